def matmul_kernel(
    a_ptr,
    b_ptr,
    c_ptr,
    M,
    N,
    K,
    stride_am,
    stride_ak,
    stride_bk,
    stride_bn,
    stride_cm,
    stride_cn,
    BLOCK_M: tl.constexpr,
    BLOCK_N: tl.constexpr,
    BLOCK_K: tl.constexpr,
    GROUP_M: tl.constexpr,
):
    pid = tl.program_id(axis=0)
    num_pid_m = tl.cdiv(M, BLOCK_M)
    num_pid_n = tl.cdiv(N, BLOCK_N)
    num_pid_in_group = GROUP_M * num_pid_n
    group_id = pid // num_pid_in_group
    first_pid_m = group_id * GROUP_M
    group_size_m = min(num_pid_m - first_pid_m, GROUP_M)
    pid_m = first_pid_m + ((pid % num_pid_in_group) % group_size_m)
    pid_n = (pid % num_pid_in_group) // group_size_m

    offs_am = (pid_m * BLOCK_M + tl.arange(0, BLOCK_M)) % M
    offs_bn = (pid_n * BLOCK_N + tl.arange(0, BLOCK_N)) % N
    offs_k = tl.arange(0, BLOCK_K)
    a_ptrs = a_ptr + offs_am[:, None] * stride_am + offs_k[None, :] * stride_ak
    b_ptrs = b_ptr + offs_k[:, None] * stride_bk + offs_bn[None, :] * stride_bn

    acc = tl.zeros((BLOCK_M, BLOCK_N), dtype=tl.float32)
    for kk in range(0, tl.cdiv(K, BLOCK_K)):
        a = tl.load(a_ptrs, mask=offs_k[None, :] < K - kk * BLOCK_K, other=0.0)
        b = tl.load(b_ptrs, mask=offs_k[:, None] < K - kk * BLOCK_K, other=0.0)
        acc = tl.dot(a, b, acc)
        a_ptrs += BLOCK_K * stride_ak
        b_ptrs += BLOCK_K * stride_bk

    c = acc.to(c_ptr.dtype.element_ty)
    offs_cm = pid_m * BLOCK_M + tl.arange(0, BLOCK_M)
    offs_cn = pid_n * BLOCK_N + tl.arange(0, BLOCK_N)
    c_ptrs = c_ptr + offs_cm[:, None] * stride_cm + offs_cn[None, :] * stride_cn
    mask = (offs_cm[:, None] < M) & (offs_cn[None, :] < N)
    tl.store(c_ptrs, c, mask=mask)

# config = {"BLOCK_K": 128, "BLOCK_M": 128, "BLOCK_N": 512, "GROUP_M": 8, "arch": "sm_100", "dtype": "fp8e5m2", "num_ctas": 4, "num_stages": 3, "num_warps": 4}
# arch = sm_100


// ===== COMPILED SASS (sm_100a) =====

	.target	sm_100a

	.elftype	@"ET_EXEC"


//--------------------- .note.nv.tkinfo           --------------------------
	.section	.note.nv.tkinfo,"",@"SHT_NOTE"
	.sectionflags	@"SHF_NOTE_NV_TKINFO"
	.tkinfo
        /*0018*/ 	.word	0x00000081
        /*0030*/ 	.string	""
        /*0030*/ 	.string	"ptxas-blackwell"
        /*0030*/ 	.string	"Cuda compilation tools, release 12.9, V12.9.86"
        /*0030*/ 	.string	"Build cuda_12.9.r12.9/compiler.36037853_0"
        /*0030*/ 	.string	"-v  -suppress-debug-info  -lineinfo  -arch sm_100a "



//--------------------- .note.nv.cuver            --------------------------
	.section	.note.nv.cuver,"",@"SHT_NOTE"
	.sectionflags	@"SHF_NOTE_NV_CUVER"
        /*0018*/ 	.short	0x0001
        /*001a*/ 	.short	0x0064
        /*001c*/ 	.short	0x0001
        /*001e*/ 	.short	0x0000
        /*0020*/ 	.short	0x0001
        /*0022*/ 	.short	0x0000


//--------------------- .nv.info                  --------------------------
	.section	.nv.info,"",@"SHT_CUDA_INFO"
	.align	4


	//----- nvinfo : EIATTR_REGCOUNT
	.align		4
        /*0000*/ 	.byte	0x04, 0x2f
        /*0002*/ 	.short	(.L_4 - .L_3)
	.align		4
.L_3:
        /*0004*/ 	.word	index@(matmul_kernel)
        /*0008*/ 	.word	0x000000a8


	//----- nvinfo : EIATTR_FRAME_SIZE
	.align		4
.L_4:
        /*000c*/ 	.byte	0x04, 0x11
        /*000e*/ 	.short	(.L_6 - .L_5)
	.align		4
.L_5:
        /*0010*/ 	.word	index@($__internal_2_$__cuda_sm10x_tcgen05_guardrail_trap_unallocated_columns_being_dealloced)
        /*0014*/ 	.word	0x00000c60


	//----- nvinfo : EIATTR_FRAME_SIZE
	.align		4
.L_6:
        /*0018*/ 	.byte	0x04, 0x11
        /*001a*/ 	.short	(.L_8 - .L_7)
	.align		4
.L_7:
        /*001c*/ 	.word	index@($__internal_1_$__cuda_sm10x_tcgen05_guardrail_trap_phase_invalid_during_alloc)
        /*0020*/ 	.word	0x00000c60


	//----- nvinfo : EIATTR_FRAME_SIZE
	.align		4
.L_8:
        /*0024*/ 	.byte	0x04, 0x11
        /*0026*/ 	.short	(.L_10 - .L_9)
	.align		4
.L_9:
        /*0028*/ 	.word	index@($__internal_0_$__cuda_sm10x_tcgen05_guardrail_trap_col_being_dealloced_not_returned_by_alloc)
        /*002c*/ 	.word	0x00000c60


	//----- nvinfo : EIATTR_FRAME_SIZE
	.align		4
.L_10:
        /*0030*/ 	.byte	0x04, 0x11
        /*0032*/ 	.short	(.L_12 - .L_11)
	.align		4
.L_11:
        /*0034*/ 	.word	index@(matmul_kernel)
        /*0038*/ 	.word	0x00000c60


	//----- nvinfo : EIATTR_MIN_STACK_SIZE
	.align		4
.L_12:
        /*003c*/ 	.byte	0x04, 0x12
        /*003e*/ 	.short	(.L_14 - .L_13)
	.align		4
.L_13:
        /*0040*/ 	.word	index@(matmul_kernel)
        /*0044*/ 	.word	0x00000c60
.L_14:


//--------------------- .nv.info.matmul_kernel    --------------------------
	.section	.nv.info.matmul_kernel,"",@"SHT_CUDA_INFO"
	.sectionflags	@""
	.align	4


	//----- nvinfo : EIATTR_CUDA_API_VERSION
	.align		4
        /*0000*/ 	.byte	0x04, 0x37
        /*0002*/ 	.short	(.L_16 - .L_15)
.L_15:
        /*0004*/ 	.word	0x00000081


	//----- nvinfo : EIATTR_KPARAM_INFO
	.align		4
.L_16:
        /*0008*/ 	.byte	0x04, 0x17
        /*000a*/ 	.short	(.L_18 - .L_17)
.L_17:
        /*000c*/ 	.word	0x00000000
        /*0010*/ 	.short	0x000d
        /*0012*/ 	.short	0x0048
        /*0014*/ 	.byte	0x00, 0xf4, 0x21, 0x00


	//----- nvinfo : EIATTR_KPARAM_INFO
	.align		4
.L_18:
        /*0018*/ 	.byte	0x04, 0x17
        /*001a*/ 	.short	(.L_20 - .L_19)
.L_19:
        /*001c*/ 	.word	0x00000000
        /*0020*/ 	.short	0x000c
        /*0022*/ 	.short	0x0040
        /*0024*/ 	.byte	0x00, 0xf4, 0x21, 0x00


	//----- nvinfo : EIATTR_KPARAM_INFO
	.align		4
.L_20:
        /*0028*/ 	.byte	0x04, 0x17
        /*002a*/ 	.short	(.L_22 - .L_21)
.L_21:
        /*002c*/ 	.word	0x00000000
        /*0030*/ 	.short	0x000b
        /*0032*/ 	.short	0x0038
        /*0034*/ 	.byte	0x00, 0xf0, 0x11, 0x00


	//----- nvinfo : EIATTR_KPARAM_INFO
	.align		4
.L_22:
        /*0038*/ 	.byte	0x04, 0x17
        /*003a*/ 	.short	(.L_24 - .L_23)
.L_23:
        /*003c*/ 	.word	0x00000000
        /*0040*/ 	.short	0x000a
        /*0042*/ 	.short	0x0034
        /*0044*/ 	.byte	0x00, 0xf0, 0x11, 0x00


	//----- nvinfo : EIATTR_KPARAM_INFO
	.align		4
.L_24:
        /*0048*/ 	.byte	0x04, 0x17
        /*004a*/ 	.short	(.L_26 - .L_25)
.L_25:
        /*004c*/ 	.word	0x00000000
        /*0050*/ 	.short	0x0009
        /*0052*/ 	.short	0x0030
        /*0054*/ 	.byte	0x00, 0xf0, 0x11, 0x00


	//----- nvinfo : EIATTR_KPARAM_INFO
	.align		4
.L_26:
        /*0058*/ 	.byte	0x04, 0x17
        /*005a*/ 	.short	(.L_28 - .L_27)
.L_27:
        /*005c*/ 	.word	0x00000000
        /*0060*/ 	.short	0x0008
        /*0062*/ 	.short	0x002c
        /*0064*/ 	.byte	0x00, 0xf0, 0x11, 0x00


	//----- nvinfo : EIATTR_KPARAM_INFO
	.align		4
.L_28:
        /*0068*/ 	.byte	0x04, 0x17
        /*006a*/ 	.short	(.L_30 - .L_29)
.L_29:
        /*006c*/ 	.word	0x00000000
        /*0070*/ 	.short	0x0007
        /*0072*/ 	.short	0x0028
        /*0074*/ 	.byte	0x00, 0xf0, 0x11, 0x00


	//----- nvinfo : EIATTR_KPARAM_INFO
	.align		4
.L_30:
        /*0078*/ 	.byte	0x04, 0x17
        /*007a*/ 	.short	(.L_32 - .L_31)
.L_31:
        /*007c*/ 	.word	0x00000000
        /*0080*/ 	.short	0x0006
        /*0082*/ 	.short	0x0024
        /*0084*/ 	.byte	0x00, 0xf0, 0x11, 0x00


	//----- nvinfo : EIATTR_KPARAM_INFO
	.align		4
.L_32:
        /*0088*/ 	.byte	0x04, 0x17
        /*008a*/ 	.short	(.L_34 - .L_33)
.L_33:
        /*008c*/ 	.word	0x00000000
        /*0090*/ 	.short	0x0005
        /*0092*/ 	.short	0x0020
        /*0094*/ 	.byte	0x00, 0xf0, 0x11, 0x00


	//----- nvinfo : EIATTR_KPARAM_INFO
	.align		4
.L_34:
        /*0098*/ 	.byte	0x04, 0x17
        /*009a*/ 	.short	(.L_36 - .L_35)
.L_35:
        /*009c*/ 	.word	0x00000000
        /*00a0*/ 	.short	0x0004
        /*00a2*/ 	.short	0x001c
        /*00a4*/ 	.byte	0x00, 0xf0, 0x11, 0x00


	//----- nvinfo : EIATTR_KPARAM_INFO
	.align		4
.L_36:
        /*00a8*/ 	.byte	0x04, 0x17
        /*00aa*/ 	.short	(.L_38 - .L_37)
.L_37:
        /*00ac*/ 	.word	0x00000000
        /*00b0*/ 	.short	0x0003
        /*00b2*/ 	.short	0x0018
        /*00b4*/ 	.byte	0x00, 0xf0, 0x11, 0x00


	//----- nvinfo : EIATTR_KPARAM_INFO
	.align		4
.L_38:
        /*00b8*/ 	.byte	0x04, 0x17
        /*00ba*/ 	.short	(.L_40 - .L_39)
.L_39:
        /*00bc*/ 	.word	0x00000000
        /*00c0*/ 	.short	0x0002
        /*00c2*/ 	.short	0x0010
        /*00c4*/ 	.byte	0x00, 0xf4, 0x21, 0x00


	//----- nvinfo : EIATTR_KPARAM_INFO
	.align		4
.L_40:
        /*00c8*/ 	.byte	0x04, 0x17
        /*00ca*/ 	.short	(.L_42 - .L_41)
.L_41:
        /*00cc*/ 	.word	0x00000000
        /*00d0*/ 	.short	0x0001
        /*00d2*/ 	.short	0x0008
        /*00d4*/ 	.byte	0x00, 0xf4, 0x21, 0x00


	//----- nvinfo : EIATTR_KPARAM_INFO
	.align		4
.L_42:
        /*00d8*/ 	.byte	0x04, 0x17
        /*00da*/ 	.short	(.L_44 - .L_43)
.L_43:
        /*00dc*/ 	.word	0x00000000
        /*00e0*/ 	.short	0x0000
        /*00e2*/ 	.short	0x0000
        /*00e4*/ 	.byte	0x00, 0xf4, 0x21, 0x00


	//----- nvinfo : EIATTR_EXPLICIT_CLUSTER
	.align		4
.L_44:
        /*00e8*/ 	.byte	0x01, 0x3e
	.zero		2


	//----- nvinfo : EIATTR_CTA_PER_CLUSTER
	.align		4
        /*00ec*/ 	.byte	0x04, 0x3d
        /*00ee*/ 	.short	(.L_46 - .L_45)
.L_45:
        /*00f0*/ 	.word	0x00000004
        /*00f4*/ 	.word	0x00000001
        /*00f8*/ 	.word	0x00000001


	//----- nvinfo : EIATTR_AT_ENTRY_FRAGMENTS
	.align		4
.L_46:
        /*00fc*/ 	.byte	0x04, 0x4f
        /*00fe*/ 	.short	(.L_48 - .L_47)


	//   ....[0]....
.L_47:
        /*0100*/ 	.word	0x00000004


	//----- nvinfo : EIATTR_RESERVED_SMEM_USED
	.align		4
.L_48:
        /*0104*/ 	.byte	0x01, 0x41
	.zero		2


	//----- nvinfo : EIATTR_SPARSE_MMA_MASK
	.align		4
        /*0108*/ 	.byte	0x03, 0x50
        /*010a*/ 	.short	0x0000


	//----- nvinfo : EIATTR_TCGEN05_1CTA_USED
	.align		4
        /*010c*/ 	.byte	0x01, 0x51
	.zero		2


	//----- nvinfo : EIATTR_MAXREG_COUNT
	.align		4
        /*0110*/ 	.byte	0x03, 0x1b
        /*0112*/ 	.short	0x00ff


	//----- nvinfo : EIATTR_NUM_BARRIERS
	.align		4
        /*0114*/ 	.byte	0x02, 0x4c
        /*0116*/ 	.byte	0x01
	.zero		1


	//----- nvinfo : EIATTR_ANNOTATIONS
	.align		4
        /*0118*/ 	.byte	0x04, 0x55
        /*011a*/ 	.short	(.L_50 - .L_49)


	//   ....[0]....
.L_49:
        /*011c*/ 	.word	0x00000001
        /*0120*/ 	.byte	0x00, 0x0a, 0x00, 0x00, 0x01, 0x00, 0x00, 0x00, 0x80, 0x0b, 0x00, 0x00, 0x01, 0x00, 0x00, 0x00
        /* <DEDUP_REMOVED lines=1179> */
        /*4ae0*/ 	.byte	0x30, 0x58, 0x02, 0x00, 0x01, 0x00, 0x00, 0x00, 0x60, 0x58, 0x02, 0x00


	//----- nvinfo : EIATTR_INT_WARP_WIDE_INSTR_OFFSETS
	.align		4
.L_50:
        /*4aec*/ 	.byte	0x04, 0x31
        /*4aee*/ 	.short	(.L_52 - .L_51)


	//   ....[0]....
.L_51:
        /*4af0*/ 	.word	0x00002400


	//   ....[1]....
        /*4af4*/ 	.word	0x00002430


	//   ....[2]....
        /*4af8*/ 	.word	0x0000ece0


	//   ....[3]....
        /*4afc*/ 	.word	0x00025ea0


	//   ....[4]....
        /*4b00*/ 	.word	0x00025ef0


	//----- nvinfo : EIATTR_COOP_GROUP_MASK_REGIDS
	.align		4
.L_52:
        /*4b04*/ 	.byte	0x04, 0x29
        /*4b06*/ 	.short	(.L_54 - .L_53)


	//   ....[0]....
.L_53:
        /*4b08*/ 	.word	0xffffffff


	//   ....[1]....
        /*4b0c*/ 	.word	0xffffffff


	//   ....[2]....
        /*4b10*/ 	.word	0xffffffff


	//   ....[3]....
        /*4b14*/ 	.word	0xffffffff


	//----- nvinfo : EIATTR_COOP_GROUP_INSTR_OFFSETS
	.align		4
.L_54:
        /*4b18*/ 	.byte	0x04, 0x28
        /*4b1a*/ 	.short	(.L_56 - .L_55)


	//   ....[0]....
.L_55:
        /*4b1c*/ 	.word	0x00000070


	//   ....[1]....
        /*4b20*/ 	.word	0x00000330


	//   ....[2]....
        /*4b24*/ 	.word	0x00025d30


	//   ....[3]....
        /*4b28*/ 	.word	0x00025fa0


	//----- nvinfo : EIATTR_VRC_CTA_INIT_COUNT
	.align		4
.L_56:
        /*4b2c*/ 	.byte	0x02, 0x4a
        /*4b2e*/ 	.byte	0x80
	.zero		1


	//----- nvinfo : EIATTR_MBARRIER_INSTR_OFFSETS
	.align		4
        /*4b30*/ 	.byte	0x04, 0x39
        /*4b32*/ 	.short	(.L_58 - .L_57)


	//   ....[0]....
.L_57:
        /*4b34*/ 	.word	0x00002620
        /*4b38*/ 	.word	0x000000ff
        /*4b3c*/ 	.word	0x00000000
        /*4b40*/ 	.short	0x0100
        /*4b42*/ 	.byte	0x06
	.zero		1


	//   ....[1]....
        /*4b44*/ 	.word	0x0000ed20
        /*4b48*/ 	.word	0x000000ff
        /*4b4c*/ 	.word	0x00010008
        /*4b50*/ 	.short	0x0100
        /*4b52*/ 	.byte	0x09
	.zero		1


	//   ....[2]....
        /*4b54*/ 	.word	0x00015d90
        /*4b58*/ 	.word	0x000000ff
        /*4b5c*/ 	.word	0x00000000
        /*4b60*/ 	.short	0x010a
        /*4b62*/ 	.byte	0x06
	.zero		1


	//   ....[3]....
        /*4b64*/ 	.word	0x000217d0
        /*4b68*/ 	.word	0x000000ff
        /*4b6c*/ 	.word	0x00000000
        /*4b70*/ 	.short	0x010a
        /*4b72*/ 	.byte	0x06
	.zero		1


	//   ....[4]....
        /*4b74*/ 	.word	0x00021950
        /*4b78*/ 	.word	0x000000ff
        /*4b7c*/ 	.word	0x00010000
        /*4b80*/ 	.short	0x0108
        /*4b82*/ 	.byte	0x09
	.zero		1


	//   ....[5]....
        /*4b84*/ 	.word	0x00021980
        /*4b88*/ 	.word	0x000000ff
        /*4b8c*/ 	.word	0x00010008
        /*4b90*/ 	.short	0x0108
        /*4b92*/ 	.byte	0x09
	.zero		1


	//   ....[6]....
        /*4b94*/ 	.word	0x00025fc0
        /*4b98*/ 	.word	0x000000ff
        /*4b9c*/ 	.word	0x00000000
        /*4ba0*/ 	.short	0x010a
        /*4ba2*/ 	.byte	0x06
	.zero		1


	//   ....[7]....
        /*4ba4*/ 	.word	0x00025ff0
        /*4ba8*/ 	.word	0x000000ff
        /*4bac*/ 	.word	0x00000000
        /*4bb0*/ 	.short	0x010a
        /*4bb2*/ 	.byte	0x06
	.zero		1


	//----- nvinfo : EIATTR_NUM_MBARRIERS
	.align		4
.L_58:
        /*4bb4*/ 	.byte	0x03, 0x38
        /*4bb6*/ 	.short	0x0002


	//----- nvinfo : EIATTR_EXIT_INSTR_OFFSETS
	.align		4
        /*4bb8*/ 	.byte	0x04, 0x1c
        /*4bba*/ 	.short	(.L_60 - .L_59)


	//   ....[0]....
.L_59:
        /*4bbc*/ 	.word	0x00025fb0


	//----- nvinfo : EIATTR_REQNTID
	.align		4
.L_60:
        /*4bc0*/ 	.byte	0x04, 0x10
        /*4bc2*/ 	.short	(.L_62 - .L_61)
.L_61:
        /*4bc4*/ 	.word	0x00000080
        /*4bc8*/ 	.word	0x00000001
        /*4bcc*/ 	.word	0x00000001


	//----- nvinfo : EIATTR_CRS_STACK_SIZE
	.align		4
.L_62:
        /*4bd0*/ 	.byte	0x04, 0x1e
        /*4bd2*/ 	.short	(.L_64 - .L_63)
.L_63:
        /*4bd4*/ 	.word	0x00000000


	//----- nvinfo : EIATTR_CBANK_PARAM_SIZE
	.align		4
.L_64:
        /*4bd8*/ 	.byte	0x03, 0x19
        /*4bda*/ 	.short	0x0050


	//----- nvinfo : EIATTR_PARAM_CBANK
	.align		4
        /*4bdc*/ 	.byte	0x04, 0x0a
        /*4bde*/ 	.short	(.L_66 - .L_65)
	.align		4
.L_65:
        /*4be0*/ 	.word	index@(.nv.constant0.matmul_kernel)
        /*4be4*/ 	.short	0x0380
        /*4be6*/ 	.short	0x0050


	//----- nvinfo : EIATTR_SW_WAR
	.align		4
.L_66:
        /*4be8*/ 	.byte	0x04, 0x36
        /*4bea*/ 	.short	(.L_68 - .L_67)
.L_67:
        /*4bec*/ 	.word	0x00000008
.L_68:


//--------------------- .nv.compat                --------------------------
	.section	.nv.compat,"",@"SHT_CUDA_COMPAT_INFO"
	.align	4
        /*0000*/ 	.byte	0x02, 0x02, 0x02, 0x00, 0x02, 0x05, 0x05, 0x00, 0x02, 0x03, 0x00, 0x00, 0x02, 0x06, 0x01, 0x00


//--------------------- .nv.callgraph             --------------------------
	.section	.nv.callgraph,"",@"SHT_CUDA_CALLGRAPH"
	.align	4
	.sectionentsize	8
	.align		4
        /*0000*/ 	.word	0x00000000
	.align		4
        /*0004*/ 	.word	0xffffffff
	.align		4
        /*0008*/ 	.word	0x00000000
	.align		4
        /*000c*/ 	.word	0xfffffffe
	.align		4
        /*0010*/ 	.word	0x00000000
	.align		4
        /*0014*/ 	.word	0xfffffffd
	.align		4
        /*0018*/ 	.word	0x00000000
	.align		4
        /*001c*/ 	.word	0xfffffffc


//--------------------- .text.matmul_kernel       --------------------------
	.section	.text.matmul_kernel,"ax",@progbits
	.align	128
        .global         matmul_kernel
        .type           matmul_kernel,@function
        .size           matmul_kernel,(.L_x_20 - matmul_kernel)
        .other          matmul_kernel,@"STO_CUDA_ENTRY STV_DEFAULT"
matmul_kernel:
.text.matmul_kernel:
[----:B------:R-:W0:Y:S01]  /*0000*/  LDC R1, c[0x0][0x37c] ;  /* 0x0000df00ff017b82 */ /* 0x000e220000000800 */
[----:B------:R-:W1:Y:S01]  /*0010*/  S2R R2, SR_TID.X ;  /* 0x0000000000027919 */ /* 0x000e620000002100 */
[----:B0-----:R-:W-:Y:S01]  /*0020*/  VIADD R1, R1, 0xfffff3a0 ;  /* 0xfffff3a001017836 */ /* 0x001fe20000000000 */
[----:B-1----:R-:W-:-:S13]  /*0030*/  ISETP.GE.U32.AND P0, PT, R2, 0x20, PT ;  /* 0x000000200200780c */ /* 0x002fda0003f06070 */
[----:B------:R-:W-:Y:S02]  /*0040*/  VOTEU.ANY UP0, P0 ;  /* 0x0000000000ff7886 */ /* 0x000fe40000000100 */
[----:B------:R-:W-:Y:S05]  /*0050*/  BRA.U UP0, `(.L_x_0) ;  /* 0x0000000100b87547 */ /* 0x000fea000b800000 */
[----:B------:R-:W0:Y:S01]  /*0060*/  S2UR UR6, SR_CgaCtaId ;  /* 0x00000000000679c3 */ /* 0x000e220000008800 */
[----:B------:R-:W-:Y:S01]  /*0070*/  NOP ;  /* 0x0000000000007918 */ /* 0x000fe20000000000 */
[----:B------:R-:W-:Y:S02]  /*0080*/  UMOV UR4, 0x40 ;  /* 0x0000004000047882 */ /* 0x000fe40000000000 */
[----:B0-----:R-:W-:-:S09]  /*0090*/  ULEA UR4, UR6, UR4, 0x18 ;  /* 0x0000000406047291 */ /* 0x001fd2000f8ec0ff */
[----:B------:R-:W0:Y:S01]  /*00a0*/  LDS.U8 R0, [UR4] ;  /* 0x00000004ff007984 */ /* 0x000e220008000000 */
[----:B------:R-:W-:Y:S02]  /*00b0*/  UMOV UR4, 0x400 ;  /* 0x0000040000047882 */ /* 0x000fe40000000000 */
[----:B------:R-:W-:Y:S01]  /*00c0*/  ULEA UR4, UR6, UR4, 0x18 ;  /* 0x0000000406047291 */ /* 0x000fe2000f8ec0ff */
[----:B0-----:R-:W-:-:S13]  /*00d0*/  ISETP.NE.AND P0, PT, R0, RZ, PT ;  /* 0x000000ff0000720c */ /* 0x001fda0003f05270 */
[----:B------:R-:W-:Y:S05]  /*00e0*/  @P0 BRA `(.L_x_1) ;  /* 0x00000000007c0947 */ /* 0x000fea0003800000 */
[----:B------:R-:W-:-:S13]  /*00f0*/  ELECT P0, URZ, PT ;  /* 0x0000000000ff782f */ /* 0x000fda0003800000 */
[----:B------:R-:W-:Y:S05]  /*0100*/  @!P0 BRA `(.L_x_2) ;  /* 0x0000000000848947 */ /* 0x000fea0003800000 */
[----:B------:R-:W-:Y:S01]  /*0110*/  UMOV UR5, 0x4 ;  /* 0x0000000400057882 */ /* 0x000fe20000000000 */
[----:B------:R-:W-:Y:S02]  /*0120*/  IMAD.MOV.U32 R5, RZ, RZ, 0x1 ;  /* 0x00000001ff057424 */ /* 0x000fe400078e00ff */
[----:B------:R-:W-:Y:S02]  /*0130*/  IMAD.MOV.U32 R3, RZ, RZ, 0xf ;  /* 0x0000000fff037424 */ /* 0x000fe400078e00ff */
[----:B------:R-:W-:Y:S04]  /*0140*/  DEPBAR.LE SB0, 0x36 ;  /* 0x00008d800000791a */ /* 0x000fe80000000000 */
[----:B------:R-:W0:Y:S02]  /*0150*/  UTCATOMSWS.FIND_AND_SET.ALIGN UP1, UR5, UR5 ;  /* 0x00000005000575e3 */ /* 0x000e240008020800 */
[----:B0-----:R-:W-:-:S04]  /*0160*/  PLOP3.LUT P0, PT, PT, PT, UP1, 0x80, 0x8 ;  /* 0x000000000008781c */ /* 0x001fc80003f0f018 */
[----:B------:R-:W-:-:S04]  /*0170*/  SEL R0, RZ, 0xffffffff, !P0 ;  /* 0xffffffffff007807 */ /* 0x000fc80004000000 */
[----:B------:R-:W-:Y:S01]  /*0180*/  ISETP.NE.AND P0, PT, R0, RZ, PT ;  /* 0x000000ff0000720c */ /* 0x000fe20003f05270 */
[----:B------:R-:W-:-:S12]  /*0190*/  IMAD.U32 R0, RZ, RZ, UR5 ;  /* 0x00000005ff007e24 */ /* 0x000fd8000f8e00ff */
[----:B------:R-:W-:Y:S05]  /*01a0*/  @P0 BRA `(.L_x_3) ;  /* 0x0000000000240947 */ /* 0x000fea0003800000 */
.L_x_4:
[----:B------:R-:W-:Y:S05]  /*01b0*/  NANOSLEEP 0x64 ;  /* 0x000000640000795d */ /* 0x000fea0003800000 */
[----:B------:R-:W-:-:S05]  /*01c0*/  UMOV UR5, 0x4 ;  /* 0x0000000400057882 */ /* 0x000fca0000000000 */
[----:B------:R-:W-:Y:S04]  /*01d0*/  DEPBAR.LE SB0, 0x36 ;  /* 0x00008d800000791a */ /* 0x000fe80000000000 */
[----:B------:R-:W0:Y:S02]  /*01e0*/  UTCATOMSWS.FIND_AND_SET.ALIGN UP1, UR5, UR5 ;  /* 0x00000005000575e3 */ /* 0x000e240008020800 */
[----:B0-----:R-:W-:-:S04]  /*01f0*/  PLOP3.LUT P0, PT, PT, PT, UP1, 0x80, 0x8 ;  /* 0x000000000008781c */ /* 0x001fc80003f0f018 */
[----:B------:R-:W-:-:S04]  /*0200*/  SEL R0, RZ, 0xffffffff, !P0 ;  /* 0xffffffffff007807 */ /* 0x000fc80004000000 */
[----:B------:R-:W-:Y:S01]  /*0210*/  ISETP.NE.AND P0, PT, R0, RZ, PT ;  /* 0x000000ff0000720c */ /* 0x000fe20003f05270 */
[----:B------:R-:W-:-:S12]  /*0220*/  IMAD.U32 R0, RZ, RZ, UR5 ;  /* 0x00000005ff007e24 */ /* 0x000fd8000f8e00ff */
[----:B------:R-:W-:Y:S05]  /*0230*/  @!P0 BRA `(.L_x_4) ;  /* 0xfffffffc00dc8947 */ /* 0x000fea000383ffff */
.L_x_3:
[C---:B------:R-:W-:Y:S01]  /*0240*/  VIADD R4, R0.reuse, 0x10 ;  /* 0x0000001000047836 */ /* 0x040fe20000000000 */
[----:B------:R-:W-:Y:S01]  /*0250*/  UMOV UR5, 0x50 ;  /* 0x0000005000057882 */ /* 0x000fe20000000000 */
[----:B------:R-:W-:Y:S01]  /*0260*/  SHF.L.U32 R3, R3, R0, RZ ;  /* 0x0000000003037219 */ /* 0x000fe200000006ff */
[----:B------:R-:W-:Y:S01]  /*0270*/  ULEA UR5, UR6, UR5, 0x18 ;  /* 0x0000000506057291 */ /* 0x000fe2000f8ec0ff */
[----:B------:R-:W-:Y:S01]  /*0280*/  IMAD.SHL.U32 R0, R0, 0x20, RZ ;  /* 0x0000002000007824 */ /* 0x000fe200078e00ff */
[----:B------:R-:W-:-:S04]  /*0290*/  SHF.L.U32 R4, R5, R4, RZ ;  /* 0x0000000405047219 */ /* 0x000fc800000006ff */
[----:B------:R-:W-:-:S05]  /*02a0*/  LOP3.LUT R3, R4, R3, RZ, 0xfc, !PT ;  /* 0x0000000304037212 */ /* 0x000fca00078efcff */
[----:B------:R0:W-:Y:S04]  /*02b0*/  ATOMS.OR RZ, [UR5], R3 ;  /* 0x00000003ffff798c */ /* 0x0001e8000b000005 */
[----:B------:R0:W-:Y:S01]  /*02c0*/  STS [UR4], R0 ;  /* 0x00000000ff007988 */ /* 0x0001e20008000804 */
[----:B------:R-:W-:Y:S05]  /*02d0*/  BRA `(.L_x_2) ;  /* 0x0000000000107947 */ /* 0x000fea0003800000 */
.L_x_1:
[----:B------:R-:W-:Y:S01]  /*02e0*/  IMAD.MOV.U32 R0, RZ, RZ, -0x1 ;  /* 0xffffffffff007424 */ /* 0x000fe200078e00ff */
[----:B------:R-:W-:-:S04]  /*02f0*/  MOV R4, 0x320 ;  /* 0x0000032000047802 */ /* 0x000fc80000000f00 */
[----:B------:R0:W-:Y:S03]  /*0300*/  STS [UR4], R0 ;  /* 0x00000000ff007988 */ /* 0x0001e60008000804 */
[----:B0-----:R-:W-:Y:S05]  /*0310*/  CALL.REL.NOINC `($__internal_1_$__cuda_sm10x_tcgen05_guardrail_trap_phase_invalid_during_alloc) ;  /* 0x0000025c004c7944 */ /* 0x001fea0003c00000 */
.L_x_2:
[----:B------:R-:W-:Y:S05]  /*0320*/  WARPSYNC.ALL ;  /* 0x0000000000007948 */ /* 0x000fea0003800000 */
[----:B------:R-:W-:Y:S01]  /*0330*/  NOP ;  /* 0x0000000000007918 */ /* 0x000fe20000000000 */
.L_x_0:
[----:B------:R-:W1:Y:S08]  /*0340*/  LDC.64 R28, c[0x0][0x398] ;  /* 0x0000e600ff1c7b82 */ /* 0x000e700000000a00 */
[----:B------:R-:W2:Y:S02]  /*0350*/  S2UR UR5, SR_CgaSize ;  /* 0x00000000000579c3 */ /* 0x000ea40000008a00 */
[----:B--2---:R-:W-:-:S12]  /*0360*/  UIMAD UR5, UR5, -0xa0, URZ ;  /* 0xffffff60050578a4 */ /* 0x004fd8000f8e02ff */
[----:B------:R-:W2:Y:S01]  /*0370*/  LDCU UR5, c[0x0][UR5+0x2b0] ;  /* 0x00005600050577ac */ /* 0x000ea20008000800 */
[----:B------:R-:W-:Y:S01]  /*0380*/  LOP3.LUT R107, R2, 0x7f, RZ, 0xc0, !PT ;  /* 0x0000007f026b7812 */ /* 0x000fe200078ec0ff */
[----:B------:R-:W-:Y:S01]  /*0390*/  UMOV UR9, 0x400 ;  /* 0x0000040000097882 */ /* 0x000fe20000000000 */
[----:B------:R-:W3:Y:S01]  /*03a0*/  LDCU UR11, c[0x0][0x3a4] ;  /* 0x00007480ff0b77ac */ /* 0x000ee20008000800 */
[----:B------:R-:W4:Y:S01]  /*03b0*/  S2UR UR4, SR_CTAID.X ;  /* 0x00000000000479c3 */ /* 0x000f220000002500 */
[----:B------:R-:W0:Y:S01]  /*03c0*/  LDCU.64 UR18, c[0x0][0x358] ;  /* 0x00006b00ff1277ac */ /* 0x000e220008000a00 */
[----:B------:R-:W0:Y:S06]  /*03d0*/  LDCU.128 UR12, c[0x0][0x380] ;  /* 0x00007000ff0c77ac */ /* 0x000e2c0008000c00 */
[----:B------:R-:W0:Y:S02]  /*03e0*/  LDC.64 R36, c[0x0][0x3a8] ;  /* 0x0000ea00ff247b82 */ /* 0x000e240000000a00 */
[----:B01----:R-:W-:Y:S01]  /*03f0*/  VIADD R0, R29, 0x1ff ;  /* 0x000001ff1d007836 */ /* 0x003fe20000000000 */
[----:B------:R-:W-:-:S05]  /*0400*/  IABS R39, R29 ;  /* 0x0000001d00277213 */ /* 0x000fca0000000000 */
[----:B------:R-:W-:Y:S01]  /*0410*/  BAR.SYNC.DEFER_BLOCKING 0x0 ;  /* 0x0000000000007b1d */ /* 0x000fe20000010000 */
[----:B------:R-:W-:Y:S02]  /*0420*/  ISETP.NE.AND P3, PT, R28, RZ, PT ;  /* 0x000000ff1c00720c */ /* 0x000fe40003f65270 */
[----:B------:R-:W-:-:S04]  /*0430*/  SHF.R.S32.HI R3, RZ, 0x1f, R0 ;  /* 0x0000001fff037819 */ /* 0x000fc80000011400 */
[----:B------:R-:W-:-:S04]  /*0440*/  LEA.HI R3, R3, R0, RZ, 0x9 ;  /* 0x0000000003037211 */ /* 0x000fc800078f48ff */
[----:B------:R-:W-:-:S05]  /*0450*/  SHF.R.S32.HI R3, RZ, 0x9, R3 ;  /* 0x00000009ff037819 */ /* 0x000fca0000011403 */
[----:B------:R-:W-:Y:S01]  /*0460*/  IMAD.SHL.U32 R6, R3, 0x8, RZ ;  /* 0x0000000803067824 */ /* 0x000fe200078e00ff */
[----:B----4-:R-:W-:-:S04]  /*0470*/  I2FP.F32.U32 R3, UR4 ;  /* 0x0000000400037c45 */ /* 0x010fc80008201000 */
[----:B------:R-:W-:Y:S01]  /*0480*/  IABS R9, R6 ;  /* 0x0000000600097213 */ /* 0x000fe20000000000 */
[----:B--2---:R-:W-:Y:S01]  /*0490*/  FMUL R3, R3, UR5 ;  /* 0x0000000503037c20 */ /* 0x004fe20008400000 */
[----:B------:R-:W0:Y:S02]  /*04a0*/  S2UR UR5, SR_CgaCtaId ;  /* 0x00000000000579c3 */ /* 0x000e240000008800 */
[----:B------:R-:W1:Y:S08]  /*04b0*/  I2F.RP R0, R9 ;  /* 0x0000000900007306 */ /* 0x000e700000209400 */
[----:B------:R-:W-:Y:S08]  /*04c0*/  F2I.U32.TRUNC.NTZ R7, R3 ;  /* 0x0000000300077305 */ /* 0x000ff0000020f000 */
[----:B-1----:R-:W1:Y:S01]  /*04d0*/  MUFU.RCP R0, R0 ;  /* 0x0000000000007308 */ /* 0x002e620000001000 */
[----:B0-----:R-:W-:-:S02]  /*04e0*/  ULEA UR9, UR5, UR9, 0x18 ;  /* 0x0000000905097291 */ /* 0x001fc4000f8ec0ff */
[----:B------:R-:W-:-:S04]  /*04f0*/  USHF.L.U32 UR4, UR5, 0x7, URZ ;  /* 0x0000000705047899 */ /* 0x000fc800080006ff */
[----:B------:R-:W-:Y:S01]  /*0500*/  ULOP3.LUT UR4, UR4, 0x180, URZ, 0xc0, !UPT ;  /* 0x0000018004047892 */ /* 0x000fe2000f8ec0ff */
[----:B-1----:R-:W-:Y:S01]  /*0510*/  VIADD R4, R0, 0xffffffe ;  /* 0x0ffffffe00047836 */ /* 0x002fe20000000000 */
[----:B------:R-:W-:-:S03]  /*0520*/  IABS R0, R7 ;  /* 0x0000000700007213 */ /* 0x000fc60000000000 */
[----:B------:R0:W1:Y:S02]  /*0530*/  F2I.FTZ.U32.TRUNC.NTZ R5, R4 ;  /* 0x0000000400057305 */ /* 0x000064000021f000 */
[----:B0-----:R-:W-:Y:S02]  /*0540*/  IMAD.MOV.U32 R4, RZ, RZ, RZ ;  /* 0x000000ffff047224 */ /* 0x001fe400078e00ff */
[----:B-1----:R-:W-:-:S04]  /*0550*/  IMAD.MOV R8, RZ, RZ, -R5 ;  /* 0x000000ffff087224 */ /* 0x002fc800078e0a05 */
[----:B------:R-:W-:Y:S01]  /*0560*/  IMAD R11, R8, R9, RZ ;  /* 0x00000009080b7224 */ /* 0x000fe200078e02ff */
[----:B------:R-:W-:-:S03]  /*0570*/  IABS R8, R6 ;  /* 0x0000000600087213 */ /* 0x000fc60000000000 */
[----:B------:R-:W-:-:S04]  /*0580*/  IMAD.HI.U32 R5, R5, R11, R4 ;  /* 0x0000000b05057227 */ /* 0x000fc800078e0004 */
[----:B------:R-:W-:Y:S02]  /*0590*/  IMAD.MOV R4, RZ, RZ, -R8 ;  /* 0x000000ffff047224 */ /* 0x000fe400078e0a08 */
[----:B------:R-:W-:-:S04]  /*05a0*/  IMAD.HI.U32 R5, R5, R0, RZ ;  /* 0x0000000005057227 */ /* 0x000fc800078e00ff */
[----:B------:R-:W-:-:S05]  /*05b0*/  IMAD R0, R5, R4, R0 ;  /* 0x0000000405007224 */ /* 0x000fca00078e0200 */
[----:B------:R-:W-:-:S13]  /*05c0*/  ISETP.GT.U32.AND P1, PT, R9, R0, PT ;  /* 0x000000000900720c */ /* 0x000fda0003f24070 */
[----:B------:R-:W-:Y:S02]  /*05d0*/  @!P1 IMAD.IADD R0, R0, 0x1, -R9 ;  /* 0x0000000100009824 */ /* 0x000fe400078e0a09 */
[----:B------:R-:W-:Y:S01]  /*05e0*/  @!P1 VIADD R5, R5, 0x1 ;  /* 0x0000000105059836 */ /* 0x000fe20000000000 */
[----:B------:R-:W-:Y:S02]  /*05f0*/  ISETP.NE.AND P1, PT, R6, RZ, PT ;  /* 0x000000ff0600720c */ /* 0x000fe40003f25270 */
[----:B------:R-:W-:Y:S02]  /*0600*/  ISETP.GE.U32.AND P0, PT, R0, R9, PT ;  /* 0x000000090000720c */ /* 0x000fe40003f06070 */
[----:B------:R-:W-:-:S04]  /*0610*/  LOP3.LUT R0, R7, R6, RZ, 0x3c, !PT ;  /* 0x0000000607007212 */ /* 0x000fc800078e3cff */
[----:B------:R-:W-:Y:S01]  /*0620*/  ISETP.GE.AND P2, PT, R0, RZ, PT ;  /* 0x000000ff0000720c */ /* 0x000fe20003f46270 */
[----:B------:R-:W-:-:S05]  /*0630*/  VIADD R0, R28, 0x7f ;  /* 0x0000007f1c007836 */ /* 0x000fca0000000000 */
[----:B------:R-:W-:Y:S01]  /*0640*/  SHF.R.S32.HI R3, RZ, 0x1f, R0 ;  /* 0x0000001fff037819 */ /* 0x000fe20000011400 */
[----:B------:R-:W-:-:S03]  /*0650*/  @P0 VIADD R5, R5, 0x1 ;  /* 0x0000000105050836 */ /* 0x000fc60000000000 */
[----:B------:R-:W-:Y:S01]  /*0660*/  LEA.HI R3, R3, R0, RZ, 0x7 ;  /* 0x0000000003037211 */ /* 0x000fe200078f38ff */
[----:B------:R-:W-:-:S04]  /*0670*/  IMAD.MOV.U32 R4, RZ, RZ, R5 ;  /* 0x000000ffff047224 */ /* 0x000fc800078e0005 */
[----:B------:R-:W-:Y:S01]  /*0680*/  @!P2 IMAD.MOV R4, RZ, RZ, -R4 ;  /* 0x000000ffff04a224 */ /* 0x000fe200078e0a04 */
[----:B------:R-:W-:-:S05]  /*0690*/  @!P1 LOP3.LUT R4, RZ, R6, RZ, 0x33, !PT ;  /* 0x00000006ff049212 */ /* 0x000fca00078e33ff */
[----:B------:R-:W-:Y:S02]  /*06a0*/  IMAD.SHL.U32 R10, R4, 0x8, RZ ;  /* 0x00000008040a7824 */ /* 0x000fe400078e00ff */
[----:B------:R-:W-:-:S03]  /*06b0*/  IMAD.MOV R4, RZ, RZ, -R4 ;  /* 0x000000ffff047224 */ /* 0x000fc600078e0a04 */
[----:B------:R-:W-:Y:S01]  /*06c0*/  LEA.HI.SX32 R3, R3, -R10, 0x19 ;  /* 0x8000000a03037211 */ /* 0x000fe200078fcaff */
[----:B------:R-:W-:Y:S02]  /*06d0*/  IMAD R8, R6, R4, R7 ;  /* 0x0000000406087224 */ /* 0x000fe400078e0207 */
[----:B------:R-:W-:Y:S01]  /*06e0*/  IMAD.MOV.U32 R4, RZ, RZ, RZ ;  /* 0x000000ffff047224 */ /* 0x000fe200078e00ff */
[----:B------:R-:W-:Y:S02]  /*06f0*/  VIMNMX R11, PT, PT, R3, 0x8, PT ;  /* 0x00000008030b7848 */ /* 0x000fe40003fe0100 */
[----:B------:R-:W-:Y:S02]  /*0700*/  IABS R6, R8 ;  /* 0x0000000800067213 */ /* 0x000fe40000000000 */
[-C--:B------:R-:W-:Y:S02]  /*0710*/  IABS R9, R11.reuse ;  /* 0x0000000b00097213 */ /* 0x080fe40000000000 */
[----:B------:R-:W-:-:S02]  /*0720*/  IABS R7, R11 ;  /* 0x0000000b00077213 */ /* 0x000fc40000000000 */
[----:B------:R-:W0:Y:S08]  /*0730*/  I2F.RP R0, R9 ;  /* 0x0000000900007306 */ /* 0x000e300000209400 */
[----:B0-----:R-:W0:Y:S02]  /*0740*/  MUFU.RCP R0, R0 ;  /* 0x0000000000007308 */ /* 0x001e240000001000 */
[----:B0-----:R-:W-:-:S02]  /*0750*/  VIADD R5, R0, 0xffffffe ;  /* 0x0ffffffe00057836 */ /* 0x001fc40000000000 */
[----:B------:R-:W-:-:S04]  /*0760*/  IMAD.MOV R0, RZ, RZ, -R7 ;  /* 0x000000ffff007224 */ /* 0x000fc800078e0a07 */
[----:B------:R-:W0:Y:S02]  /*0770*/  F2I.FTZ.U32.TRUNC.NTZ R5, R5 ;  /* 0x0000000500057305 */ /* 0x000e24000021f000 */
[----:B0-----:R-:W-:-:S04]  /*0780*/  IMAD.MOV R12, RZ, RZ, -R5 ;  /* 0x000000ffff0c7224 */ /* 0x001fc800078e0a05 */
[----:B------:R-:W-:-:S04]  /*0790*/  IMAD R3, R12, R9, RZ ;  /* 0x000000090c037224 */ /* 0x000fc800078e02ff */
[----:B------:R-:W-:Y:S01]  /*07a0*/  IMAD.HI.U32 R4, R5, R3, R4 ;  /* 0x0000000305047227 */ /* 0x000fe200078e0004 */
[----:B------:R-:W-:-:S03]  /*07b0*/  IABS R5, R28 ;  /* 0x0000001c00057213 */ /* 0x000fc60000000000 */
[----:B------:R-:W-:Y:S02]  /*07c0*/  IMAD.MOV.U32 R3, RZ, RZ, R6 ;  /* 0x000000ffff037224 */ /* 0x000fe400078e0006 */
[----:B------:R-:W0:Y:S02]  /*07d0*/  I2F.RP R6, R39 ;  /* 0x0000002700067306 */ /* 0x000e240000209400 */
[----:B------:R-:W-:-:S04]  /*07e0*/  IMAD.HI.U32 R4, R4, R3, RZ ;  /* 0x0000000304047227 */ /* 0x000fc800078e00ff */
[----:B------:R-:W-:Y:S02]  /*07f0*/  IMAD R0, R4, R0, R3 ;  /* 0x0000000004007224 */ /* 0x000fe400078e0203 */
[----:B------:R-:W-:-:S03]  /*0800*/  IMAD.MOV.U32 R3, RZ, RZ, R5 ;  /* 0x000000ffff037224 */ /* 0x000fc600078e0005 */
[----:B------:R-:W-:Y:S01]  /*0810*/  ISETP.GT.U32.AND P1, PT, R9, R0, PT ;  /* 0x000000000900720c */ /* 0x000fe20003f24070 */
[----:B------:R-:W1:Y:S08]  /*0820*/  I2F.RP R5, R3 ;  /* 0x0000000300057306 */ /* 0x000e700000209400 */
[----:B0-----:R-:W0:Y:S04]  /*0830*/  MUFU.RCP R6, R6 ;  /* 0x0000000600067308 */ /* 0x001e280000001000 */
[----:B------:R-:W-:-:S02]  /*0840*/  @!P1 IMAD.IADD R0, R0, 0x1, -R9 ;  /* 0x0000000100009824 */ /* 0x000fc400078e0a09 */
[----:B------:R-:W-:Y:S01]  /*0850*/  @!P1 VIADD R4, R4, 0x1 ;  /* 0x0000000104049836 */ /* 0x000fe20000000000 */
[----:B------:R-:W-:Y:S01]  /*0860*/  ISETP.NE.AND P1, PT, R11, RZ, PT ;  /* 0x000000ff0b00720c */ /* 0x000fe20003f25270 */
[----:B-1----:R-:W1:Y:S01]  /*0870*/  MUFU.RCP R5, R5 ;  /* 0x0000000500057308 */ /* 0x002e620000001000 */
[----:B------:R-:W-:Y:S02]  /*0880*/  ISETP.GE.U32.AND P0, PT, R0, R9, PT ;  /* 0x000000090000720c */ /* 0x000fe40003f06070 */
[----:B------:R-:W-:Y:S01]  /*0890*/  LOP3.LUT R0, R8, R11, RZ, 0x3c, !PT ;  /* 0x0000000b08007212 */ /* 0x000fe200078e3cff */
[----:B------:R-:W2:Y:S01]  /*08a0*/  LDS R9, [UR9] ;  /* 0x00000009ff097984 */ /* 0x000ea20008000800 */
[----:B------:R-:W-:Y:S01]  /*08b0*/  BAR.SYNC.DEFER_BLOCKING 0x0 ;  /* 0x0000000000007b1d */ /* 0x000fe20000010000 */
[----:B0-----:R-:W-:Y:S01]  /*08c0*/  VIADD R40, R6, 0xffffffe ;  /* 0x0ffffffe06287836 */ /* 0x001fe20000000000 */
[----:B------:R-:W-:-:S04]  /*08d0*/  ISETP.GE.AND P2, PT, R0, RZ, PT ;  /* 0x000000ff0000720c */ /* 0x000fc80003f46270 */
[----:B------:R0:W4:Y:S03]  /*08e0*/  F2I.FTZ.U32.TRUNC.NTZ R41, R40 ;  /* 0x0000002800297305 */ /* 0x000126000021f000 */
[----:B------:R-:W-:Y:S02]  /*08f0*/  @P0 VIADD R4, R4, 0x1 ;  /* 0x0000000104040836 */ /* 0x000fe40000000000 */
[----:B-1----:R-:W-:-:S04]  /*0900*/  VIADD R5, R5, 0xffffffe ;  /* 0x0ffffffe05057836 */ /* 0x002fc80000000000 */
[----:B------:R-:W-:Y:S01]  /*0910*/  @!P2 IMAD.MOV R4, RZ, RZ, -R4 ;  /* 0x000000ffff04a224 */ /* 0x000fe200078e0a04 */
[----:B------:R-:W-:Y:S01]  /*0920*/  @!P1 LOP3.LUT R4, RZ, R11, RZ, 0x33, !PT ;  /* 0x0000000bff049212 */ /* 0x000fe200078e33ff */
[----:B0-----:R-:W-:Y:S01]  /*0930*/  IMAD.MOV.U32 R40, RZ, RZ, RZ ;  /* 0x000000ffff287224 */ /* 0x001fe200078e00ff */
[----:B------:R-:W0:Y:S01]  /*0940*/  F2I.FTZ.U32.TRUNC.NTZ R5, R5 ;  /* 0x0000000500057305 */ /* 0x000e22000021f000 */
[----:B------:R-:W-:Y:S01]  /*0950*/  ISETP.NE.U32.AND P1, PT, R107, RZ, PT ;  /* 0x000000ff6b00720c */ /* 0x000fe20003f25070 */
[----:B----4-:R-:W-:Y:S01]  /*0960*/  IMAD.MOV R6, RZ, RZ, -R41 ;  /* 0x000000ffff067224 */ /* 0x010fe200078e0a29 */
[----:B------:R-:W-:-:S03]  /*0970*/  LEA R0, R4, UR4, 0x9 ;  /* 0x0000000404007c11 */ /* 0x000fc6000f8e48ff */
[----:B------:R-:W-:Y:S01]  /*0980*/  IMAD R7, R6, R39, RZ ;  /* 0x0000002706077224 */ /* 0x000fe200078e02ff */
[----:B------:R-:W-:Y:S01]  /*0990*/  SHF.R.U32.HI R6, RZ, 0x5, R2 ;  /* 0x00000005ff067819 */ /* 0x000fe20000011602 */
[----:B------:R-:W-:Y:S01]  /*09a0*/  VIADD R101, R0, 0x1 ;  /* 0x0000000100657836 */ /* 0x000fe20000000000 */
[----:B------:R-:W-:Y:S01]  /*09b0*/  IABS R47, R0 ;  /* 0x00000000002f7213 */ /* 0x000fe20000000000 */
[----:B------:R-:W-:Y:S01]  /*09c0*/  IMAD.HI.U32 R40, R41, R7, R40 ;  /* 0x0000000729287227 */ /* 0x000fe200078e0028 */
[----:B------:R-:W-:Y:S02]  /*09d0*/  R2UR UR7, R6 ;  /* 0x00000000060772ca */ /* 0x000fe400000e0000 */
[----:B------:R-:W-:Y:S01]  /*09e0*/  IABS R46, R101 ;  /* 0x00000065002e7213 */ /* 0x000fe20000000000 */
[----:B------:R-:W-:Y:S01]  /*09f0*/  IMAD.MOV R6, RZ, RZ, -R4 ;  /* 0x000000ffff067224 */ /* 0x000fe200078e0a04 */
[----:B------:R-:W-:Y:S01]  /*0a00*/  STL [R1+0x8e8], R101 ;  /* 0x0008e86501007387 */ /* 0x000fe20000100800 */
[----:B------:R-:W-:Y:S01]  /*0a10*/  VIADD R22, R0, 0x4 ;  /* 0x0000000400167836 */ /* 0x000fe20000000000 */
[----:B--2---:R-:W-:Y:S01]  /*0a20*/  R2UR UR8, R9 ;  /* 0x00000000090872ca */ /* 0x004fe200000e0000 */
[----:B------:R-:W-:-:S03]  /*0a30*/  IMAD.HI.U32 R4, R40, R47, RZ ;  /* 0x0000002f28047227 */ /* 0x000fc600078e00ff */
[----:B------:R-:W-:Y:S01]  /*0a40*/  IABS R43, R22 ;  /* 0x00000016002b7213 */ /* 0x000fe20000000000 */
[----:B------:R-:W-:Y:S02]  /*0a50*/  IMAD R6, R11, R6, R8 ;  /* 0x000000060b067224 */ /* 0x000fe400078e0208 */
[----:B------:R-:W-:Y:S01]  /*0a60*/  IMAD.MOV R8, RZ, RZ, -R4 ;  /* 0x000000ffff087224 */ /* 0x000fe200078e0a04 */
[----:B------:R-:W-:Y:S01]  /*0a70*/  USHF.L.U32 UR4, UR7, 0x15, URZ ;  /* 0x0000001507047899 */ /* 0x000fe200080006ff */
[C---:B------:R-:W-:Y:S02]  /*0a80*/  VIADD R15, R0.reuse, 0x3 ;  /* 0x00000003000f7836 */ /* 0x040fe40000000000 */
[----:B------:R-:W-:Y:S01]  /*0a90*/  IMAD R47, R39, R8, R47 ;  /* 0x00000008272f7224 */ /* 0x000fe200078e022f */
[----:B------:R-:W-:Y:S01]  /*0aa0*/  ULOP3.LUT UR10, UR4, 0x600000, URZ, 0xc0, !UPT ;  /* 0x00600000040a7892 */ /* 0x000fe2000f8ec0ff */
[----:B------:R-:W-:Y:S01]  /*0ab0*/  VIADD R16, R0, 0xc ;  /* 0x0000000c00107836 */ /* 0x000fe20000000000 */
[----:B------:R-:W-:Y:S01]  /*0ac0*/  IABS R44, R15 ;  /* 0x0000000f002c7213 */ /* 0x000fe20000000000 */
[----:B------:R-:W-:Y:S01]  /*0ad0*/  IMAD.HI.U32 R7, R40, R46, RZ ;  /* 0x0000002e28077227 */ /* 0x000fe200078e00ff */
[----:B------:R-:W-:-:S02]  /*0ae0*/  UMOV UR4, 0x1 ;  /* 0x0000000100047882 */ /* 0x000fc40000000000 */
[----:B------:R-:W-:Y:S01]  /*0af0*/  IABS R32, R16 ;  /* 0x0000001000207213 */ /* 0x000fe20000000000 */
[----:B------:R-:W-:-:S04]  /*0b00*/  IMAD.HI.U32 R8, R40, R43, RZ ;  /* 0x0000002b28087227 */ /* 0x000fc800078e00ff */
[C---:B------:R-:W-:Y:S02]  /*0b10*/  VIADD R13, R0.reuse, 0x8 ;  /* 0x00000008000d7836 */ /* 0x040fe40000000000 */
[----:B0-----:R-:W-:Y:S02]  /*0b20*/  IMAD.MOV R12, RZ, RZ, -R5 ;  /* 0x000000ffff0c7224 */ /* 0x001fe400078e0a05 */
[----:B------:R-:W-:Y:S01]  /*0b30*/  IMAD.MOV R7, RZ, RZ, -R7 ;  /* 0x000000ffff077224 */ /* 0x000fe200078e0a07 */
[----:B------:R-:W-:Y:S01]  /*0b40*/  IABS R42, R13 ;  /* 0x0000000d002a7213 */ /* 0x000fe20000000000 */
[C---:B------:R-:W-:Y:S02]  /*0b50*/  VIADD R25, R0.reuse, 0x2 ;  /* 0x0000000200197836 */ /* 0x040fe40000000000 */
[----:B------:R-:W-:Y:S02]  /*0b60*/  VIADD R14, R0, 0x9 ;  /* 0x00000009000e7836 */ /* 0x000fe40000000000 */
[----:B------:R-:W-:Y:S01]  /*0b70*/  IMAD.MOV R8, RZ, RZ, -R8 ;  /* 0x000000ffff087224 */ /* 0x000fe200078e0a08 */
[----:B------:R-:W-:Y:S01]  /*0b80*/  STL [R1+0x8e4], R25 ;  /* 0x0008e41901007387 */ /* 0x000fe20000100800 */
[----:B------:R-:W-:Y:S01]  /*0b90*/  IMAD R9, R12, R3, RZ ;  /* 0x000000030c097224 */ /* 0x000fe200078e02ff */
[----:B------:R-:W-:Y:S01]  /*0ba0*/  IABS R41, R14 ;  /* 0x0000000e00297213 */ /* 0x000fe20000000000 */
[----:B------:R-:W-:Y:S01]  /*0bb0*/  IMAD.MOV.U32 R4, RZ, RZ, RZ ;  /* 0x000000ffff047224 */ /* 0x000fe200078e00ff */
[----:B------:R0:W-:Y:S01]  /*0bc0*/  STL [R1+0x8e0], R15 ;  /* 0x0008e00f01007387 */ /* 0x0001e20000100800 */
[C---:B------:R-:W-:Y:S01]  /*0bd0*/  IMAD R46, R39.reuse, R7, R46 ;  /* 0x00000007272e7224 */ /* 0x040fe200078e022e */
[----:B------:R-:W-:Y:S01]  /*0be0*/  IABS R45, R25 ;  /* 0x00000019002d7213 */ /* 0x000fe20000000000 */
[----:B------:R-:W-:Y:S01]  /*0bf0*/  IMAD R43, R39, R8, R43 ;  /* 0x00000008272b7224 */ /* 0x000fe200078e022b */
[----:B------:R-:W-:Y:S01]  /*0c00*/  STL [R1+0x8ec], R22 ;  /* 0x0008ec1601007387 */ /* 0x000fe20000100800 */
[----:B------:R-:W-:-:S02]  /*0c10*/  VIADD R18, R0, 0xb ;  /* 0x0000000b00127836 */ /* 0x000fc40000000000 */
[----:B------:R-:W-:Y:S01]  /*0c20*/  VIADD R103, R0, 0x30 ;  /* 0x0000003000677836 */ /* 0x000fe20000000000 */
[----:B------:R-:W-:Y:S01]  /*0c30*/  STL [R1+0x8f0], R13 ;  /* 0x0008f00d01007387 */ /* 0x000fe20000100800 */
[----:B------:R-:W-:Y:S01]  /*0c40*/  IMAD.HI.U32 R7, R40, R44, RZ ;  /* 0x0000002c28077227 */ /* 0x000fe200078e00ff */
[----:B------:R-:W-:Y:S02]  /*0c50*/  IABS R33, R18 ;  /* 0x0000001200217213 */ /* 0x000fe40000000000 */
[----:B------:R1:W-:Y:S01]  /*0c60*/  STL [R1+0x8f4], R14 ;  /* 0x0008f40e01007387 */ /* 0x0003e20000100800 */
[----:B------:R-:W-:Y:S01]  /*0c70*/  VIADD R165, R0, 0xa ;  /* 0x0000000a00a57836 */ /* 0x000fe20000000000 */
[----:B------:R-:W-:Y:S01]  /*0c80*/  IABS R84, R103 ;  /* 0x0000006700547213 */ /* 0x000fe20000000000 */
[----:B------:R-:W-:-:S03]  /*0c90*/  IMAD.HI.U32 R8, R40, R32, RZ ;  /* 0x0000002028087227 */ /* 0x000fc600078e00ff */
[----:B------:R-:W-:Y:S01]  /*0ca0*/  STL [R1+0x8f8], R165 ;  /* 0x0008f8a501007387 */ /* 0x000fe20000100800 */
[----:B------:R-:W-:Y:S01]  /*0cb0*/  IMAD.HI.U32 R4, R5, R9, R4 ;  /* 0x0000000905047227 */ /* 0x000fe200078e0004 */
[----:B------:R-:W-:Y:S02]  /*0cc0*/  IABS R34, R165 ;  /* 0x000000a500227213 */ /* 0x000fe40000000000 */
[----:B------:R-:W-:Y:S01]  /*0cd0*/  STL [R1+0x8fc], R18 ;  /* 0x0008fc1201007387 */ /* 0x000fe20000100800 */
[----:B------:R-:W-:Y:S02]  /*0ce0*/  VIADD R104, R0, 0x10 ;  /* 0x0000001000687836 */ /* 0x000fe40000000000 */
[----:B------:R-:W-:Y:S01]  /*0cf0*/  IMAD.IADD R5, R10, 0x1, R6 ;  /* 0x000000010a057824 */ /* 0x000fe200078e0206 */
[----:B------:R-:W-:Y:S01]  /*0d00*/  STL [R1+0x900], R16 ;  /* 0x0009001001007387 */ /* 0x000fe20000100800 */
[----:B------:R-:W-:Y:S01]  /*0d10*/  IMAD.HI.U32 R9, R40, R42, RZ ;  /* 0x0000002a28097227 */ /* 0x000fe200078e00ff */
[----:B------:R-:W-:-:S02]  /*0d20*/  IABS R100, R104 ;  /* 0x0000006800647213 */ /* 0x000fc40000000000 */
[----:B------:R-:W-:Y:S01]  /*0d30*/  STL [R1+0x904], R104 ;  /* 0x0009046801007387 */ /* 0x000fe20000100800 */
[----:B------:R-:W-:Y:S02]  /*0d40*/  IMAD.MOV R7, RZ, RZ, -R7 ;  /* 0x000000ffff077224 */ /* 0x000fe400078e0a07 */
[----:B------:R-:W-:Y:S02]  /*0d50*/  VIADD R24, R0, 0x18 ;  /* 0x0000001800187836 */ /* 0x000fe40000000000 */
[----:B------:R-:W-:Y:S02]  /*0d60*/  IMAD.MOV R8, RZ, RZ, -R8 ;  /* 0x000000ffff087224 */ /* 0x000fe400078e0a08 */
[----:B------:R-:W-:Y:S01]  /*0d70*/  IMAD.HI.U32 R10, R40, R41, RZ ;  /* 0x00000029280a7227 */ /* 0x000fe200078e00ff */
[----:B------:R-:W-:Y:S01]  /*0d80*/  STL [R1+0x914], R24 ;  /* 0x0009141801007387 */ /* 0x000fe20000100800 */
[----:B------:R-:W-:Y:S02]  /*0d90*/  IABS R96, R24 ;  /* 0x0000001800607213 */ /* 0x000fe40000000000 */
[----:B0-----:R-:W-:-:S02]  /*0da0*/  VIADD R15, R0, 0x20 ;  /* 0x00000020000f7836 */ /* 0x001fc40000000000 */
[C---:B-1----:R-:W-:Y:S02]  /*0db0*/  VIADD R14, R0.reuse, 0x28 ;  /* 0x00000028000e7836 */ /* 0x042fe40000000000 */
[----:B------:R-:W-:Y:S01]  /*0dc0*/  IMAD.MOV R9, RZ, RZ, -R9 ;  /* 0x000000ffff097224 */ /* 0x000fe200078e0a09 */
[----:B------:R-:W-:Y:S01]  /*0dd0*/  STL [R1+0x930], R15 ;  /* 0x0009300f01007387 */ /* 0x000fe20000100800 */
[C---:B------:R-:W-:Y:S01]  /*0de0*/  IMAD R44, R39.reuse, R7, R44 ;  /* 0x00000007272c7224 */ /* 0x040fe200078e022c */
[----:B------:R-:W-:Y:S01]  /*0df0*/  IABS R88, R14 ;  /* 0x0000000e00587213 */ /* 0x000fe20000000000 */
[----:B------:R-:W-:Y:S01]  /*0e00*/  IMAD R32, R39, R8, R32 ;  /* 0x0000000827207224 */ /* 0x000fe200078e0220 */
[----:B------:R-:W-:Y:S01]  /*0e10*/  STL [R1+0x934], R14 ;  /* 0x0009340e01007387 */ /* 0x000fe20000100800 */
[C---:B------:R-:W-:Y:S01]  /*0e20*/  VIADD R11, R0.reuse, 0x38 ;  /* 0x00000038000b7836 */ /* 0x040fe20000000000 */
[----:B------:R-:W-:Y:S01]  /*0e30*/  IABS R92, R15 ;  /* 0x0000000f005c7213 */ /* 0x000fe20000000000 */
[----:B------:R-:W-:Y:S01]  /*0e40*/  VIADD R157, R0, 0x58 ;  /* 0x00000058009d7836 */ /* 0x000fe20000000000 */
[----:B------:R-:W-:Y:S01]  /*0e50*/  STL [R1+0x944], R103 ;  /* 0x0009446701007387 */ /* 0x000fe20000100800 */
[----:B------:R-:W-:Y:S01]  /*0e60*/  IMAD.MOV R10, RZ, RZ, -R10 ;  /* 0x000000ffff0a7224 */ /* 0x000fe200078e0a0a */
[----:B------:R-:W-:Y:S01]  /*0e70*/  IABS R80, R11 ;  /* 0x0000000b00507213 */ /* 0x000fe20000000000 */
[----:B------:R-:W-:Y:S01]  /*0e80*/  IMAD.HI.U32 R7, R40, R33, RZ ;  /* 0x0000002128077227 */ /* 0x000fe200078e00ff */
[----:B------:R0:W-:Y:S01]  /*0e90*/  STL [R1+0x964], R11 ;  /* 0x0009640b01007387 */ /* 0x0001e20000100800 */
[----:B------:R-:W-:-:S02]  /*0ea0*/  IABS R64, R157 ;  /* 0x0000009d00407213 */ /* 0x000fc40000000000 */
[----:B------:R-:W-:-:S04]  /*0eb0*/  IMAD.HI.U32 R8, R40, R84, RZ ;  /* 0x0000005428087227 */ /* 0x000fc800078e00ff */
[C---:B------:R-:W-:Y:S02]  /*0ec0*/  VIADD R17, R0.reuse, 0x40 ;  /* 0x0000004000117836 */ /* 0x040fe40000000000 */
[C---:B------:R-:W-:Y:S02]  /*0ed0*/  IMAD R42, R39.reuse, R9, R42 ;  /* 0x00000009272a7224 */ /* 0x040fe400078e022a */
[----:B------:R-:W-:Y:S01]  /*0ee0*/  VIADD R20, R0, 0x48 ;  /* 0x0000004800147836 */ /* 0x000fe20000000000 */
[----:B------:R-:W-:Y:S01]  /*0ef0*/  STL [R1+0x994], R17 ;  /* 0x0009941101007387 */ /* 0x000fe20000100800 */
[----:B------:R-:W-:Y:S01]  /*0f00*/  IMAD R41, R39, R10, R41 ;  /* 0x0000000a27297224 */ /* 0x000fe200078e0229 */
[----:B------:R-:W-:Y:S01]  /*0f10*/  IABS R76, R17 ;  /* 0x00000011004c7213 */ /* 0x000fe20000000000 */
[----:B------:R-:W-:Y:S01]  /*0f20*/  IMAD.HI.U32 R9, R40, R100, RZ ;  /* 0x0000006428097227 */ /* 0x000fe200078e00ff */
[----:B------:R-:W-:Y:S01]  /*0f30*/  STL [R1+0x9c4], R20 ;  /* 0x0009c41401007387 */ /* 0x000fe20000100800 */
[----:B------:R-:W-:-:S02]  /*0f40*/  IABS R72, R20 ;  /* 0x0000001400487213 */ /* 0x000fc40000000000 */
[----:B------:R-:W-:Y:S02]  /*0f50*/  IMAD.MOV R12, RZ, RZ, -R7 ;  /* 0x000000ffff0c7224 */ /* 0x000fe400078e0a07 */
[----:B------:R-:W-:Y:S02]  /*0f60*/  IMAD.MOV R8, RZ, RZ, -R8 ;  /* 0x000000ffff087224 */ /* 0x000fe400078e0a08 */
[----:B------:R-:W-:Y:S02]  /*0f70*/  VIADD R150, R0, 0x50 ;  /* 0x0000005000967836 */ /* 0x000fe40000000000 */
[----:B------:R-:W-:-:S03]  /*0f80*/  IMAD.HI.U32 R10, R40, R96, RZ ;  /* 0x00000060280a7227 */ /* 0x000fc600078e00ff */
[----:B------:R-:W-:Y:S01]  /*0f90*/  STL [R1+0x9cc], R150 ;  /* 0x0009cc9601007387 */ /* 0x000fe20000100800 */
[C---:B0-----:R-:W-:Y:S01]  /*0fa0*/  VIADD R11, R0.reuse, 0x60 ;  /* 0x00000060000b7836 */ /* 0x041fe20000000000 */
[----:B------:R-:W-:Y:S01]  /*0fb0*/  IABS R68, R150 ;  /* 0x0000009600447213 */ /* 0x000fe20000000000 */
[C---:B------:R-:W-:Y:S02]  /*0fc0*/  VIADD R156, R0.reuse, 0x68 ;  /* 0x00000068009c7836 */ /* 0x040fe40000000000 */
[----:B------:R-:W-:Y:S01]  /*0fd0*/  IMAD.MOV R9, RZ, RZ, -R9 ;  /* 0x000000ffff097224 */ /* 0x000fe200078e0a09 */
[----:B------:R0:W-:Y:S01]  /*0fe0*/  STL [R1+0x99c], R11 ;  /* 0x00099c0b01007387 */ /* 0x0001e20000100800 */
        /* <DEDUP_REMOVED lines=11> */
[----:B------:R-:W-:Y:S01]  /*10a0*/  STL [R1+0x978], R14 ;  /* 0x0009780e01007387 */ /* 0x000fe20000100800 */
[----:B------:R-:W-:-:S02]  /*10b0*/  IABS R91, R21 ;  /* 0x00000015005b7213 */ /* 0x000fc40000000000 */
[C---:B------:R-:W-:Y:S02]  /*10c0*/  VIADD R12, R0.reuse, 0x78 ;  /* 0x00000078000c7836 */ /* 0x040fe40000000000 */
[C---:B------:R-:W-:Y:S02]  /*10d0*/  VIADD R102, R0.reuse, 0x11 ;  /* 0x0000001100667836 */ /* 0x040fe40000000000 */
[----:B0-----:R-:W-:Y:S01]  /*10e0*/  VIADD R11, R0, 0x19 ;  /* 0x00000019000b7836 */ /* 0x001fe20000000000 */
[----:B------:R-:W-:Y:S01]  /*10f0*/  STL [R1+0x95c], R12 ;  /* 0x00095c0c01007387 */ /* 0x000fe20000100800 */
[C---:B------:R-:W-:Y:S01]  /*1100*/  IMAD R100, R39.reuse, R9, R100 ;  /* 0x0000000927647224 */ /* 0x040fe200078e0264 */
[----:B------:R-:W-:Y:S01]  /*1110*/  IABS R50, R12 ;  /* 0x0000000c00327213 */ /* 0x000fe20000000000 */
[----:B------:R-:W-:Y:S01]  /*1120*/  IMAD R96, R39, R10, R96 ;  /* 0x0000000a27607224 */ /* 0x000fe200078e0260 */
[----:B------:R-:W-:Y:S01]  /*1130*/  STL [R1+0x908], R102 ;  /* 0x0009086601007387 */ /* 0x000fe20000100800 */
[----:B------:R-:W-:Y:S01]  /*1140*/  IMAD.HI.U32 R9, R40, R80, RZ ;  /* 0x0000005028097227 */ /* 0x000fe200078e00ff */
[----:B------:R-:W-:-:S02]  /*1150*/  IABS R95, R11 ;  /* 0x0000000b005f7213 */ /* 0x000fc40000000000 */
[----:B------:R0:W-:Y:S01]  /*1160*/  STL [R1+0x918], R11 ;  /* 0x0009180b01007387 */ /* 0x0001e20000100800 */
[----:B------:R-:W-:Y:S01]  /*1170*/  IMAD.MOV R8, RZ, RZ, -R8 ;  /* 0x000000ffff087224 */ /* 0x000fe200078e0a08 */
[----:B------:R-:W-:Y:S01]  /*1180*/  IABS R99, R102 ;  /* 0x0000006600637213 */ /* 0x000fe20000000000 */
[C---:B------:R-:W-:Y:S01]  /*1190*/  IMAD.HI.U32 R10, R40.reuse, R76, RZ ;  /* 0x0000004c280a7227 */ /* 0x040fe200078e00ff */
[----:B------:R-:W-:Y:S03]  /*11a0*/  STL [R1+0x92c], R21 ;  /* 0x00092c1501007387 */ /* 0x000fe60000100800 */
[----:B------:R-:W-:-:S04]  /*11b0*/  IMAD.HI.U32 R7, R40, R88, RZ ;  /* 0x0000005828077227 */ /* 0x000fc800078e00ff */
[----:B------:R-:W-:Y:S02]  /*11c0*/  IMAD.MOV R9, RZ, RZ, -R9 ;  /* 0x000000ffff097224 */ /* 0x000fe400078e0a09 */
[----:B------:R-:W-:Y:S02]  /*11d0*/  IMAD R64, R39, R8, R64 ;  /* 0x0000000827407224 */ /* 0x000fe400078e0240 */
[----:B0-----:R-:W-:Y:S02]  /*11e0*/  VIADD R11, R0, 0x39 ;  /* 0x00000039000b7836 */ /* 0x001fe40000000000 */
[----:B------:R-:W-:Y:S02]  /*11f0*/  IMAD.MOV R10, RZ, RZ, -R10 ;  /* 0x000000ffff0a7224 */ /* 0x000fe400078e0a0a */
[----:B------:R-:W-:Y:S01]  /*1200*/  IMAD.HI.U32 R8, R40, R91, RZ ;  /* 0x0000005b28087227 */ /* 0x000fe200078e00ff */
[----:B------:R-:W-:-:S03]  /*1210*/  IABS R79, R11 ;  /* 0x0000000b004f7213 */ /* 0x000fc60000000000 */
[----:B------:R-:W-:Y:S02]  /*1220*/  IMAD.MOV R7, RZ, RZ, -R7 ;  /* 0x000000ffff077224 */ /* 0x000fe400078e0a07 */
[----:B------:R-:W-:Y:S02]  /*1230*/  VIADD R15, R0, 0x29 ;  /* 0x00000029000f7836 */ /* 0x000fe40000000000 */
[C---:B------:R-:W-:Y:S02]  /*1240*/  IMAD R80, R39.reuse, R9, R80 ;  /* 0x0000000927507224 */ /* 0x040fe400078e0250 */
[----:B------:R-:W-:Y:S01]  /*1250*/  IMAD R76, R39, R10, R76 ;  /* 0x0000000a274c7224 */ /* 0x000fe200078e024c */
[----:B------:R0:W-:Y:S01]  /*1260*/  STL [R1+0x938], R15 ;  /* 0x0009380f01007387 */ /* 0x0001e20000100800 */
[----:B------:R-:W-:Y:S01]  /*1270*/  IMAD.HI.U32 R9, R40, R60, RZ ;  /* 0x0000003c28097227 */ /* 0x000fe200078e00ff */
[----:B------:R-:W-:-:S03]  /*1280*/  IABS R87, R15 ;  /* 0x0000000f00577213 */ /* 0x000fc60000000000 */
[----:B------:R-:W-:Y:S02]  /*1290*/  IMAD.MOV R8, RZ, RZ, -R8 ;  /* 0x000000ffff087224 */ /* 0x000fe400078e0a08 */
[----:B------:R-:W-:Y:S02]  /*12a0*/  VIADD R14, R0, 0x31 ;  /* 0x00000031000e7836 */ /* 0x000fe40000000000 */
[----:B------:R-:W-:-:S03]  /*12b0*/  IMAD.HI.U32 R6, R40, R45, RZ ;  /* 0x0000002d28067227 */ /* 0x000fc600078e00ff */
[----:B------:R-:W-:Y:S01]  /*12c0*/  STL [R1+0x948], R14 ;  /* 0x0009480e01007387 */ /* 0x000fe20000100800 */
[----:B------:R-:W-:Y:S01]  /*12d0*/  IMAD R88, R39, R7, R88 ;  /* 0x0000000727587224 */ /* 0x000fe200078e0258 */
[----:B------:R-:W-:Y:S01]  /*12e0*/  IABS R83, R14 ;  /* 0x0000000e00537213 */ /* 0x000fe20000000000 */
[C---:B------:R-:W-:Y:S01]  /*12f0*/  IMAD.HI.U32 R10, R40.reuse, R56, RZ ;  /* 0x00000038280a7227 */ /* 0x040fe200078e00ff */
[----:B------:R1:W-:Y:S03]  /*1300*/  STL [R1+0x968], R11 ;  /* 0x0009680b01007387 */ /* 0x0003e60000100800 */
[----:B------:R-:W-:-:S04]  /*1310*/  IMAD.HI.U32 R7, R40, R68, RZ ;  /* 0x0000004428077227 */ /* 0x000fc800078e00ff */
[C---:B------:R-:W-:Y:S02]  /*1320*/  VIADD R158, R0.reuse, 0x41 ;  /* 0x00000041009e7836 */ /* 0x040fe40000000000 */
[C---:B------:R-:W-:Y:S02]  /*1330*/  VIADD R118, R0.reuse, 0x49 ;  /* 0x0000004900767836 */ /* 0x040fe40000000000 */
[----:B------:R-:W-:Y:S01]  /*1340*/  IMAD.MOV R9, RZ, RZ, -R9 ;  /* 0x000000ffff097224 */ /* 0x000fe200078e0a09 */
[----:B------:R-:W-:Y:S01]  /*1350*/  STL [R1+0x998], R158 ;  /* 0x0009989e01007387 */ /* 0x000fe20000100800 */
[----:B------:R-:W-:Y:S01]  /*1360*/  IMAD R91, R39, R8, R91 ;  /* 0x00000008275b7224 */ /* 0x000fe200078e025b */
[----:B------:R-:W-:Y:S01]  /*1370*/  IABS R71, R118 ;  /* 0x0000007600477213 */ /* 0x000fe20000000000 */
[C---:B------:R-:W-:Y:S01]  /*1380*/  VIADD R105, R0.reuse, 0x51 ;  /* 0x0000005100697836 */ /* 0x040fe20000000000 */
[----:B------:R-:W-:Y:S01]  /*1390*/  STL [R1+0x9c8], R118 ;  /* 0x0009c87601007387 */ /* 0x000fe20000100800 */
[----:B0-----:R-:W-:Y:S01]  /*13a0*/  VIADD R15, R0, 0x61 ;  /* 0x00000061000f7836 */ /* 0x001fe20000000000 */
[----:B------:R-:W-:Y:S01]  /*13b0*/  IABS R75, R158 ;  /* 0x0000009e004b7213 */ /* 0x000fe20000000000 */
[----:B------:R-:W-:Y:S01]  /*13c0*/  IMAD.MOV R6, RZ, RZ, -R6 ;  /* 0x000000ffff067224 */ /* 0x000fe200078e0a06 */
[----:B------:R-:W-:Y:S01]  /*13d0*/  STL [R1+0x9c0], R105 ;  /* 0x0009c06901007387 */ /* 0x000fe20000100800 */
[----:B------:R-:W-:Y:S01]  /*13e0*/  IMAD.MOV R10, RZ, RZ, -R10 ;  /* 0x000000ffff0a7224 */ /* 0x000fe200078e0a0a */
[----:B------:R-:W-:Y:S01]  /*13f0*/  IABS R59, R15 ;  /* 0x0000000f003b7213 */ /* 0x000fe20000000000 */
[----:B------:R-:W-:Y:S01]  /*1400*/  IMAD.HI.U32 R8, R40, R79, RZ ;  /* 0x0000004f28087227 */ /* 0x000fe200078e00ff */
[----:B------:R-:W-:-:S03]  /*1410*/  IABS R67, R105 ;  /* 0x0000006900437213 */ /* 0x000fc60000000000 */
[C---:B------:R-:W-:Y:S02]  /*1420*/  VIADD R19, R0.reuse, 0x59 ;  /* 0x0000005900137836 */ /* 0x040fe40000000000 */
[----:B------:R-:W-:Y:S02]  /*1430*/  IMAD.MOV R7, RZ, RZ, -R7 ;  /* 0x000000ffff077224 */ /* 0x000fe400078e0a07 */
[----:B-1----:R-:W-:Y:S01]  /*1440*/  VIADD R11, R0, 0x69 ;  /* 0x00000069000b7836 */ /* 0x002fe20000000000 */
[----:B------:R-:W-:Y:S01]  /*1450*/  STL [R1+0x9b0], R19 ;  /* 0x0009b01301007387 */ /* 0x000fe20000100800 */
[C---:B------:R-:W-:Y:S01]  /*1460*/  IMAD R60, R39.reuse, R9, R60 ;  /* 0x00000009273c7224 */ /* 0x040fe200078e023c */
[----:B------:R-:W-:Y:S01]  /*1470*/  IABS R63, R19 ;  /* 0x00000013003f7213 */ /* 0x000fe20000000000 */
[C---:B------:R-:W-:Y:S01]  /*1480*/  IMAD R45, R39.reuse, R6, R45 ;  /* 0x00000006272d7224 */ /* 0x040fe200078e022d */
[----:B------:R0:W-:Y:S01]  /*1490*/  STL [R1+0x990], R15 ;  /* 0x0009900f01007387 */ /* 0x0001e20000100800 */
[----:B------:R-:W-:Y:S01]  /*14a0*/  IMAD R56, R39, R10, R56 ;  /* 0x0000000a27387224 */ /* 0x000fe200078e0238 */
[----:B------:R-:W-:Y:S01]  /*14b0*/  IABS R55, R11 ;  /* 0x0000000b00377213 */ /* 0x000fe20000000000 */
[----:B------:R-:W-:Y:S01]  /*14c0*/  IMAD.HI.U32 R9, R40, R53, RZ ;  /* 0x0000003528097227 */ /* 0x000fe200078e00ff */
[----:B------:R1:W-:Y:S03]  /*14d0*/  STL [R1+0x980], R11 ;  /* 0x0009800b01007387 */ /* 0x0003e60000100800 */
[----:B------:R-:W-:-:S02]  /*14e0*/  IMAD.MOV R8, RZ, RZ, -R8 ;  /* 0x000000ffff087224 */ /* 0x000fc400078e0a08 */
[----:B------:R-:W-:-:S04]  /*14f0*/  IMAD.HI.U32 R6, R40, R34, RZ ;  /* 0x0000002228067227 */ /* 0x000fc800078e00ff */
[----:B------:R-:W-:Y:S02]  /*1500*/  IMAD R68, R39, R7, R68 ;  /* 0x0000000727447224 */ /* 0x000fe400078e0244 */
[----:B------:R-:W-:-:S04]  /*1510*/  IMAD.HI.U32 R10, R40, R50, RZ ;  /* 0x00000032280a7227 */ /* 0x000fc800078e00ff */
[----:B------:R-:W-:-:S04]  /*1520*/  IMAD.HI.U32 R7, R40, R95, RZ ;  /* 0x0000005f28077227 */ /* 0x000fc800078e00ff */
[C---:B------:R-:W-:Y:S02]  /*1530*/  VIADD R164, R0.reuse, 0x71 ;  /* 0x0000007100a47836 */ /* 0x040fe40000000000 */
[----:B------:R-:W-:Y:S02]  /*1540*/  IMAD.MOV R12, RZ, RZ, -R9 ;  /* 0x000000ffff0c7224 */ /* 0x000fe400078e0a09 */
[----:B------:R-:W-:Y:S01]  /*1550*/  IMAD R79, R39, R8, R79 ;  /* 0x00000008274f7224 */ /* 0x000fe200078e024f */
[----:B------:R-:W-:Y:S01]  /*1560*/  STL [R1+0x96c], R164 ;  /* 0x00096ca401007387 */ /* 0x000fe20000100800 */
[C---:B0-----:R-:W-:Y:S01]  /*1570*/  VIADD R15, R0.reuse, 0x79 ;  /* 0x00000079000f7836 */ /* 0x041fe20000000000 */
[----:B------:R-:W-:Y:S01]  /*1580*/  IABS R52, R164 ;  /* 0x000000a400347213 */ /* 0x000fe20000000000 */
[----:B-1----:R-:W-:Y:S02]  /*1590*/  VIADD R11, R0, 0x22 ;  /* 0x00000022000b7836 */ /* 0x002fe40000000000 */
[----:B------:R-:W-:Y:S01]  /*15a0*/  IMAD.MOV R6, RZ, RZ, -R6 ;  /* 0x000000ffff067224 */ /* 0x000fe200078e0a06 */
[----:B------:R0:W-:Y:S01]  /*15b0*/  STL [R1+0x958], R15 ;  /* 0x0009580f01007387 */ /* 0x0001e20000100800 */
[----:B------:R-:W-:Y:S01]  /*15c0*/  IMAD.MOV R9, RZ, RZ, -R10 ;  /* 0x000000ffff097224 */ /* 0x000fe200078e0a0a */
[----:B------:R-:W-:Y:S01]  /*15d0*/  IABS R90, R11 ;  /* 0x0000000b005a7213 */ /* 0x000fe20000000000 */
[----:B------:R-:W-:Y:S01]  /*15e0*/  IMAD.HI.U32 R8, R40, R59, RZ ;  /* 0x0000003b28087227 */ /* 0x000fe200078e00ff */
[----:B------:R-:W-:-:S03]  /*15f0*/  IABS R49, R15 ;  /* 0x0000000f00317213 */ /* 0x000fc60000000000 */
[C---:B------:R-:W-:Y:S02]  /*1600*/  VIADD R27, R0.reuse, 0x12 ;  /* 0x00000012001b7836 */ /* 0x040fe40000000000 */
[----:B------:R-:W-:Y:S01]  /*1610*/  IMAD.MOV R10, RZ, RZ, -R7 ;  /* 0x000000ffff0a7224 */ /* 0x000fe200078e0a07 */
[----:B0-----:R-:W0:Y:S01]  /*1620*/  LDC R15, c[0x0][0x3a0] ;  /* 0x0000e800ff0f7b82 */ /* 0x001e220000000800 */
[----:B------:R-:W-:Y:S01]  /*1630*/  VIADD R146, R0, 0x1a ;  /* 0x0000001a00927836 */ /* 0x000fe20000000000 */
[----:B------:R-:W-:Y:S01]  /*1640*/  STL [R1+0x90c], R27 ;  /* 0x00090c1b01007387 */ /* 0x000fe20000100800 */
[C---:B------:R-:W-:Y:S01]  /*1650*/  IMAD.HI.U32 R7, R40.reuse, R83, RZ ;  /* 0x0000005328077227 */ /* 0x040fe200078e00ff */
[----:B------:R-:W-:Y:S02]  /*1660*/  IABS R98, R27 ;  /* 0x0000001b00627213 */ /* 0x000fe40000000000 */
[----:B------:R-:W-:Y:S01]  /*1670*/  STL [R1+0x91c], R146 ;  /* 0x00091c9201007387 */ /* 0x000fe20000100800 */
[----:B------:R-:W-:Y:S01]  /*1680*/  IMAD R34, R39, R6, R34 ;  /* 0x0000000627227224 */ /* 0x000fe200078e0222 */
[----:B------:R-:W-:Y:S01]  /*1690*/  IABS R94, R146 ;  /* 0x00000092005e7213 */ /* 0x000fe20000000000 */
[----:B------:R-:W-:Y:S01]  /*16a0*/  IMAD.MOV R8, RZ, RZ, -R8 ;  /* 0x000000ffff087224 */ /* 0x000fe200078e0a08 */
[----:B------:R1:W-:Y:S01]  /*16b0*/  STL [R1+0x928], R11 ;  /* 0x0009280b01007387 */ /* 0x0003e20000100800 */
[----:B------:R-:W-:-:S04]  /*16c0*/  IMAD.HI.U32 R6, R40, R92, RZ ;  /* 0x0000005c28067227 */ /* 0x000fc800078e00ff */
[----:B------:R-:W-:Y:S02]  /*16d0*/  IMAD R53, R39, R12, R53 ;  /* 0x0000000c27357224 */ /* 0x000fe400078e0235 */
[----:B------:R-:W-:Y:S02]  /*16e0*/  IMAD.MOV R12, RZ, RZ, -R7 ;  /* 0x000000ffff0c7224 */ /* 0x000fe400078e0a07 */
[----:B------:R-:W-:-:S04]  /*16f0*/  IMAD.HI.U32 R7, R40, R63, RZ ;  /* 0x0000003f28077227 */ /* 0x000fc800078e00ff */
[----:B------:R-:W-:Y:S02]  /*1700*/  IMAD R59, R39, R8, R59 ;  /* 0x00000008273b7224 */ /* 0x000fe400078e023b */
[----:B-1----:R-:W-:Y:S02]  /*1710*/  VIADD R11, R0, 0x42 ;  /* 0x00000042000b7836 */ /* 0x002fe40000000000 */
[----:B------:R-:W-:Y:S02]  /*1720*/  IMAD.MOV R6, RZ, RZ, -R6 ;  /* 0x000000ffff067224 */ /* 0x000fe400078e0a06 */
[----:B------:R-:W-:Y:S01]  /*1730*/  IMAD.HI.U32 R8, R40, R90, RZ ;  /* 0x0000005a28087227 */ /* 0x000fe200078e00ff */
[----:B------:R-:W-:-:S03]  /*1740*/  IABS R74, R11 ;  /* 0x0000000b004a7213 */ /* 0x000fc60000000000 */
[C---:B------:R-:W-:Y:S02]  /*1750*/  IMAD R83, R39.reuse, R12, R83 ;  /* 0x0000000c27537224 */ /* 0x040fe400078e0253 */
[----:B------:R-:W-:Y:S02]  /*1760*/  IMAD.MOV R12, RZ, RZ, -R7 ;  /* 0x000000ffff0c7224 */ /* 0x000fe400078e0a07 */
[----:B------:R-:W-:Y:S02]  /*1770*/  IMAD R92, R39, R6, R92 ;  /* 0x00000006275c7224 */ /* 0x000fe400078e025c */
[----:B------:R-:W-:Y:S02]  /*1780*/  IMAD.MOV R8, RZ, RZ, -R8 ;  /* 0x000000ffff087224 */ /* 0x000fe400078e0a08 */
[----:B------:R-:W-:-:S04]  /*1790*/  IMAD.HI.U32 R6, R40, R72, RZ ;  /* 0x0000004828067227 */ /* 0x000fc800078e00ff */
[C---:B------:R-:W-:Y:S02]  /*17a0*/  IMAD R63, R39.reuse, R12, R63 ;  /* 0x0000000c273f7224 */ /* 0x040fe400078e023f */
[C---:B------:R-:W-:Y:S02]  /*17b0*/  VIADD R35, R0.reuse, 0x2a ;  /* 0x0000002a00237836 */ /* 0x040fe40000000000 */
[C---:B------:R-:W-:Y:S02]  /*17c0*/  VIADD R12, R0.reuse, 0x32 ;  /* 0x00000032000c7836 */ /* 0x040fe40000000000 */
        /* <DEDUP_REMOVED lines=11> */
[C---:B------:R-:W-:Y:S01]  /*1880*/  VIADD R111, R0.reuse, 0x4a ;  /* 0x0000004a006f7836 */ /* 0x040fe20000000000 */
[----:B------:R1:W-:Y:S01]  /*1890*/  STL [R1+0x9a4], R11 ;  /* 0x0009a40b01007387 */ /* 0x0003e20000100800 */
[C---:B------:R-:W-:Y:S01]  /*18a0*/  VIADD R19, R0.reuse, 0x52 ;  /* 0x0000005200137836 */ /* 0x040fe20000000000 */
[----:B------:R-:W-:Y:S01]  /*18b0*/  IABS R78, R31 ;  /* 0x0000001f004e7213 */ /* 0x000fe20000000000 */
[C---:B------:R-:W-:Y:S01]  /*18c0*/  VIADD R38, R0.reuse, 0x5a ;  /* 0x0000005a00267836 */ /* 0x040fe20000000000 */
[----:B------:R-:W-:Y:S01]  /*18d0*/  STL [R1+0x9d4], R111 ;  /* 0x0009d46f01007387 */ /* 0x000fe20000100800 */
[----:B------:R-:W-:Y:S01]  /*18e0*/  IMAD R72, R39, R6, R72 ;  /* 0x0000000627487224 */ /* 0x000fe200078e0248 */
[----:B------:R-:W-:Y:S01]  /*18f0*/  IABS R66, R19 ;  /* 0x0000001300427213 */ /* 0x000fe20000000000 */
[----:B------:R-:W-:Y:S01]  /*1900*/  IMAD.MOV R8, RZ, RZ, -R8 ;  /* 0x000000ffff087224 */ /* 0x000fe200078e0a08 */
[----:B------:R-:W-:Y:S01]  /*1910*/  STL [R1+0x9bc], R19 ;  /* 0x0009bc1301007387 */ /* 0x000fe20000100800 */
[----:B------:R-:W-:Y:S01]  /*1920*/  VIADD R30, R0, 0x62 ;  /* 0x00000062001e7836 */ /* 0x000fe20000000000 */
[----:B------:R-:W-:Y:S01]  /*1930*/  IABS R62, R38 ;  /* 0x00000026003e7213 */ /* 0x000fe20000000000 */
[----:B------:R-:W-:Y:S01]  /*1940*/  IMAD.HI.U32 R6, R40, R99, RZ ;  /* 0x0000006328067227 */ /* 0x000fe200078e00ff */
[----:B------:R-:W-:Y:S01]  /*1950*/  STL [R1+0x9ac], R38 ;  /* 0x0009ac2601007387 */ /* 0x000fe20000100800 */
[----:B------:R-:W-:-:S02]  /*1960*/  IABS R70, R111 ;  /* 0x0000006f00467213 */ /* 0x000fc40000000000 */
[C---:B------:R-:W-:Y:S01]  /*1970*/  VIADD R163, R0.reuse, 0x72 ;  /* 0x0000007200a37836 */ /* 0x040fe20000000000 */
[----:B------:R-:W-:Y:S01]  /*1980*/  STL [R1+0x98c], R30 ;  /* 0x00098c1e01007387 */ /* 0x000fe20000100800 */
[----:B-1----:R-:W-:Y:S01]  /*1990*/  VIADD R11, R0, 0x7a ;  /* 0x0000007a000b7836 */ /* 0x002fe20000000000 */
[----:B------:R-:W-:Y:S01]  /*19a0*/  IABS R58, R30 ;  /* 0x0000001e003a7213 */ /* 0x000fe20000000000 */
[----:B------:R-:W-:Y:S01]  /*19b0*/  IMAD R74, R39, R8, R74 ;  /* 0x00000008274a7224 */ /* 0x000fe200078e024a */
[----:B------:R-:W-:Y:S01]  /*19c0*/  STL [R1+0x960], R163 ;  /* 0x000960a301007387 */ /* 0x000fe20000100800 */
[----:B------:R-:W-:Y:S01]  /*19d0*/  IMAD.MOV R6, RZ, RZ, -R6 ;  /* 0x000000ffff067224 */ /* 0x000fe200078e0a06 */
[----:B------:R-:W-:Y:S01]  /*19e0*/  IABS R48, R11 ;  /* 0x0000000b00307213 */ /* 0x000fe20000000000 */
[----:B------:R-:W-:Y:S01]  /*19f0*/  IMAD.HI.U32 R8, R40, R54, RZ ;  /* 0x0000003628087227 */ /* 0x000fe200078e00ff */
[----:B------:R-:W-:Y:S01]  /*1a00*/  STL [R1+0x97c], R123 ;  /* 0x00097c7b01007387 */ /* 0x000fe20000100800 */
[----:B------:R-:W-:-:S02]  /*1a10*/  IABS R51, R163 ;  /* 0x000000a300337213 */ /* 0x000fc40000000000 */
[----:B------:R-:W-:Y:S01]  /*1a20*/  VIADD R139, R0, 0x13 ;  /* 0x00000013008b7836 */ /* 0x000fe20000000000 */
[----:B------:R1:W-:Y:S01]  /*1a30*/  STL [R1+0x954], R11 ;  /* 0x0009540b01007387 */ /* 0x0003e20000100800 */
[C---:B------:R-:W-:Y:S02]  /*1a40*/  IMAD R99, R39.reuse, R6, R99 ;  /* 0x0000000627637224 */ /* 0x040fe400078e0263 */
[----:B------:R-:W-:Y:S01]  /*1a50*/  IMAD R95, R39, R10, R95 ;  /* 0x0000000a275f7224 */ /* 0x000fe200078e025f */
[----:B------:R-:W-:Y:S01]  /*1a60*/  IABS R97, R139 ;  /* 0x0000008b00617213 */ /* 0x000fe20000000000 */
[----:B------:R-:W-:Y:S01]  /*1a70*/  IMAD.MOV R8, RZ, RZ, -R8 ;  /* 0x000000ffff087224 */ /* 0x000fe200078e0a08 */
[----:B------:R2:W-:Y:S01]  /*1a80*/  STL [R1+0x910], R139 ;  /* 0x0009108b01007387 */ /* 0x0005e20000100800 */
[----:B------:R-:W-:-:S04]  /*1a90*/  IMAD.HI.U32 R6, R40, R87, RZ ;  /* 0x0000005728067227 */ /* 0x000fc800078e00ff */
[----:B-1----:R-:W-:Y:S02]  /*1aa0*/  IMAD R11, R5, 0x80, R107 ;  /* 0x00000080050b7824 */ /* 0x002fe400078e026b */
[----:B------:R-:W-:-:S03]  /*1ab0*/  IMAD.HI.U32 R10, R40, R71, RZ ;  /* 0x00000047280a7227 */ /* 0x000fc600078e00ff */
[----:B------:R-:W-:Y:S01]  /*1ac0*/  ISETP.GE.AND P6, PT, R11, RZ, PT ;  /* 0x000000ff0b00720c */ /* 0x000fe20003fc6270 */
[C---:B------:R-:W-:Y:S01]  /*1ad0*/  IMAD R54, R39.reuse, R8, R54 ;  /* 0x0000000827367224 */ /* 0x040fe200078e0236 */
[----:B------:R-:W-:Y:S01]  /*1ae0*/  IABS R8, R11 ;  /* 0x0000000b00087213 */ /* 0x000fe20000000000 */
[----:B------:R-:W-:Y:S02]  /*1af0*/  IMAD.MOV R6, RZ, RZ, -R6 ;  /* 0x000000ffff067224 */ /* 0x000fe400078e0a06 */
[----:B------:R-:W-:Y:S02]  /*1b00*/  IMAD.MOV R10, RZ, RZ, -R10 ;  /* 0x000000ffff0a7224 */ /* 0x000fe400078e0a0a */
[C---:B------:R-:W-:Y:S02]  /*1b10*/  IMAD R87, R39.reuse, R6, R87 ;  /* 0x0000000627577224 */ /* 0x040fe400078e0257 */
[----:B------:R-:W-:Y:S02]  /*1b20*/  IMAD R71, R39, R10, R71 ;  /* 0x0000000a27477224 */ /* 0x000fe400078e0247 */
[----:B------:R-:W-:-:S04]  /*1b30*/  IMAD.HI.U32 R2, R40, R97, RZ ;  /* 0x0000006128027227 */ /* 0x000fc800078e00ff */
[----:B------:R-:W-:-:S04]  /*1b40*/  IMAD.HI.U32 R6, R40, R67, RZ ;  /* 0x0000004328067227 */ /* 0x000fc800078e00ff */
[----:B------:R-:W-:-:S04]  /*1b50*/  IMAD.HI.U32 R10, R40, R52, RZ ;  /* 0x00000034280a7227 */ /* 0x000fc800078e00ff */
[----:B------:R-:W-:-:S04]  /*1b60*/  IMAD.HI.U32 R4, R4, R8, RZ ;  /* 0x0000000804047227 */ /* 0x000fc800078e00ff */
[----:B------:R-:W-:Y:S02]  /*1b70*/  IMAD.MOV R2, RZ, RZ, -R2 ;  /* 0x000000ffff027224 */ /* 0x000fe400078e0a02 */
[----:B------:R-:W-:Y:S02]  /*1b80*/  IMAD.MOV R6, RZ, RZ, -R6 ;  /* 0x000000ffff067224 */ /* 0x000fe400078e0a06 */
[----:B------:R-:W-:Y:S02]  /*1b90*/  IMAD.MOV R10, RZ, RZ, -R10 ;  /* 0x000000ffff0a7224 */ /* 0x000fe400078e0a0a */
[----:B------:R-:W-:Y:S02]  /*1ba0*/  IMAD.MOV R4, RZ, RZ, -R4 ;  /* 0x000000ffff047224 */ /* 0x000fe400078e0a04 */
[C---:B------:R-:W-:Y:S02]  /*1bb0*/  IMAD R97, R39.reuse, R2, R97 ;  /* 0x0000000227617224 */ /* 0x040fe400078e0261 */
[----:B------:R-:W-:-:S02]  /*1bc0*/  IMAD R67, R39, R6, R67 ;  /* 0x0000000627437224 */ /* 0x000fc400078e0243 */
[----:B------:R-:W-:Y:S02]  /*1bd0*/  IMAD R52, R39, R10, R52 ;  /* 0x0000000a27347224 */ /* 0x000fe400078e0234 */
[----:B------:R-:W-:Y:S02]  /*1be0*/  IMAD R2, R3, R4, R8 ;  /* 0x0000000403027224 */ /* 0x000fe400078e0208 */
[----:B------:R-:W-:-:S03]  /*1bf0*/  IMAD.HI.U32 R10, R40, R49, RZ ;  /* 0x00000031280a7227 */ /* 0x000fc600078e00ff */
[----:B------:R-:W-:Y:S01]  /*1c00*/  ISETP.GT.U32.AND P0, PT, R3, R2, PT ;  /* 0x000000020300720c */ /* 0x000fe20003f04070 */
[----:B------:R-:W-:-:S04]  /*1c10*/  IMAD.HI.U32 R6, R40, R98, RZ ;  /* 0x0000006228067227 */ /* 0x000fc800078e00ff */
[----:B------:R-:W-:Y:S02]  /*1c20*/  IMAD R50, R39, R9, R50 ;  /* 0x0000000927327224 */ /* 0x000fe400078e0232 */
[----:B------:R-:W-:-:S04]  /*1c30*/  IMAD.HI.U32 R9, R40, R75, RZ ;  /* 0x0000004b28097227 */ /* 0x000fc800078e00ff */
[----:B------:R-:W-:Y:S02]  /*1c40*/  IMAD.MOV R10, RZ, RZ, -R10 ;  /* 0x000000ffff0a7224 */ /* 0x000fe400078e0a0a */
        /* <DEDUP_REMOVED lines=8> */
[----:B------:R-:W-:Y:S02]  /*1cd0*/  IMAD R75, R39, R14, R75 ;  /* 0x0000000e274b7224 */ /* 0x000fe400078e024b */
[----:B------:R-:W-:Y:S02]  /*1ce0*/  IMAD.MOV R14, RZ, RZ, -R9 ;  /* 0x000000ffff0e7224 */ /* 0x000fe400078e0a09 */
[----:B------:R-:W-:Y:S02]  /*1cf0*/  IMAD.MOV R6, RZ, RZ, -R6 ;  /* 0x000000ffff067224 */ /* 0x000fe400078e0a06 */
[----:B------:R-:W-:Y:S02]  /*1d00*/  IMAD.MOV R10, RZ, RZ, -R10 ;  /* 0x000000ffff0a7224 */ /* 0x000fe400078e0a0a */
[----:B------:R-:W-:Y:S02]  /*1d10*/  VIADD R26, R0, 0x1b ;  /* 0x0000001b001a7836 */ /* 0x000fe40000000000 */
[----:B------:R-:W-:-:S03]  /*1d20*/  IMAD.HI.U32 R9, R40, R86, RZ ;  /* 0x0000005628097227 */ /* 0x000fc600078e00ff */
[----:B------:R-:W-:Y:S01]  /*1d30*/  IABS R93, R26 ;  /* 0x0000001a005d7213 */ /* 0x000fe20000000000 */
[----:B------:R-:W-:Y:S01]  /*1d40*/  IMAD.MOV R7, RZ, RZ, -R7 ;  /* 0x000000ffff077224 */ /* 0x000fe200078e0a07 */
[----:B------:R2:W-:Y:S01]  /*1d50*/  STL [R1+0x920], R26 ;  /* 0x0009201a01007387 */ /* 0x0005e20000100800 */
[C---:B------:R-:W-:Y:S02]  /*1d60*/  VIADD R119, R0.reuse, 0x23 ;  /* 0x0000002300777836 */ /* 0x040fe40000000000 */
[C---:B------:R-:W-:Y:S02]  /*1d70*/  IMAD R82, R39.reuse, R6, R82 ;  /* 0x0000000627527224 */ /* 0x040fe400078e0252 */
[----:B------:R-:W-:Y:S01]  /*1d80*/  IMAD R66, R39, R10, R66 ;  /* 0x0000000a27427224 */ /* 0x000fe200078e0242 */
[----:B------:R2:W-:Y:S01]  /*1d90*/  STL [R1+0x924], R119 ;  /* 0x0009247701007387 */ /* 0x0005e20000100800 */
[----:B------:R-:W-:Y:S01]  /*1da0*/  VIADD R106, R0, 0x2b ;  /* 0x0000002b006a7836 */ /* 0x000fe20000000000 */
[----:B------:R-:W-:Y:S01]  /*1db0*/  IABS R89, R119 ;  /* 0x0000007700597213 */ /* 0x000fe20000000000 */
[----:B------:R-:W-:-:S02]  /*1dc0*/  @!P0 IMAD.IADD R2, R2, 0x1, -R3 ;  /* 0x0000000102028824 */ /* 0x000fc400078e0a03 */
[----:B------:R-:W-:Y:S01]  /*1dd0*/  IMAD.MOV R9, RZ, RZ, -R9 ;  /* 0x000000ffff097224 */ /* 0x000fe200078e0a09 */
[----:B------:R2:W-:Y:S01]  /*1de0*/  STL [R1+0x93c], R106 ;  /* 0x00093c6a01007387 */ /* 0x0005e20000100800 */
[----:B------:R-:W-:Y:S01]  /*1df0*/  IMAD R94, R39, R7, R94 ;  /* 0x00000007275e7224 */ /* 0x000fe200078e025e */
[----:B------:R-:W-:Y:S01]  /*1e00*/  ISETP.GT.U32.AND P0, PT, R3, R2, PT ;  /* 0x000000020300720c */ /* 0x000fe20003f04070 */
[C---:B------:R-:W-:Y:S01]  /*1e10*/  IMAD.HI.U32 R6, R40.reuse, R62, RZ ;  /* 0x0000003e28067227 */ /* 0x040fe200078e00ff */
[----:B------:R2:W-:Y:S01]  /*1e20*/  STL [R1+0x8a4], R11 ;  /* 0x0008a40b01007387 */ /* 0x0005e20000100800 */
[----:B------:R-:W-:Y:S02]  /*1e30*/  IABS R85, R106 ;  /* 0x0000006a00557213 */ /* 0x000fe40000000000 */
[----:B------:R-:W-:-:S04]  /*1e40*/  IMAD.HI.U32 R10, R40, R48, RZ ;  /* 0x00000030280a7227 */ /* 0x000fc800078e00ff */
[C---:B------:R-:W-:Y:S02]  /*1e50*/  VIADD R117, R0.reuse, 0x33 ;  /* 0x0000003300757836 */ /* 0x040fe40000000000 */
[----:B------:R-:W-:Y:S02]  /*1e60*/  VIADD R116, R0, 0x3b ;  /* 0x0000003b00747836 */ /* 0x000fe40000000000 */
[----:B------:R-:W-:Y:S01]  /*1e70*/  IMAD.HI.U32 R7, R40, R78, RZ ;  /* 0x0000004e28077227 */ /* 0x000fe200078e00ff */
[----:B------:R-:W-:Y:S01]  /*1e80*/  IABS R81, R117 ;  /* 0x0000007500517213 */ /* 0x000fe20000000000 */
[----:B------:R2:W-:Y:S01]  /*1e90*/  STL [R1+0x94c], R117 ;  /* 0x00094c7501007387 */ /* 0x0005e20000100800 */
[----:B------:R-:W-:Y:S01]  /*1ea0*/  IABS R77, R116 ;  /* 0x00000074004d7213 */ /* 0x000fe20000000000 */
[C---:B------:R-:W-:Y:S02]  /*1eb0*/  VIADD R115, R0.reuse, 0x43 ;  /* 0x0000004300737836 */ /* 0x040fe40000000000 */
[----:B------:R-:W-:Y:S01]  /*1ec0*/  IMAD R86, R39, R9, R86 ;  /* 0x0000000927567224 */ /* 0x000fe200078e0256 */
[----:B------:R2:W-:Y:S01]  /*1ed0*/  STL [R1+0x970], R116 ;  /* 0x0009707401007387 */ /* 0x0005e20000100800 */
[----:B------:R-:W-:Y:S01]  /*1ee0*/  IMAD.MOV R6, RZ, RZ, -R6 ;  /* 0x000000ffff067224 */ /* 0x000fe200078e0a06 */
[----:B------:R-:W-:Y:S01]  /*1ef0*/  IABS R73, R115 ;  /* 0x0000007300497213 */ /* 0x000fe20000000000 */
[----:B------:R-:W-:Y:S01]  /*1f00*/  IMAD.MOV R10, RZ, RZ, -R10 ;  /* 0x000000ffff0a7224 */ /* 0x000fe200078e0a0a */
[----:B------:R2:W-:Y:S01]  /*1f10*/  STL [R1+0x9a0], R115 ;  /* 0x0009a07301007387 */ /* 0x0005e20000100800 */
[----:B------:R-:W-:-:S02]  /*1f20*/  VIADD R114, R0, 0x4b ;  /* 0x0000004b00727836 */ /* 0x000fc40000000000 */
[----:B------:R-:W-:-:S03]  /*1f30*/  IMAD.HI.U32 R9, R40, R70, RZ ;  /* 0x0000004628097227 */ /* 0x000fc600078e00ff */
[----:B------:R2:W-:Y:S01]  /*1f40*/  STL [R1+0x9d0], R114 ;  /* 0x0009d07201007387 */ /* 0x0005e20000100800 */
[----:B------:R-:W-:Y:S01]  /*1f50*/  IMAD.MOV R7, RZ, RZ, -R7 ;  /* 0x000000ffff077224 */ /* 0x000fe200078e0a07 */
[----:B------:R-:W-:Y:S01]  /*1f60*/  IABS R69, R114 ;  /* 0x0000007200457213 */ /* 0x000fe20000000000 */
[----:B------:R-:W-:-:S04]  /*1f70*/  IMAD.HI.U32 R5, R40, R93, RZ ;  /* 0x0000005d28057227 */ /* 0x000fc800078e00ff */
[C---:B------:R-:W-:Y:S02]  /*1f80*/  VIADD R113, R0.reuse, 0x53 ;  /* 0x0000005300717836 */ /* 0x040fe40000000000 */
[C---:B------:R-:W-:Y:S02]  /*1f90*/  VIADD R109, R0.reuse, 0x5b ;  /* 0x0000005b006d7836 */ /* 0x040fe40000000000 */
[----:B------:R-:W-:Y:S01]  /*1fa0*/  VIADD R108, R0, 0x63 ;  /* 0x00000063006c7836 */ /* 0x000fe20000000000 */
[----:B------:R2:W-:Y:S01]  /*1fb0*/  STL [R1+0x9b8], R113 ;  /* 0x0009b87101007387 */ /* 0x0005e20000100800 */
[C---:B------:R-:W-:Y:S01]  /*1fc0*/  IMAD R62, R39.reuse, R6, R62 ;  /* 0x00000006273e7224 */ /* 0x040fe200078e023e */
[----:B------:R-:W-:Y:S01]  /*1fd0*/  IABS R65, R113 ;  /* 0x0000007100417213 */ /* 0x000fe20000000000 */
[C---:B------:R-:W-:Y:S01]  /*1fe0*/  IMAD R48, R39.reuse, R10, R48 ;  /* 0x0000000a27307224 */ /* 0x040fe200078e0230 */
[----:B------:R2:W-:Y:S01]  /*1ff0*/  STL [R1+0x9a8], R109 ;  /* 0x0009a86d01007387 */ /* 0x0005e20000100800 */
[----:B------:R-:W-:Y:S01]  /*2000*/  IMAD.MOV R9, RZ, RZ, -R9 ;  /* 0x000000ffff097224 */ /* 0x000fe200078e0a09 */
[----:B------:R-:W-:Y:S01]  /*2010*/  IABS R61, R109 ;  /* 0x0000006d003d7213 */ /* 0x000fe20000000000 */
[----:B------:R-:W-:Y:S01]  /*2020*/  IMAD R78, R39, R7, R78 ;  /* 0x00000007274e7224 */ /* 0x000fe200078e024e */
[----:B------:R2:W-:Y:S01]  /*2030*/  STL [R1+0x988], R108 ;  /* 0x0009886c01007387 */ /* 0x0005e20000100800 */
[----:B------:R-:W-:Y:S01]  /*2040*/  IMAD.HI.U32 R6, R40, R89, RZ ;  /* 0x0000005928067227 */ /* 0x000fe200078e00ff */
[----:B------:R-:W-:-:S03]  /*2050*/  IABS R57, R108 ;  /* 0x0000006c00397213 */ /* 0x000fc60000000000 */
[----:B------:R-:W-:Y:S02]  /*2060*/  IMAD.MOV R10, RZ, RZ, -R5 ;  /* 0x000000ffff0a7224 */ /* 0x000fe400078e0a05 */
[----:B------:R-:W-:-:S04]  /*2070*/  IMAD.HI.U32 R7, R40, R58, RZ ;  /* 0x0000003a28077227 */ /* 0x000fc800078e00ff */
[----:B------:R-:W-:-:S04]  /*2080*/  IMAD.HI.U32 R4, R40, R81, RZ ;  /* 0x0000005128047227 */ /* 0x000fc800078e00ff */
[----:B------:R-:W-:-:S04]  /*2090*/  IMAD.HI.U32 R5, R40, R77, RZ ;  /* 0x0000004d28057227 */ /* 0x000fc800078e00ff */
[C---:B------:R-:W-:Y:S02]  /*20a0*/  IMAD R70, R39.reuse, R9, R70 ;  /* 0x0000000927467224 */ /* 0x040fe400078e0246 */
[----:B------:R-:W-:Y:S02]  /*20b0*/  IMAD.MOV R6, RZ, RZ, -R6 ;  /* 0x000000ffff067224 */ /* 0x000fe400078e0a06 */
[----:B------:R-:W-:Y:S02]  /*20c0*/  IMAD R93, R39, R10, R93 ;  /* 0x0000000a275d7224 */ /* 0x000fe400078e025d */
[----:B------:R-:W-:-:S04]  /*20d0*/  IMAD.HI.U32 R9, R40, R51, RZ ;  /* 0x0000003328097227 */ /* 0x000fc800078e00ff */
[----:B------:R-:W-:Y:S02]  /*20e0*/  IMAD.MOV R7, RZ, RZ, -R7 ;  /* 0x000000ffff077224 */ /* 0x000fe400078e0a07 */
[----:B------:R-:W-:Y:S02]  /*20f0*/  IMAD.MOV R8, RZ, RZ, -R4 ;  /* 0x000000ffff087224 */ /* 0x000fe400078e0a04 */
[----:B------:R-:W-:Y:S02]  /*2100*/  IMAD.MOV R10, RZ, RZ, -R5 ;  /* 0x000000ffff0a7224 */ /* 0x000fe400078e0a05 */
[----:B------:R-:W-:-:S04]  /*2110*/  IMAD.HI.U32 R4, R40, R65, RZ ;  /* 0x0000004128047227 */ /* 0x000fc800078e00ff */
[----:B0-----:R-:W-:Y:S02]  /*2120*/  VIADD R5, R15, 0xffffffff ;  /* 0xffffffff0f057836 */ /* 0x001fe40000000000 */
[----:B------:R-:W-:Y:S02]  /*2130*/  IMAD R89, R39, R6, R89 ;  /* 0x0000000627597224 */ /* 0x000fe400078e0259 */
[----:B------:R-:W-:Y:S01]  /*2140*/  @!P0 IMAD.IADD R2, R2, 0x1, -R3 ;  /* 0x0000000102028824 */ /* 0x000fe200078e0a03 */
[----:B------:R-:W-:Y:S01]  /*2150*/  ISETP.GE.U32.AND P2, PT, R5, 0x7fffff80, PT ;  /* 0x7fffff800500780c */ /* 0x000fe20003f46070 */
[----:B------:R-:W-:Y:S02]  /*2160*/  IMAD.MOV R12, RZ, RZ, -R9 ;  /* 0x000000ffff0c7224 */ /* 0x000fe400078e0a09 */
[----:B------:R-:W-:Y:S02]  /*2170*/  IMAD R58, R39, R7, R58 ;  /* 0x00000007273a7224 */ /* 0x000fe400078e023a */
[----:B------:R-:W-:-:S04]  /*2180*/  IMAD.HI.U32 R6, R40, R73, RZ ;  /* 0x0000004928067227 */ /* 0x000fc800078e00ff */
[----:B------:R-:W-:Y:S02]  /*2190*/  VIADD R3, R15, 0xffffffef ;  /* 0xffffffef0f037836 */ /* 0x000fe40000000000 */
[----:B------:R-:W-:-:S03]  /*21a0*/  IMAD.HI.U32 R7, R40, R85, RZ ;  /* 0x0000005528077227 */ /* 0x000fc600078e00ff */
[----:B------:R-:W-:Y:S01]  /*21b0*/  ISETP.GE.U32.AND P4, PT, R3, 0x7fffff70, PT ;  /* 0x7fffff700300780c */ /* 0x000fe20003f86070 */
[----:B------:R-:W-:Y:S02]  /*21c0*/  IMAD.MOV R4, RZ, RZ, -R4 ;  /* 0x000000ffff047224 */ /* 0x000fe400078e0a04 */
[----:B------:R-:W-:Y:S02]  /*21d0*/  VIADD R5, R15, 0xffffffe7 ;  /* 0xffffffe70f057836 */ /* 0x000fe40000000000 */
[----:B------:R-:W-:Y:S02]  /*21e0*/  IMAD R51, R39, R12, R51 ;  /* 0x0000000c27337224 */ /* 0x000fe400078e0233 */
[----:B------:R-:W-:Y:S01]  /*21f0*/  IMAD.MOV R6, RZ, RZ, -R6 ;  /* 0x000000ffff067224 */ /* 0x000fe200078e0a06 */
[----:B------:R-:W-:Y:S01]  /*2200*/  ISETP.GE.U32.AND P5, PT, R5, 0x7fffff68, PT ;  /* 0x7fffff680500780c */ /* 0x000fe20003fa6070 */
[----:B------:R-:W-:Y:S02]  /*2210*/  IMAD.MOV R12, RZ, RZ, -R7 ;  /* 0x000000ffff0c7224 */ /* 0x000fe400078e0a07 */
[----:B------:R-:W-:-:S02]  /*2220*/  IMAD R65, R39, R4, R65 ;  /* 0x0000000427417224 */ /* 0x000fc400078e0241 */
[----:B------:R-:W-:-:S04]  /*2230*/  IMAD.HI.U32 R7, R40, R69, RZ ;  /* 0x0000004528077227 */ /* 0x000fc800078e00ff */
[----:B------:R-:W-:-:S04]  /*2240*/  IMAD.HI.U32 R3, R40, R61, RZ ;  /* 0x0000003d28037227 */ /* 0x000fc800078e00ff */
[----:B------:R-:W-:-:S04]  /*2250*/  IMAD.HI.U32 R4, R40, R57, RZ ;  /* 0x0000003928047227 */ /* 0x000fc800078e00ff */
[C---:B------:R-:W-:Y:S02]  /*2260*/  IMAD R73, R39.reuse, R6, R73 ;  /* 0x0000000627497224 */ /* 0x040fe400078e0249 */
[----:B------:R-:W-:Y:S02]  /*2270*/  IMAD R85, R39, R12, R85 ;  /* 0x0000000c27557224 */ /* 0x000fe400078e0255 */
[----:B------:R-:W-:Y:S02]  /*2280*/  VIADD R6, R15, 0xfffffff7 ;  /* 0xfffffff70f067836 */ /* 0x000fe40000000000 */
[----:B------:R-:W-:Y:S02]  /*2290*/  IMAD.MOV.U32 R5, RZ, RZ, R2 ;  /* 0x000000ffff057224 */ /* 0x000fe400078e0002 */
[----:B------:R-:W-:Y:S01]  /*22a0*/  IMAD.MOV R12, RZ, RZ, -R7 ;  /* 0x000000ffff0c7224 */ /* 0x000fe200078e0a07 */
[----:B------:R-:W-:Y:S01]  /*22b0*/  ISETP.GE.U32.AND P0, PT, R6, 0x7fffff78, PT ;  /* 0x7fffff780600780c */ /* 0x000fe20003f06070 */
[----:B------:R-:W-:-:S02]  /*22c0*/  IMAD.MOV R2, RZ, RZ, -R3 ;  /* 0x000000ffff027224 */ /* 0x000fc400078e0a03 */
[----:B------:R-:W-:Y:S02]  /*22d0*/  IMAD.MOV R4, RZ, RZ, -R4 ;  /* 0x000000ffff047224 */ /* 0x000fe400078e0a04 */
[----:B------:R-:W-:Y:S01]  /*22e0*/  @!P6 IMAD.MOV R5, RZ, RZ, -R5 ;  /* 0x000000ffff05e224 */ /* 0x000fe200078e0a05 */
[----:B------:R-:W-:Y:S01]  /*22f0*/  @!P3 LOP3.LUT R5, RZ, R28, RZ, 0x33, !PT ;  /* 0x0000001cff05b212 */ /* 0x000fe200078e33ff */
[C---:B------:R-:W-:Y:S02]  /*2300*/  IMAD R55, R39.reuse, R14, R55 ;  /* 0x0000000e27377224 */ /* 0x040fe400078e0237 */
[C---:B------:R-:W-:Y:S02]  /*2310*/  IMAD R81, R39.reuse, R8, R81 ;  /* 0x0000000827517224 */ /* 0x040fe400078e0251 */
[C---:B------:R-:W-:Y:S02]  /*2320*/  IMAD R77, R39.reuse, R10, R77 ;  /* 0x0000000a274d7224 */ /* 0x040fe400078e024d */
[----:B------:R-:W-:-:S02]  /*2330*/  IMAD R69, R39, R12, R69 ;  /* 0x0000000c27457224 */ /* 0x000fc400078e0245 */
[C---:B------:R-:W-:Y:S02]  /*2340*/  IMAD R61, R39.reuse, R2, R61 ;  /* 0x00000002273d7224 */ /* 0x040fe400078e023d */
[----:B------:R-:W-:Y:S02]  /*2350*/  IMAD R57, R39, R4, R57 ;  /* 0x0000000427397224 */ /* 0x000fe400078e0239 */
[----:B------:R-:W-:Y:S01]  /*2360*/  VIADD R3, R15, 0xffffffdf ;  /* 0xffffffdf0f037836 */ /* 0x000fe20000000000 */
[----:B--23--:R-:W-:Y:S06]  /*2370*/  BRA.U UP0, `(.L_x_5) ;  /* 0x0000000100187547 */ /* 0x00cfec000b800000 */
[----:B------:R-:W-:Y:S01]  /*2380*/  ELECT P3, URZ, PT ;  /* 0x0000000000ff782f */ /* 0x000fe20003860000 */
[----:B------:R-:W-:Y:S01]  /*2390*/  IMAD.MOV.U32 R2, RZ, RZ, 0x1 ;  /* 0x00000001ff027424 */ /* 0x000fe200078e00ff */
[----:B------:R-:W-:Y:S01]  /*23a0*/  UMOV UR6, 0x40 ;  /* 0x0000004000067882 */ /* 0x000fe20000000000 */
[----:B------:R-:W-:Y:S01]  /*23b0*/  UVIRTCOUNT.DEALLOC.SMPOOL 0x80 ;  /* 0x000000800000784c */ /* 0x000fe20000000000 */
[----:B------:R-:W-:-:S09]  /*23c0*/  ULEA UR6, UR5, UR6, 0x18 ;  /* 0x0000000605067291 */ /* 0x000fd2000f8ec0ff */
[----:B------:R0:W-:Y:S03]  /*23d0*/  @P3 STS.U8 [UR6], R2 ;  /* 0x00000002ff003988 */ /* 0x0001e60008000006 */
.L_x_5:
[----:B------:R-:W-:Y:S01]  /*23e0*/  UIADD3 UR10, UPT, UPT, UR8, UR10, URZ ;  /* 0x0000000a080a7290 */ /* 0x000fe2000fffe0ff */
[----:B------:R-:W-:Y:S01]  /*23f0*/  ISETP.GE.U32.AND P3, PT, R3, 0x7fffff60, PT ;  /* 0x7fffff600300780c */ /* 0x000fe20003f66070 */
[----:B------:R-:W-:Y:S01]  /*2400*/  VOTEU.ALL UP1, P1 ;  /* 0x0000000000ff7886 */ /* 0x000fe20000820000 */
[----:B------:R-:W-:Y:S01]  /*2410*/  UIADD3 UR6, UPT, UPT, UR9, 0x10000, URZ ;  /* 0x0001000009067890 */ /* 0x000fe2000fffe0ff */
[----:B------:R-:W-:Y:S01]  /*2420*/  IMAD R3, R5, UR11, RZ ;  /* 0x0000000b05037c24 */ /* 0x000fe2000f8e02ff */
[----:B------:R-:W-:Y:S01]  /*2430*/  VOTEU.ALL UP2, P1 ;  /* 0x0000000000ff7886 */ /* 0x000fe20000840000 */
[----:B------:R-:W-:Y:S01]  /*2440*/  IMAD.SHL.U32 R5, R36, 0x8, RZ ;  /* 0x0000000824057824 */ /* 0x000fe200078e00ff */
[----:B------:R-:W-:-:S04]  /*2450*/  @!UP1 UIADD3 UR16, UPT, UPT, -UR4, 0x100000, URZ ;  /* 0x0010000004109890 */ /* 0x000fc8000fffe1ff */
[----:B------:R-:W-:Y:S02]  /*2460*/  @!UP1 USHF.L.U32 UR17, UR16, 0xb, URZ ;  /* 0x0000000b10119899 */ /* 0x000fe400080006ff */
[----:B------:R-:W-:Y:S01]  /*2470*/  @!UP1 USHF.L.U32 UR16, UR16, 0x1, URZ ;  /* 0x0000000110109899 */ /* 0x000fe200080006ff */
[----:B------:R-:W-:Y:S01]  /*2480*/  STL [R1+0xc58], R66 ;  /* 0x000c584201007387 */ /* 0x000fe20000100800 */
[C---:B0-----:R-:W-:Y:S01]  /*2490*/  IADD3 R2, P6, PT, R3.reuse, UR12, RZ ;  /* 0x0000000c03027c10 */ /* 0x041fe2000ffde0ff */
[----:B------:R-:W-:Y:S01]  /*24a0*/  IMAD.SHL.U32 R125, R36, 0x10, RZ ;  /* 0x00000010247d7824 */ /* 0x000fe200078e00ff */
[----:B------:R-:W-:Y:S01]  /*24b0*/  PRMT R8, RZ, 0x7610, R8 ;  /* 0x00007610ff087816 */ /* 0x000fe20000000008 */
[----:B------:R-:W-:Y:S01]  /*24c0*/  STTM.x128 tmem[UR10], RZ ;  /* 0x000000ff000079ed */ /* 0x000fe200083c000a */
[----:B------:R-:W0:Y:S02]  /*24d0*/  FENCE.VIEW.ASYNC.T ;  /* 0x00000000000073c6 */ /* 0x000e240000000200 */
[----:B0-----:R-:W-:Y:S01]  /*24e0*/  BAR.SYNC.DEFER_BLOCKING 0x0 ;  /* 0x0000000000007b1d */ /* 0x001fe20000010000 */
[----:B------:R-:W-:Y:S01]  /*24f0*/  LEA.HI.X.SX32 R3, R3, UR13, 0x1, P6 ;  /* 0x0000000d03037c11 */ /* 0x000fe2000b0f0eff */
[----:B------:R-:W-:Y:S01]  /*2500*/  VIADD R6, R15, 0xffffffd7 ;  /* 0xffffffd70f067836 */ /* 0x000fe20000000000 */
[----:B------:R-:W-:-:S02]  /*2510*/  IADD3 R4, P6, PT, R5, R2, RZ ;  /* 0x0000000205047210 */ /* 0x000fc40007fde0ff */
[----:B------:R-:W-:Y:S02]  /*2520*/  PRMT R7, RZ, 0x7610, R7 ;  /* 0x00007610ff077816 */ /* 0x000fe40000000007 */
[----:B------:R-:W-:Y:S01]  /*2530*/  PRMT R10, RZ, 0x7610, R10 ;  /* 0x00007610ff0a7816 */ /* 0x000fe2000000000a */
[----:B------:R-:W-:Y:S01]  /*2540*/  STL [R1+0xc54], R62 ;  /* 0x000c543e01007387 */ /* 0x000fe20000100800 */
[----:B------:R-:W-:Y:S01]  /*2550*/  LEA.HI.X.SX32 R5, R5, R3, 0x1, P6 ;  /* 0x0000000305057211 */ /* 0x000fe200030f0eff */
[----:B------:R-:W-:Y:S01]  /*2560*/  VIADD R9, R15, 0xffffffc7 ;  /* 0xffffffc70f097836 */ /* 0x000fe20000000000 */
[----:B------:R-:W-:Y:S01]  /*2570*/  PRMT R132, RZ, 0x7610, R132 ;  /* 0x00007610ff847816 */ /* 0x000fe20000000084 */
[----:B------:R0:W-:Y:S01]  /*2580*/  STL [R1+0xc50], R58 ;  /* 0x000c503a01007387 */ /* 0x0001e20000100800 */
[----:B------:R-:W-:Y:S01]  /*2590*/  PRMT R130, RZ, 0x7610, R130 ;  /* 0x00007610ff827816 */ /* 0x000fe20000000082 */
[----:B------:R-:W1:Y:S02]  /*25a0*/  LDCU UR11, c[0x0][0x3b0] ;  /* 0x00007600ff0b77ac */ /* 0x000e640008000800 */
[----:B------:R2:W-:Y:S01]  /*25b0*/  STL [R1+0xc4c], R54 ;  /* 0x000c4c3601007387 */ /* 0x0005e20000100800 */
[----:B------:R-:W-:Y:S01]  /*25c0*/  PRMT R11, RZ, 0x7610, R11 ;  /* 0x00007610ff0b7816 */ /* 0x000fe2000000000b */
[----:B------:R-:W3:Y:S02]  /*25d0*/  LDCU UR5, c[0x0][0x3b0] ;  /* 0x00007600ff0577ac */ /* 0x000ee40008000800 */
[----:B------:R-:W-:Y:S01]  /*25e0*/  STL [R1+0xc48], R51 ;  /* 0x000c483301007387 */ /* 0x000fe20000100800 */
[----:B------:R-:W-:Y:S01]  /*25f0*/  PRMT R12, RZ, 0x7610, R12 ;  /* 0x00007610ff0c7816 */ /* 0x000fe2000000000c */
[----:B------:R-:W4:Y:S02]  /*2600*/  LDCU UR21, c[0x0][0x3b0] ;  /* 0x00007600ff1577ac */ /* 0x000f240008000800 */
[----:B------:R-:W0:Y:S02]  /*2610*/  FENCE.VIEW.ASYNC.S ;  /* 0x00000000000073c6 */ /* 0x000e240000000000 */
[----:B0-----:R0:W0:Y:S02]  /*2620*/  @!UP2 SYNCS.EXCH.64 URZ, [UR6], UR16 ;  /* 0x0000001006ffa5b2 */ /* 0x0010240008000100 */
[----:B0-----:R-:W-:Y:S01]  /*2630*/  BAR.SYNC.DEFER_BLOCKING 0x0 ;  /* 0x0000000000007b1d */ /* 0x001fe20000010000 */
[----:B------:R-:W-:-:S02]  /*2640*/  PRMT R138, RZ, 0x7610, R138 ;  /* 0x00007610ff8a7816 */ /* 0x000fc4000000008a */
[----:B------:R-:W-:Y:S02]  /*2650*/  PRMT R135, RZ, 0x7610, R135 ;  /* 0x00007610ff877816 */ /* 0x000fe40000000087 */
[----:B------:R-:W-:Y:S01]  /*2660*/  PRMT R28, RZ, 0x7610, R28 ;  /* 0x00007610ff1c7816 */ /* 0x000fe2000000001c */
[----:B------:R-:W0:Y:S01]  /*2670*/  LDCU UR25, c[0x0][0x3b0] ;  /* 0x00007600ff1977ac */ /* 0x000e220008000800 */
[----:B------:R-:W-:Y:S01]  /*2680*/  STL [R1+0xc44], R48 ;  /* 0x000c443001007387 */ /* 0x000fe20000100800 */
[----:B------:R-:W-:Y:S01]  /*2690*/  IADD3 R126, P6, PT, R125, R2, RZ ;  /* 0x000000027d7e7210 */ /* 0x000fe20007fde0ff */
[----:B------:R-:W0:Y:S02]  /*26a0*/  LDCU UR29, c[0x0][0x3b0] ;  /* 0x00007600ff1d77ac */ /* 0x000e240008000800 */
[----:B------:R-:W-:Y:S01]  /*26b0*/  STL [R1+0xc40], R97 ;  /* 0x000c406101007387 */ /* 0x000fe20000100800 */
[----:B------:R-:W-:Y:S01]  /*26c0*/  PRMT R58, RZ, 0x7610, R58 ;  /* 0x00007610ff3a7816 */ /* 0x000fe2000000003a */
[----:B------:R-:W0:Y:S02]  /*26d0*/  LDCU UR16, c[0x0][0x3b0] ;  /* 0x00007600ff1077ac */ /* 0x000e240008000800 */
[----:B------:R-:W-:Y:S01]  /*26e0*/  STL [R1+0xc3c], R93 ;  /* 0x000c3c5d01007387 */ /* 0x000fe20000100800 */
[----:B--2---:R-:W-:Y:S01]  /*26f0*/  PRMT R54, RZ, 0x7610, R54 ;  /* 0x00007610ff367816 */ /* 0x004fe20000000036 */
[----:B------:R-:W2:Y:S02]  /*2700*/  LDCU UR17, c[0x0][0x3b0] ;  /* 0x00007600ff1177ac */ /* 0x000ea40008000800 */
[----:B------:R-:W-:Y:S01]  /*2710*/  STL [R1+0xc38], R89 ;  /* 0x000c385901007387 */ /* 0x000fe20000100800 */
[----:B------:R-:W-:Y:S01]  /*2720*/  PRMT R14, RZ, 0x7610, R14 ;  /* 0x00007610ff0e7816 */ /* 0x000fe2000000000e */
[----:B------:R-:W0:Y:S02]  /*2730*/  LDCU UR33, c[0x0][0x3b0] ;  /* 0x00007600ff2177ac */ /* 0x000e240008000800 */
[----:B------:R-:W2:Y:S01]  /*2740*/  @!P2 LDG.E.U8 R8, desc[UR18][R2.64] ;  /* 0x000000120208a981 */ /* 0x000ea2000c1e1100 */
[----:B------:R-:W-:Y:S01]  /*2750*/  PRMT R23, RZ, 0x7610, R23 ;  /* 0x00007610ff177816 */ /* 0x000fe20000000017 */
[----:B------:R-:W0:Y:S02]  /*2760*/  LDCU UR12, c[0x0][0x3b0] ;  /* 0x00007600ff0c77ac */ /* 0x000e240008000800 */
[----:B------:R-:W3:Y:S01]  /*2770*/  @!P0 LDG.E.U8 R7, desc[UR18][R4.64] ;  /* 0x0000001204078981 */ /* 0x000ee2000c1e1100 */
[----:B------:R-:W-:Y:S01]  /*2780*/  PRMT R110, RZ, 0x7610, R110 ;  /* 0x00007610ff6e7816 */ /* 0x000fe2000000006e */
[----:B------:R-:W0:Y:S02]  /*2790*/  LDCU UR37, c[0x0][0x3b0] ;  /* 0x00007600ff2577ac */ /* 0x000e240008000800 */
[----:B------:R-:W-:Y:S01]  /*27a0*/  STL [R1+0xc34], R85 ;  /* 0x000c345501007387 */ /* 0x000fe20000100800 */
[----:B------:R-:W-:Y:S01]  /*27b0*/  PRMT R112, RZ, 0x7610, R112 ;  /* 0x00007610ff707816 */ /* 0x000fe20000000070 */
[----:B------:R-:W0:Y:S02]  /*27c0*/  LDCU UR41, c[0x0][0x3b0] ;  /* 0x00007600ff2977ac */ /* 0x000e240008000800 */
[----:B------:R-:W-:Y:S01]  /*27d0*/  STL [R1+0xc30], R81 ;  /* 0x000c305101007387 */ /* 0x000fe20000100800 */
[----:B------:R-:W0:Y:S03]  /*27e0*/  LDCU UR45, c[0x0][0x3b0] ;  /* 0x00007600ff2d77ac */ /* 0x000e260008000800 */
        /* <DEDUP_REMOVED lines=77> */
[----:B------:R-:W-:Y:S01]  /*2cc0*/  ISETP.GE.U32.AND P2, PT, R6, 0x7fffff58, PT ;  /* 0x7fffff580600780c */ /* 0x000fe20003f46070 */
[----:B------:R-:W0:Y:S02]  /*2cd0*/  LDCU UR52, c[0x0][0x3b0] ;  /* 0x00007600ff3477ac */ /* 0x000e240008000800 */
[----:B------:R-:W-:Y:S01]  /*2ce0*/  STL [R1+0xb00], R128 ;  /* 0x000b008001007387 */ /* 0x000fe20000100800 */
[----:B------:R-:W-:Y:S01]  /*2cf0*/  VIADD R6, R15, 0xffffffcf ;  /* 0xffffffcf0f067836 */ /* 0x000fe20000000000 */
[----:B------:R-:W0:Y:S02]  /*2d00*/  LDCU UR56, c[0x0][0x3b0] ;  /* 0x00007600ff3877ac */ /* 0x000e240008000800 */
[----:B------:R-:W-:Y:S01]  /*2d10*/  STL [R1+0xafc], R127 ;  /* 0x000afc7f01007387 */ /* 0x000fe20000100800 */
[----:B------:R-:W-:Y:S01]  /*2d20*/  LEA.HI.X.SX32 R125, R125, R3, 0x1, P6 ;  /* 0x000000037d7d7211 */ /* 0x000fe200030f0eff */
[----:B------:R-:W0:Y:S02]  /*2d30*/  LDCU UR60, c[0x0][0x3b0] ;  /* 0x00007600ff3c77ac */ /* 0x000e240008000800 */
[----:B------:R-:W-:Y:S01]  /*2d40*/  STL [R1+0xaf8], R124 ;  /* 0x000af87c01007387 */ /* 0x000fe20000100800 */
[----:B------:R-:W0:Y:S03]  /*2d50*/  LDCU UR64, c[0x0][0x3b0] ;  /* 0x00007600ff4077ac */ /* 0x000e260008000800 */
[----:B------:R-:W-:Y:S01]  /*2d60*/  STL [R1+0xaf4], R122 ;  /* 0x000af47a01007387 */ /* 0x000fe20000100800 */
[----:B------:R-:W0:Y:S03]  /*2d70*/  LDCU UR68, c[0x0][0x3b0] ;  /* 0x00007600ff4477ac */ /* 0x000e260008000800 */
[----:B------:R-:W-:Y:S04]  /*2d80*/  STL [R1+0xaf0], R121 ;  /* 0x000af07901007387 */ /* 0x000fe80000100800 */
[----:B------:R-:W-:Y:S01]  /*2d90*/  STL [R1+0xaec], R120 ;  /* 0x000aec7801007387 */ /* 0x000fe20000100800 */
[----:B------:R-:W-:-:S03]  /*2da0*/  ISETP.GE.U32.AND P0, PT, R6, 0x7fffff50, PT ;  /* 0x7fffff500600780c */ /* 0x000fc60003f06070 */
[----:B------:R-:W-:Y:S01]  /*2db0*/  STL [R1+0x9dc], R4 ;  /* 0x0009dc0401007387 */ /* 0x000fe20000100800 */
[----:B------:R-:W-:-:S03]  /*2dc0*/  @!P4 IMAD.MOV.U32 R6, RZ, RZ, R126 ;  /* 0x000000ffff06c224 */ /* 0x000fc600078e007e */
[----:B------:R-:W-:Y:S04]  /*2dd0*/  STL [R1+0x9d8], R5 ;  /* 0x0009d80501007387 */ /* 0x000fe80000100800 */
[----:B--2---:R-:W-:Y:S04]  /*2de0*/  STL [R1+0x2f0], R8 ;  /* 0x0002f00801007387 */ /* 0x004fe80000100800 */
[----:B---3--:R2:W-:Y:S02]  /*2df0*/  STL [R1+0x2f4], R7 ;  /* 0x0002f40701007387 */ /* 0x0085e40000100800 */
[----:B--2---:R-:W-:-:S05]  /*2e00*/  @!P4 IMAD.MOV.U32 R7, RZ, RZ, R125 ;  /* 0x000000ffff07c224 */ /* 0x004fca00078e007d */
[----:B------:R2:W3:Y:S01]  /*2e10*/  @!P4 LDG.E.U8 R10, desc[UR18][R6.64] ;  /* 0x00000012060ac981 */ /* 0x0004e2000c1e1100 */
[----:B------:R-:W-:-:S05]  /*2e20*/  IMAD R8, R36, 0x18, RZ ;  /* 0x0000001824087824 */ /* 0x000fca00078e02ff */
[----:B------:R-:W-:-:S04]  /*2e30*/  IADD3 R66, P6, PT, R8, R2, RZ ;  /* 0x0000000208427210 */ /* 0x000fc80007fde0ff */
[----:B--2---:R-:W-:Y:S01]  /*2e40*/  LEA.HI.X.SX32 R7, R8, R3, 0x1, P6 ;  /* 0x0000000308077211 */ /* 0x004fe200030f0eff */
[----:B------:R-:W-:-:S05]  /*2e50*/  @!P5 IMAD.MOV.U32 R6, RZ, RZ, R66 ;  /* 0x000000ffff06d224 */ /* 0x000fca00078e0042 */
[----:B------:R2:W4:Y:S01]  /*2e60*/  @!P5 LDG.E.U8 R58, desc[UR18][R6.64] ;  /* 0x00000012063ad981 */ /* 0x000522000c1e1100 */
[----:B------:R-:W-:Y:S01]  /*2e70*/  ISETP.GE.U32.AND P4, PT, R9, 0x7fffff48, PT ;  /* 0x7fffff480900780c */ /* 0x000fe20003f86070 */
[----:B------:R-:W-:Y:S02]  /*2e80*/  IMAD.SHL.U32 R9, R36, 0x20, RZ ;  /* 0x0000002024097824 */ /* 0x000fe400078e00ff */
[----:B------:R-:W-:Y:S03]  /*2e90*/  STL [R1+0x9e4], R126 ;  /* 0x0009e47e01007387 */ /* 0x000fe60000100800 */
[----:B------:R-:W-:Y:S01]  /*2ea0*/  IADD3 R62, P6, PT, R9, R2, RZ ;  /* 0x00000002093e7210 */ /* 0x000fe20007fde0ff */
[----:B------:R-:W-:Y:S01]  /*2eb0*/  STL [R1+0x9e0], R125 ;  /* 0x0009e07d01007387 */ /* 0x000fe20000100800 */
[----:B------:R-:W-:-:S03]  /*2ec0*/  PRMT R97, RZ, 0x7610, R97 ;  /* 0x00007610ff617816 */ /* 0x000fc60000000061 */
[----:B------:R0:W-:Y:S01]  /*2ed0*/  STL [R1+0x18], R66 ;  /* 0x0000184201007387 */ /* 0x0001e20000100800 */
[----:B--2---:R-:W-:-:S03]  /*2ee0*/  @!P3 IMAD.MOV.U32 R6, RZ, RZ, R62 ;  /* 0x000000ffff06b224 */ /* 0x004fc600078e003e */
[----:B---3--:R-:W-:Y:S04]  /*2ef0*/  STL [R1+0x2fc], R10 ;  /* 0x0002fc0a01007387 */ /* 0x008fe80000100800 */
[----:B------:R2:W-:Y:S01]  /*2f00*/  STL [R1+0x14], R7 ;  /* 0x0000140701007387 */ /* 0x0005e20000100800 */
[----:B------:R-:W-:-:S03]  /*2f10*/  IMAD R8, R36, 0x28, RZ ;  /* 0x0000002824087824 */ /* 0x000fc600078e02ff */
[----:B0-----:R-:W3:Y:S01]  /*2f20*/  LDL.LU R66, [R1+0xc58] ;  /* 0x000c580001427983 */ /* 0x001ee20000300800 */
[----:B--2---:R-:W-:-:S05]  /*2f30*/  LEA.HI.X.SX32 R7, R9, R3, 0x1, P6 ;  /* 0x0000000309077211 */ /* 0x004fca00030f0eff */
[----:B------:R0:W2:Y:S04]  /*2f40*/  @!P3 LDG.E.U8 R97, desc[UR18][R6.64] ;  /* 0x000000120661b981 */ /* 0x0000a8000c1e1100 */
[----:B------:R-:W-:Y:S04]  /*2f50*/  STL [R1+0xcc], R62 ;  /* 0x0000cc3e01007387 */ /* 0x000fe80000100800 */
[----:B----4-:R4:W-:Y:S02]  /*2f60*/  STL [R1+0x328], R58 ;  /* 0x0003283a01007387 */ /* 0x0109e40000100800 */
[----:B----4-:R-:W-:-:S04]  /*2f70*/  IADD3 R58, P6, PT, R8, R2, RZ ;  /* 0x00000002083a7210 */ /* 0x010fc80007fde0ff */
[----:B------:R-:W-:Y:S01]  /*2f80*/  LEA.HI.X.SX32 R8, R8, R3, 0x1, P6 ;  /* 0x0000000308087211 */ /* 0x000fe200030f0eff */
[----:B------:R4:W-:Y:S01]  /*2f90*/  STL [R1+0xc8], R7 ;  /* 0x0000c80701007387 */ /* 0x0009e20000100800 */
[----:B0-----:R-:W-:-:S03]  /*2fa0*/  @!P2 IMAD.MOV.U32 R6, RZ, RZ, R58 ;  /* 0x000000ffff06a224 */ /* 0x001fc600078e003a */
[----:B----4-:R-:W-:-:S05]  /*2fb0*/  @!P2 IMAD.MOV.U32 R7, RZ, RZ, R8 ;  /* 0x000000ffff07a224 */ /* 0x010fca00078e0008 */
[----:B------:R0:W4:Y:S01]  /*2fc0*/  @!P2 LDG.E.U8 R54, desc[UR18][R6.64] ;  /* 0x000000120636a981 */ /* 0x000122000c1e1100 */
[----:B------:R-:W-:-:S03]  /*2fd0*/  IMAD R9, R36, 0x30, RZ ;  /* 0x0000003024097824 */ /* 0x000fc600078e02ff */
[----:B------:R-:W-:Y:S04]  /*2fe0*/  STL [R1+0x53c], R58 ;  /* 0x00053c3a01007387 */ /* 0x000fe80000100800 */
[----:B------:R-:W3:Y:S04]  /*2ff0*/  LDL.LU R62, [R1+0xc54] ;  /* 0x000c5400013e7983 */ /* 0x000ee80000300800 */
[----:B------:R0:W-:Y:S01]  /*3000*/  STL [R1+0x538], R8 ;  /* 0x0005380801007387 */ /* 0x0001e20000100800 */
[----:B------:R-:W-:-:S03]  /*3010*/  PRMT R48, RZ, 0x7610, R48 ;  /* 0x00007610ff307816 */ /* 0x000fc60000000030 */
[----:B--2---:R2:W-:Y:S01]  /*3020*/  STL [R1+0x330], R97 ;  /* 0x0003306101007387 */ /* 0x0045e20000100800 */
[----:B------:R-:W-:Y:S02]  /*3030*/  VIADD R10, R15, 0xffffffbf ;  /* 0xffffffbf0f0a7836 */ /* 0x000fe40000000000 */
[----:B0-----:R-:W-:Y:S01]  /*3040*/  IMAD R8, R36, 0x38, RZ ;  /* 0x0000003824087824 */ /* 0x001fe200078e02ff */
[----:B------:R-:W3:Y:S01]  /*3050*/  LDL.LU R58, [R1+0xc50] ;  /* 0x000c5000013a7983 */ /* 0x000ee20000300800 */
[----:B--2---:R-:W-:-:S04]  /*3060*/  IADD3 R97, P6, PT, R9, R2, RZ ;  /* 0x0000000209617210 */ /* 0x004fc80007fde0ff */
[----:B------:R-:W-:Y:S01]  /*3070*/  LEA.HI.X.SX32 R7, R9, R3, 0x1, P6 ;  /* 0x0000000309077211 */ /* 0x000fe200030f0eff */
[----:B------:R-:W-:-:S05]  /*3080*/  @!P0 IMAD.MOV.U32 R6, RZ, RZ, R97 ;  /* 0x000000ffff068224 */ /* 0x000fca00078e0061 */
[----:B------:R0:W2:Y:S01]  /*3090*/  @!P0 LDG.E.U8 R48, desc[UR18][R6.64] ;  /* 0x0000001206308981 */ /* 0x0000a2000c1e1100 */
[----:B------:R-:W-:Y:S01]  /*30a0*/  ISETP.GE.U32.AND P5, PT, R10, 0x7fffff40, PT ;  /* 0x7fffff400a00780c */ /* 0x000fe20003fa6070 */
[----:B------:R-:W-:-:S05]  /*30b0*/  VIADD R10, R15, 0xffffffb7 ;  /* 0xffffffb70f0a7836 */ /* 0x000fca0000000000 */
[----:B------:R-:W-:Y:S01]  /*30c0*/  ISETP.GE.U32.AND P3, PT, R10, 0x7fffff38, PT ;  /* 0x7fffff380a00780c */ /* 0x000fe20003f66070 */
[----:B------:R-:W-:Y:S01]  /*30d0*/  VIADD R10, R15, 0xffffffaf ;  /* 0xffffffaf0f0a7836 */ /* 0x000fe20000000000 */
[----:B----4-:R4:W-:Y:S04]  /*30e0*/  STL [R1+0x364], R54 ;  /* 0x0003643601007387 */ /* 0x0109e80000100800 */
[----:B------:R-:W-:Y:S01]  /*30f0*/  ISETP.GE.U32.AND P2, PT, R10, 0x7fffff30, PT ;  /* 0x7fffff300a00780c */ /* 0x000fe20003f46070 */
[----:B------:R-:W-:Y:S01]  /*3100*/  IMAD.SHL.U32 R10, R36, 0x40, RZ ;  /* 0x00000040240a7824 */ /* 0x000fe200078e00ff */
[----:B----4-:R-:W4:Y:S04]  /*3110*/  LDL.LU R54, [R1+0xc4c] ;  /* 0x000c4c0001367983 */ /* 0x010f280000300800 */
[----:B------:R-:W-:Y:S04]  /*3120*/  STL [R1+0x57c], R97 ;  /* 0x00057c6101007387 */ /* 0x000fe80000100800 */
[----:B------:R0:W-:Y:S02]  /*3130*/  STL [R1+0x578], R7 ;  /* 0x0005780701007387 */ /* 0x0001e40000100800 */
[----:B0-----:R-:W-:-:S04]  /*3140*/  IADD3 R7, P6, PT, R8, R2, RZ ;  /* 0x0000000208077210 */ /* 0x001fc80007fde0ff */
[----:B------:R-:W-:Y:S01]  /*3150*/  LEA.HI.X.SX32 R6, R8, R3, 0x1, P6 ;  /* 0x0000000308067211 */ /* 0x000fe200030f0eff */
[----:B------:R0:W-:Y:S01]  /*3160*/  STL [R1+0x5bc], R7 ;  /* 0x0005bc0701007387 */ /* 0x0001e20000100800 */
[----:B------:R-:W-:-:S03]  /*3170*/  IADD3 R97, P6, PT, R10, R2, RZ ;  /* 0x000000020a617210 */ /* 0x000fc60007fde0ff */
[----:B------:R1:W-:Y:S01]  /*3180*/  STL [R1+0x5b8], R6 ;  /* 0x0005b80601007387 */ /* 0x0003e20000100800 */
[----:B0-----:R-:W-:-:S03]  /*3190*/  @!P4 LOP3.LUT R7, R7, R6, RZ, 0x3c, !PT ;  /* 0x000000060707c212 */ /* 0x001fc600078e3cff */
[----:B------:R-:W-:Y:S01]  /*31a0*/  STL [R1+0x5fc], R97 ;  /* 0x0005fc6101007387 */ /* 0x000fe20000100800 */
[C---:B-1----:R-:W-:Y:S02]  /*31b0*/  @!P4 LOP3.LUT R6, R7.reuse, R6, RZ, 0x3c, !PT ;  /* 0x000000060706c212 */ /* 0x042fe400078e3cff */
[----:B------:R-:W-:Y:S02]  /*31c0*/  PRMT R51, RZ, 0x7610, R51 ;  /* 0x00007610ff337816 */ /* 0x000fe40000000033 */
[----:B------:R-:W-:Y:S02]  /*31d0*/  @!P4 LOP3.LUT R7, R7, R6, RZ, 0x3c, !PT ;  /* 0x000000060707c212 */ /* 0x000fe400078e3cff */
[----:B------:R-:W-:-:S03]  /*31e0*/  PRMT R93, RZ, 0x7610, R93 ;  /* 0x00007610ff5d7816 */ /* 0x000fc6000000005d */
[----:B------:R0:W3:Y:S02]  /*31f0*/  @!P4 LDG.E.U8 R51, desc[UR18][R6.64] ;  /* 0x000000120633c981 */ /* 0x0000e4000c1e1100 */
[----:B0-----:R-:W-:Y:S02]  /*3200*/  @!P5 IMAD.MOV.U32 R6, RZ, RZ, R97 ;  /* 0x000000ffff06d224 */ /* 0x001fe400078e0061 */
[----:B--2---:R0:W-:Y:S02]  /*3210*/  STL [R1+0x338], R48 ;  /* 0x0003383001007387 */ /* 0x0041e40000100800 */
[----:B0-----:R-:W-:-:S05]  /*3220*/  LEA.HI.X.SX32 R48, R10, R3, 0x1, P6 ;  /* 0x000000030a307211 */ /* 0x001fca00030f0eff */
[----:B------:R-:W-:-:S05]  /*3230*/  @!P5 IMAD.MOV.U32 R7, RZ, RZ, R48 ;  /* 0x000000ffff07d224 */ /* 0x000fca00078e0030 */
[----:B------:R0:W2:Y:S01]  /*3240*/  @!P5 LDG.E.U8 R93, desc[UR18][R6.64] ;  /* 0x00000012065dd981 */ /* 0x0000a2000c1e1100 */
[----:B------:R-:W-:-:S05]  /*3250*/  VIADD R9, R15, 0xffffffa7 ;  /* 0xffffffa70f097836 */ /* 0x000fca0000000000 */
[----:B------:R-:W-:Y:S01]  /*3260*/  ISETP.GE.U32.AND P0, PT, R9, 0x7fffff28, PT ;  /* 0x7fffff280900780c */ /* 0x000fe20003f06070 */
[----:B------:R-:W-:-:S05]  /*3270*/  IMAD R9, R36, 0x48, RZ ;  /* 0x0000004824097824 */ /* 0x000fca00078e02ff */
[----:B------:R-:W-:Y:S01]  /*3280*/  IADD3 R10, P6, PT, R9, R2, RZ ;  /* 0x00000002090a7210 */ /* 0x000fe20007fde0ff */
[----:B0-----:R-:W-:-:S03]  /*3290*/  VIADD R6, R15, 0xffffff97 ;  /* 0xffffff970f067836 */ /* 0x001fc60000000000 */
[----:B------:R-:W-:Y:S01]  /*32a0*/  LEA.HI.X.SX32 R9, R9, R3, 0x1, P6 ;  /* 0x0000000309097211 */ /* 0x000fe200030f0eff */
[----:B------:R-:W-:Y:S01]  /*32b0*/  IMAD.MOV.U32 R7, RZ, RZ, R10 ;  /* 0x000000ffff077224 */ /* 0x000fe200078e000a */
[----:B------:R-:W-:-:S03]  /*32c0*/  ISETP.GE.U32.AND P5, PT, R6, 0x7fffff18, PT ;  /* 0x7fffff180600780c */ /* 0x000fc60003fa6070 */
[----:B------:R-:W-:Y:S02]  /*32d0*/  IMAD.MOV.U32 R6, RZ, RZ, R9 ;  /* 0x000000ffff067224 */ /* 0x000fe400078e0009 */
[----:B------:R-:W-:-:S03]  /*32e0*/  VIADD R8, R15, 0xffffff9f ;  /* 0xffffff9f0f087836 */ /* 0x000fc60000000000 */
[-C--:B------:R-:W-:Y:S02]  /*32f0*/  @!P3 LOP3.LUT R7, R7, R6.reuse, RZ, 0x3c, !PT ;  /* 0x000000060707b212 */ /* 0x080fe400078e3cff */
[----:B------:R-:W-:Y:S01]  /*3300*/  ISETP.GE.U32.AND P4, PT, R8, 0x7fffff20, PT ;  /* 0x7fffff200800780c */ /* 0x000fe20003f86070 */
[----:B------:R-:W-:Y:S01]  /*3310*/  IMAD R8, R36, 0x50, RZ ;  /* 0x0000005024087824 */ /* 0x000fe200078e02ff */
[C---:B------:R-:W-:Y:S02]  /*3320*/  @!P3 LOP3.LUT R6, R7.reuse, R6, RZ, 0x3c, !PT ;  /* 0x000000060706b212 */ /* 0x040fe400078e3cff */
[----:B------:R-:W-:Y:S02]  /*3330*/  PRMT R89, RZ, 0x7610, R89 ;  /* 0x00007610ff597816 */ /* 0x000fe40000000059 */
[----:B------:R-:W-:-:S05]  /*3340*/  @!P3 LOP3.LUT R7, R7, R6, RZ, 0x3c, !PT ;  /* 0x000000060707b212 */ /* 0x000fca00078e3cff */
[----:B------:R0:W4:Y:S04]  /*3350*/  @!P3 LDG.E.U8 R89, desc[UR18][R6.64] ;  /* 0x000000120659b981 */ /* 0x000128000c1e1100 */
[----:B---3--:R1:W-:Y:S04]  /*3360*/  STL [R1+0x334], R51 ;  /* 0x0003343301007387 */ /* 0x0083e80000100800 */
[----:B-1----:R-:W3:Y:S04]  /*3370*/  LDL.LU R51, [R1+0xc48] ;  /* 0x000c480001337983 */ /* 0x002ee80000300800 */
[----:B------:R1:W-:Y:S04]  /*3380*/  STL [R1+0x5f8], R48 ;  /* 0x0005f83001007387 */ /* 0x0003e80000100800 */
[----:B-1----:R-:W3:Y:S04]  /*3390*/  LDL.LU R48, [R1+0xc44] ;  /* 0x000c440001307983 */ /* 0x002ee80000300800 */
[----:B------:R-:W3:Y:S01]  /*33a0*/  LDL.LU R97, [R1+0xc40] ;  /* 0x000c400001617983 */ /* 0x000ee20000300800 */
[----:B------:R-:W-:-:S03]  /*33b0*/  PRMT R85, RZ, 0x7610, R85 ;  /* 0x00007610ff557816 */ /* 0x000fc60000000055 */
[----:B--2---:R1:W-:Y:S04]  /*33c0*/  STL [R1+0x3a8], R93 ;  /* 0x0003a85d01007387 */ /* 0x0043e80000100800 */
[----:B-1----:R-:W2:Y:S04]  /*33d0*/  LDL.LU R93, [R1+0xc3c] ;  /* 0x000c3c00015d7983 */ /* 0x002ea80000300800 */
[----:B------:R1:W-:Y:S02]  /*33e0*/  STL [R1+0x63c], R10 ;  /* 0x00063c0a01007387 */ /* 0x0003e40000100800 */
[----:B-1----:R-:W-:-:S04]  /*33f0*/  IADD3 R10, P6, PT, R8, R2, RZ ;  /* 0x00000002080a7210 */ /* 0x002fc80007fde0ff */
[----:B0-----:R-:W-:Y:S01]  /*3400*/  LEA.HI.X.SX32 R6, R8, R3, 0x1, P6 ;  /* 0x0000000308067211 */ /* 0x001fe200030f0eff */
[----:B------:R-:W-:Y:S01]  /*3410*/  IMAD.MOV.U32 R7, RZ, RZ, R10 ;  /* 0x000000ffff077224 */ /* 0x000fe200078e000a */
[----:B------:R-:W-:Y:S04]  /*3420*/  STL [R1+0x638], R9 ;  /* 0x0006380901007387 */ /* 0x000fe80000100800 */
[-C--:B------:R-:W-:Y:S01]  /*3430*/  @!P2 LOP3.LUT R7, R7, R6.reuse, RZ, 0x3c, !PT ;  /* 0x000000060707a212 */ /* 0x080fe200078e3cff */
[----:B------:R-:W-:Y:S04]  /*3440*/  STL [R1+0x67c], R10 ;  /* 0x00067c0a01007387 */ /* 0x000fe80000100800 */
[----:B------:R0:W-:Y:S02]  /*3450*/  STL [R1+0x678], R6 ;  /* 0x0006780601007387 */ /* 0x0001e40000100800 */
[----:B0-----:R-:W-:-:S04]  /*3460*/  @!P2 LOP3.LUT R6, R7, R6, RZ, 0x3c, !PT ;  /* 0x000000060706a212 */ /* 0x001fc800078e3cff */
[----:B------:R-:W-:-:S05]  /*3470*/  @!P2 LOP3.LUT R7, R7, R6, RZ, 0x3c, !PT ;  /* 0x000000060707a212 */ /* 0x000fca00078e3cff */
[----:B------:R0:W2:Y:S01]  /*3480*/  @!P2 LDG.E.U8 R85, desc[UR18][R6.64] ;  /* 0x000000120655a981 */ /* 0x0000a2000c1e1100 */
[----:B------:R-:W-:-:S05]  /*3490*/  VIADD R9, R15, 0xffffff8f ;  /* 0xffffff8f0f097836 */ /* 0x000fca0000000000 */
[----:B------:R-:W-:Y:S01]  /*34a0*/  ISETP.GE.U32.AND P3, PT, R9, 0x7fffff10, PT ;  /* 0x7fffff100900780c */ /* 0x000fe20003f66070 */
[C---:B------:R-:W-:Y:S01]  /*34b0*/  IMAD R9, R36.reuse, 0x58, RZ ;  /* 0x0000005824097824 */ /* 0x040fe200078e02ff */
[----:B----4-:R1:W-:Y:S01]  /*34c0*/  STL [R1+0x340], R89 ;  /* 0x0003405901007387 */ /* 0x0103e20000100800 */
[----:B------:R-:W-:Y:S01]  /*34d0*/  IMAD R8, R36, 0x60, RZ ;  /* 0x0000006024087824 */ /* 0x000fe200078e02ff */
[----:B------:R-:W-:Y:S02]  /*34e0*/  PRMT R81, RZ, 0x7610, R81 ;  /* 0x00007610ff517816 */ /* 0x000fe40000000051 */
[----:B-1----:R-:W-:-:S04]  /*34f0*/  IADD3 R89, P6, PT, R9, R2, RZ ;  /* 0x0000000209597210 */ /* 0x002fc80007fde0ff */
[----:B0-----:R-:W-:Y:S01]  /*3500*/  LEA.HI.X.SX32 R7, R9, R3, 0x1, P6 ;  /* 0x0000000309077211 */ /* 0x001fe200030f0eff */
[----:B------:R-:W-:Y:S01]  /*3510*/  STL [R1+0x6b4], R89 ;  /* 0x0006b45901007387 */ /* 0x000fe20000100800 */
[----:B------:R-:W-:-:S05]  /*3520*/  @!P0 IMAD.MOV.U32 R6, RZ, RZ, R89 ;  /* 0x000000ffff068224 */ /* 0x000fca00078e0059 */
[----:B------:R0:W4:Y:S04]  /*3530*/  @!P0 LDG.E.U8 R81, desc[UR18][R6.64] ;  /* 0x0000001206518981 */ /* 0x000128000c1e1100 */
[----:B--2---:R1:W-:Y:S02]  /*3540*/  STL [R1+0x374], R85 ;  /* 0x0003745501007387 */ /* 0x0043e40000100800 */
[----:B-1----:R-:W-:-:S04]  /*3550*/  IADD3 R85, P6, PT, R8, R2, RZ ;  /* 0x0000000208557210 */ /* 0x002fc80007fde0ff */
[----:B------:R-:W-:Y:S01]  /*3560*/  LEA.HI.X.SX32 R8, R8, R3, 0x1, P6 ;  /* 0x0000000308087211 */ /* 0x000fe200030f0eff */
[----:B------:R1:W-:Y:S01]  /*3570*/  STL [R1+0x6b0], R7 ;  /* 0x0006b00701007387 */ /* 0x0003e20000100800 */
[----:B0-----:R-:W-:-:S03]  /*3580*/  @!P4 IMAD.MOV.U32 R6, RZ, RZ, R85 ;  /* 0x000000ffff06c224 */ /* 0x001fc600078e0055 */
[----:B-1----:R-:W-:-:S05]  /*3590*/  @!P4 IMAD.MOV.U32 R7, RZ, RZ, R8 ;  /* 0x000000ffff07c224 */ /* 0x002fca00078e0008 */
[----:B------:R0:W2:Y:S01]  /*35a0*/  @!P4 LDG.E.U8 R132, desc[UR18][R6.64] ;  /* 0x000000120684c981 */ /* 0x0000a2000c1e1100 */
[----:B------:R-:W-:Y:S02]  /*35b0*/  IMAD R9, R36, 0x68, RZ ;  /* 0x0000006824097824 */ /* 0x000fe400078e02ff */
[----:B------:R-:W-:Y:S01]  /*35c0*/  VIADD R10, R15, 0xffffff87 ;  /* 0xffffff870f0a7836 */ /* 0x000fe20000000000 */
[----:B------:R1:W-:Y:S04]  /*35d0*/  STL [R1+0x6ec], R85 ;  /* 0x0006ec5501007387 */ /* 0x0003e80000100800 */
[----:B------:R-:W3:Y:S04]  /*35e0*/  LDL.LU R89, [R1+0xc38] ;  /* 0x000c380001597983 */ /* 0x000ee80000300800 */
[----:B------:R-:W-:Y:S01]  /*35f0*/  STL [R1+0x6e8], R8 ;  /* 0x0006e80801007387 */ /* 0x000fe20000100800 */
[----:B------:R-:W-:-:S03]  /*3600*/  ISETP.GE.U32.AND P2, PT, R10, 0x7fffff08, PT ;  /* 0x7fffff080a00780c */ /* 0x000fc60003f46070 */
[----:B----4-:R4:W-:Y:S01]  /*3610*/  STL [R1+0x36c], R81 ;  /* 0x00036c5101007387 */ /* 0x0109e20000100800 */
[C---:B------:R-:W-:Y:S02]  /*3620*/  VIADD R10, R15.reuse, 0xfffffff6 ;  /* 0xfffffff60f0a7836 */ /* 0x040fe40000000000 */
[----:B0-----:R-:W-:Y:S01]  /*3630*/  VIADD R6, R15, 0xffffffee ;  /* 0xffffffee0f067836 */ /* 0x001fe20000000000 */
[----:B-1----:R-:W3:Y:S01]  /*3640*/  LDL.LU R85, [R1+0xc34] ;  /* 0x000c340001557983 */ /* 0x002ee20000300800 */
[----:B----4-:R-:W-:Y:S01]  /*3650*/  IADD3 R81, P6, PT, R9, R2, RZ ;  /* 0x0000000209517210 */ /* 0x010fe20007fde0ff */
[----:B------:R-:W-:-:S03]  /*3660*/  IMAD R8, R36, 0x70, RZ ;  /* 0x0000007024087824 */ /* 0x000fc600078e02ff */
[----:B------:R-:W-:Y:S01]  /*3670*/  LEA.HI.X.SX32 R7, R9, R3, 0x1, P6 ;  /* 0x0000000309077211 */ /* 0x000fe200030f0eff */
[----:B------:R-:W-:Y:S01]  /*3680*/  STL [R1+0x724], R81 ;  /* 0x0007245101007387 */ /* 0x000fe20000100800 */
[----:B------:R-:W-:Y:S02]  /*3690*/  ISETP.GE.U32.AND P0, PT, R10, 0x7fffff77, PT ;  /* 0x7fffff770a00780c */ /* 0x000fe40003f06070 */
[----:B------:R-:W-:Y:S01]  /*36a0*/  PRMT R10, RZ, 0x7610, R10 ;  /* 0x00007610ff0a7816 */ /* 0x000fe2000000000a */
[----:B------:R-:W-:Y:S01]  /*36b0*/  STL [R1+0x720], R7 ;  /* 0x0007200701007387 */ /* 0x000fe20000100800 */
[----:B------:R-:W-:Y:S01]  /*36c0*/  ISETP.GE.U32.AND P4, PT, R6, 0x7fffff6f, PT ;  /* 0x7fffff6f0600780c */ /* 0x000fe20003f86070 */
[----:B------:R-:W-:-:S05]  /*36d0*/  @!P5 IMAD.MOV.U32 R6, RZ, RZ, R81 ;  /* 0x000000ffff06d224 */ /* 0x000fca00078e0051 */
[----:B------:R0:W4:Y:S04]  /*36e0*/  @!P5 LDG.E.U8 R10, desc[UR18][R6.64] ;  /* 0x00000012060ad981 */ /* 0x000128000c1e1100 */
[----:B--2---:R1:W-:Y:S02]  /*36f0*/  STL [R1+0x3f4], R132 ;  /* 0x0003f48401007387 */ /* 0x0043e40000100800 */
[----:B-1----:R-:W-:-:S04]  /*3700*/  IADD3 R132, P6, PT, R8, R2, RZ ;  /* 0x0000000208847210 */ /* 0x002fc80007fde0ff */
[----:B0-----:R-:W-:Y:S01]  /*3710*/  LEA.HI.X.SX32 R7, R8, R3, 0x1, P6 ;  /* 0x0000000308077211 */ /* 0x001fe200030f0eff */
[----:B------:R-:W-:-:S05]  /*3720*/  @!P3 IMAD.MOV.U32 R6, RZ, RZ, R132 ;  /* 0x000000ffff06b224 */ /* 0x000fca00078e0084 */
[----:B------:R0:W2:Y:S01]  /*3730*/  @!P3 LDG.E.U8 R130, desc[UR18][R6.64] ;  /* 0x000000120682b981 */ /* 0x0000a2000c1e1100 */
[----:B------:R-:W-:-:S05]  /*3740*/  VIADD R9, R15, 0xffffffe6 ;  /* 0xffffffe60f097836 */ /* 0x000fca0000000000 */
[----:B------:R-:W-:Y:S01]  /*3750*/  ISETP.GE.U32.AND P5, PT, R9, 0x7fffff67, PT ;  /* 0x7fffff670900780c */ /* 0x000fe20003fa6070 */
[C---:B------:R-:W-:Y:S02]  /*3760*/  IMAD R9, R36.reuse, 0x78, RZ ;  /* 0x0000007824097824 */ /* 0x040fe400078e02ff */
[----:B------:R-:W-:-:S03]  /*3770*/  IMAD R8, R36, 0x9, RZ ;  /* 0x0000000924087824 */ /* 0x000fc600078e02ff */
[CC--:B------:R-:W-:Y:S01]  /*3780*/  IADD3 R81, P6, PT, R9.reuse, R2.reuse, RZ ;  /* 0x0000000209517210 */ /* 0x0c0fe20007fde0ff */
[----:B------:R-:W-:Y:S03]  /*3790*/  STL [R1+0x75c], R132 ;  /* 0x00075c8401007387 */ /* 0x000fe60000100800 */
[----:B------:R-:W-:Y:S02]  /*37a0*/  LEA.HI.X.SX32 R9, R9, R3, 0x1, P6 ;  /* 0x0000000309097211 */ /* 0x000fe400030f0eff */
[----:B0-----:R-:W-:Y:S01]  /*37b0*/  IADD3 R6, P6, PT, R8, R2, RZ ;  /* 0x0000000208067210 */ /* 0x001fe20007fde0ff */
[----:B----4-:R-:W-:Y:S04]  /*37c0*/  STL [R1+0x380], R10 ;  /* 0x0003800a01007387 */ /* 0x010fe80000100800 */
[----:B------:R0:W-:Y:S04]  /*37d0*/  STL [R1+0x758], R7 ;  /* 0x0007580701007387 */ /* 0x0001e80000100800 */
[----:B------:R-:W-:Y:S01]  /*37e0*/  STL [R1+0x794], R81 ;  /* 0x0007945101007387 */ /* 0x000fe20000100800 */
[----:B------:R-:W-:-:S03]  /*37f0*/  PRMT R69, RZ, 0x7610, R69 ;  /* 0x00007610ff457816 */ /* 0x000fc60000000045 */
[----:B------:R-:W-:Y:S01]  /*3800*/  STL [R1+0x790], R9 ;  /* 0x0007900901007387 */ /* 0x000fe20000100800 */
[----:B0-----:R-:W-:Y:S01]  /*3810*/  LEA.HI.X.SX32 R7, R8, R3, 0x1, P6 ;  /* 0x0000000308077211 */ /* 0x001fe200030f0eff */
[----:B------:R-:W-:-:S04]  /*3820*/  @!P2 IMAD.MOV.U32 R8, RZ, RZ, R81 ;  /* 0x000000ffff08a224 */ /* 0x000fc800078e0051 */
[----:B------:R-:W4:Y:S04]  /*3830*/  @!P0 LDG.E.U8 R11, desc[UR18][R6.64] ;  /* 0x00000012060b8981 */ /* 0x000f28000c1e1100 */
[----:B------:R0:W3:Y:S01]  /*3840*/  @!P2 LDG.E.U8 R69, desc[UR18][R8.64] ;  /* 0x000000120845a981 */ /* 0x0000e2000c1e1100 */
[C---:B------:R-:W-:Y:S02]  /*3850*/  VIADD R10, R15.reuse, 0xffffffde ;  /* 0xffffffde0f0a7836 */ /* 0x040fe40000000000 */
[----:B0-----:R-:W-:-:S05]  /*3860*/  VIADD R8, R15, 0xffffffce ;  /* 0xffffffce0f087836 */ /* 0x001fca0000000000 */
[----:B------:R-:W-:Y:S02]  /*3870*/  ISETP.GE.U32.AND P0, PT, R8, 0x7fffff4f, PT ;  /* 0x7fffff4f0800780c */ /* 0x000fe40003f06070 */
[----:B------:R-:W-:Y:S01]  /*3880*/  ISETP.GE.U32.AND P3, PT, R10, 0x7fffff5f, PT ;  /* 0x7fffff5f0a00780c */ /* 0x000fe20003f66070 */
[----:B------:R-:W-:-:S05]  /*3890*/  VIADD R10, R15, 0xffffffd6 ;  /* 0xffffffd60f0a7836 */ /* 0x000fca0000000000 */
[----:B------:R-:W-:Y:S01]  /*38a0*/  ISETP.GE.U32.AND P2, PT, R10, 0x7fffff57, PT ;  /* 0x7fffff570a00780c */ /* 0x000fe20003f46070 */
[C---:B------:R-:W-:Y:S01]  /*38b0*/  IMAD R10, R36.reuse, 0x19, RZ ;  /* 0x00000019240a7824 */ /* 0x040fe200078e02ff */
[----:B------:R-:W-:Y:S01]  /*38c0*/  PRMT R73, RZ, 0x7610, R73 ;  /* 0x00007610ff497816 */ /* 0x000fe20000000049 */
[----:B--2---:R0:W-:Y:S02]  /*38d0*/  STL [R1+0x3b8], R130 ;  /* 0x0003b88201007387 */ /* 0x0041e40000100800 */
[----:B0-----:R-:W-:-:S05]  /*38e0*/  IMAD R130, R36, 0x11, RZ ;  /* 0x0000001124827824 */ /* 0x001fca00078e02ff */
[----:B------:R-:W-:-:S04]  /*38f0*/  IADD3 R132, P6, PT, R130, R2, RZ ;  /* 0x0000000282847210 */ /* 0x000fc80007fde0ff */
[----:B------:R-:W-:Y:S01]  /*3900*/  LEA.HI.X.SX32 R130, R130, R3, 0x1, P6 ;  /* 0x0000000382827211 */ /* 0x000fe200030f0eff */
[----:B------:R-:W-:-:S04]  /*3910*/  @!P4 IMAD.MOV.U32 R8, RZ, RZ, R132 ;  /* 0x000000ffff08c224 */ /* 0x000fc800078e0084 */
[----:B------:R-:W-:-:S05]  /*3920*/  @!P4 IMAD.MOV.U32 R9, RZ, RZ, R130 ;  /* 0x000000ffff09c224 */ /* 0x000fca00078e0082 */
[----:B------:R0:W2:Y:S01]  /*3930*/  @!P4 LDG.E.U8 R12, desc[UR18][R8.64] ;  /* 0x00000012080cc981 */ /* 0x0000a2000c1e1100 */
[----:B------:R-:W-:-:S04]  /*3940*/  IADD3 R81, P6, PT, R10, R2, RZ ;  /* 0x000000020a517210 */ /* 0x000fc80007fde0ff */
[----:B0-----:R-:W-:Y:S01]  /*3950*/  LEA.HI.X.SX32 R9, R10, R3, 0x1, P6 ;  /* 0x000000030a097211 */ /* 0x001fe200030f0eff */
[----:B------:R-:W-:-:S05]  /*3960*/  @!P5 IMAD.MOV.U32 R8, RZ, RZ, R81 ;  /* 0x000000ffff08d224 */ /* 0x000fca00078e0051 */
[----:B------:R0:W3:Y:S04]  /*3970*/  @!P5 LDG.E.U8 R73, desc[UR18][R8.64] ;  /* 0x000000120849d981 */ /* 0x0000e8000c1e1100 */
[----:B------:R-:W-:Y:S04]  /*3980*/  STL [R1+0x9ec], R6 ;  /* 0x0009ec0601007387 */ /* 0x000fe80000100800 */
[----:B------:R-:W-:Y:S04]  /*3990*/  STL [R1+0x9e8], R7 ;  /* 0x0009e80701007387 */ /* 0x000fe80000100800 */
[----:B----4-:R1:W-:Y:S04]  /*39a0*/  STL [R1+0x428], R11 ;  /* 0x0004280b01007387 */ /* 0x0103e80000100800 */
[----:B------:R-:W-:Y:S01]  /*39b0*/  STL [R1+0x9f4], R132 ;  /* 0x0009f48401007387 */ /* 0x000fe20000100800 */
[----:B-1----:R-:W-:-:S03]  /*39c0*/  VIADD R11, R15, 0xffffffc6 ;  /* 0xffffffc60f0b7836 */ /* 0x002fc60000000000 */
[----:B------:R-:W-:Y:S02]  /*39d0*/  STL [R1+0x9f0], R130 ;  /* 0x0009f08201007387 */ /* 0x000fe40000100800 */
[----:B------:R-:W-:Y:S01]  /*39e0*/  ISETP.GE.U32.AND P4, PT, R11, 0x7fffff47, PT ;  /* 0x7fffff470b00780c */ /* 0x000fe20003f86070 */
[C---:B------:R-:W-:Y:S01]  /*39f0*/  IMAD R11, R36.reuse, 0x21, RZ ;  /* 0x00000021240b7824 */ /* 0x040fe200078e02ff */
[----:B------:R1:W-:Y:S01]  /*3a00*/  STL [R1+0x94], R81 ;  /* 0x0000945101007387 */ /* 0x0003e20000100800 */
[----:B------:R-:W-:Y:S01]  /*3a10*/  IMAD R10, R36, 0x29, RZ ;  /* 0x00000029240a7824 */ /* 0x000fe200078e02ff */
[----:B------:R-:W-:Y:S02]  /*3a20*/  PRMT R77, RZ, 0x7610, R77 ;  /* 0x00007610ff4d7816 */ /* 0x000fe4000000004d */
[----:B------:R-:W-:Y:S02]  /*3a30*/  PRMT R106, RZ, 0x7610, R106 ;  /* 0x00007610ff6a7816 */ /* 0x000fe4000000006a */
[----:B------:R-:W-:Y:S01]  /*3a40*/  PRMT R65, RZ, 0x7610, R65 ;  /* 0x00007610ff417816 */ /* 0x000fe20000000041 */
[----:B--2---:R-:W-:Y:S04]  /*3a50*/  STL [R1+0x3f0], R12 ;  /* 0x0003f00c01007387 */ /* 0x004fe80000100800 */
[----:B------:R-:W-:Y:S04]  /*3a60*/  STL [R1+0x2c], R9 ;  /* 0x00002c0901007387 */ /* 0x000fe80000100800 */
[----:B---3--:R2:W-:Y:S04]  /*3a70*/  STL [R1+0x368], R69 ;  /* 0x0003684501007387 */ /* 0x0085e80000100800 */
[----:B-1----:R-:W3:Y:S01]  /*3a80*/  LDL.LU R81, [R1+0xc30] ;  /* 0x000c300001517983 */ /* 0x002ee20000300800 */
[----:B--2---:R-:W-:-:S04]  /*3a90*/  IADD3 R69, P6, PT, R11, R2, RZ ;  /* 0x000000020b457210 */ /* 0x004fc80007fde0ff */
[----:B0-----:R-:W-:Y:S01]  /*3aa0*/  LEA.HI.X.SX32 R8, R11, R3, 0x1, P6 ;  /* 0x000000030b087211 */ /* 0x001fe200030f0eff */
[----:B------:R-:W-:Y:S01]  /*3ab0*/  IMAD.MOV.U32 R9, RZ, RZ, R69 ;  /* 0x000000ffff097224 */ /* 0x000fe200078e0045 */
[----:B------:R0:W-:Y:S04]  /*3ac0*/  STL [R1+0xd4], R69 ;  /* 0x0000d44501007387 */ /* 0x0001e80000100800 */
[----:B------:R-:W-:Y:S01]  /*3ad0*/  @!P3 LOP3.LUT R9, R9, R8, RZ, 0x3c, !PT ;  /* 0x000000080909b212 */ /* 0x000fe200078e3cff */
[----:B------:R1:W-:Y:S01]  /*3ae0*/  STL [R1+0xd0], R8 ;  /* 0x0000d00801007387 */ /* 0x0003e20000100800 */
[----:B0-----:R-:W-:Y:S02]  /*3af0*/  IADD3 R69, P6, PT, R10, R2, RZ ;  /* 0x000000020a457210 */ /* 0x001fe40007fde0ff */
[----:B-1----:R-:W-:-:S03]  /*3b00*/  @!P3 LOP3.LUT R8, R9, R8, RZ, 0x3c, !PT ;  /* 0x000000080908b212 */ /* 0x002fc600078e3cff */
[----:B------:R-:W-:Y:S01]  /*3b10*/  STL [R1+0x544], R69 ;  /* 0x0005444501007387 */ /* 0x000fe20000100800 */
[----:B------:R-:W-:-:S03]  /*3b20*/  @!P3 LOP3.LUT R9, R9, R8, RZ, 0x3c, !PT ;  /* 0x000000080909b212 */ /* 0x000fc600078e3cff */
[----:B------:R0:W-:Y:S04]  /*3b30*/  STL [R1+0x3ec], R73 ;  /* 0x0003ec4901007387 */ /* 0x0001e80000100800 */
[----:B------:R1:W2:Y:S01]  /*3b40*/  @!P3 LDG.E.U8 R77, desc[UR18][R8.64] ;  /* 0x00000012084db981 */ /* 0x0002a2000c1e1100 */
[----:B0-----:R-:W-:Y:S01]  /*3b50*/  LEA.HI.X.SX32 R73, R10, R3, 0x1, P6 ;  /* 0x000000030a497211 */ /* 0x001fe200030f0eff */
[----:B-1----:R-:W-:-:S04]  /*3b60*/  @!P2 IMAD.MOV.U32 R8, RZ, RZ, R69 ;  /* 0x000000ffff08a224 */ /* 0x002fc800078e0045 */
[----:B------:R-:W-:-:S05]  /*3b70*/  @!P2 IMAD.MOV.U32 R9, RZ, RZ, R73 ;  /* 0x000000ffff09a224 */ /* 0x000fca00078e0049 */
[----:B------:R0:W4:Y:S01]  /*3b80*/  @!P2 LDG.E.U8 R106, desc[UR18][R8.64] ;  /* 0x00000012086aa981 */ /* 0x000122000c1e1100 */
[----:B------:R-:W-:-:S05]  /*3b90*/  IMAD R11, R36, 0x31, RZ ;  /* 0x00000031240b7824 */ /* 0x000fca00078e02ff */
[----:B------:R-:W-:Y:S01]  /*3ba0*/  IADD3 R10, P6, PT, R11, R2, RZ ;  /* 0x000000020b0a7210 */ /* 0x000fe20007fde0ff */
[----:B0-----:R-:W-:-:S03]  /*3bb0*/  VIADD R8, R15, 0xffffffae ;  /* 0xffffffae0f087836 */ /* 0x001fc60000000000 */
[----:B------:R-:W-:Y:S01]  /*3bc0*/  LEA.HI.X.SX32 R11, R11, R3, 0x1, P6 ;  /* 0x000000030b0b7211 */ /* 0x000fe200030f0eff */
[----:B------:R-:W-:Y:S01]  /*3bd0*/  IMAD.MOV.U32 R9, RZ, RZ, R10 ;  /* 0x000000ffff097224 */ /* 0x000fe200078e000a */
[----:B------:R-:W-:-:S03]  /*3be0*/  ISETP.GE.U32.AND P2, PT, R8, 0x7fffff2f, PT ;  /* 0x7fffff2f0800780c */ /* 0x000fc60003f46070 */
[----:B------:R-:W-:-:S05]  /*3bf0*/  IMAD.MOV.U32 R8, RZ, RZ, R11 ;  /* 0x000000ffff087224 */ /* 0x000fca00078e000b */
[----:B------:R-:W-:-:S04]  /*3c00*/  @!P0 LOP3.LUT R9, R9, R8, RZ, 0x3c, !PT ;  /* 0x0000000809098212 */ /* 0x000fc800078e3cff */
[----:B------:R-:W-:-:S04]  /*3c10*/  @!P0 LOP3.LUT R8, R9, R8, RZ, 0x3c, !PT ;  /* 0x0000000809088212 */ /* 0x000fc800078e3cff */
[----:B------:R-:W-:-:S05]  /*3c20*/  @!P0 LOP3.LUT R9, R9, R8, RZ, 0x3c, !PT ;  /* 0x0000000809098212 */ /* 0x000fca00078e3cff */
[----:B------:R0:W3:Y:S01]  /*3c30*/  @!P0 LDG.E.U8 R65, desc[UR18][R8.64] ;  /* 0x0000001208418981 */ /* 0x0000e2000c1e1100 */
[----:B------:R-:W-:-:S05]  /*3c40*/  VIADD R12, R15, 0xffffffbe ;  /* 0xffffffbe0f0c7836 */ /* 0x000fca0000000000 */
[----:B------:R-:W-:Y:S01]  /*3c50*/  ISETP.GE.U32.AND P5, PT, R12, 0x7fffff3f, PT ;  /* 0x7fffff3f0c00780c */ /* 0x000fe20003fa6070 */
[----:B------:R-:W-:-:S05]  /*3c60*/  VIADD R12, R15, 0xffffffb6 ;  /* 0xffffffb60f0c7836 */ /* 0x000fca0000000000 */
[----:B------:R-:W-:Y:S02]  /*3c70*/  ISETP.GE.U32.AND P3, PT, R12, 0x7fffff37, PT ;  /* 0x7fffff370c00780c */ /* 0x000fe40003f66070 */
[----:B------:R-:W-:Y:S02]  /*3c80*/  PRMT R61, RZ, 0x7610, R61 ;  /* 0x00007610ff3d7816 */ /* 0x000fe4000000003d */
[----:B------:R-:W-:Y:S01]  /*3c90*/  PRMT R160, RZ, 0x7610, R160 ;  /* 0x00007610ffa07816 */ /* 0x000fe200000000a0 */
[----:B--2---:R1:W-:Y:S04]  /*3ca0*/  STL [R1+0x3f8], R77 ;  /* 0x0003f84d01007387 */ /* 0x0043e80000100800 */
[----:B-1----:R-:W2:Y:S04]  /*3cb0*/  LDL.LU R77, [R1+0xc2c] ;  /* 0x000c2c00014d7983 */ /* 0x002ea80000300800 */
[----:B------:R1:W-:Y:S04]  /*3cc0*/  STL [R1+0x540], R73 ;  /* 0x0005404901007387 */ /* 0x0003e80000100800 */
[----:B-1----:R-:W2:Y:S04]  /*3cd0*/  LDL.LU R73, [R1+0xc28] ;  /* 0x000c280001497983 */ /* 0x002ea80000300800 */
[----:B------:R-:W2:Y:S04]  /*3ce0*/  LDL.LU R69, [R1+0xc24] ;  /* 0x000c240001457983 */ /* 0x000ea80000300800 */
[----:B----4-:R1:W-:Y:S04]  /*3cf0*/  STL [R1+0x478], R106 ;  /* 0x0004786a01007387 */ /* 0x0103e80000100800 */
[----:B-1----:R-:W4:Y:S04]  /*3d00*/  LDL.LU R106, [R1+0xc20] ;  /* 0x000c2000016a7983 */ /* 0x002f280000300800 */
[----:B------:R1:W-:Y:S02]  /*3d10*/  STL [R1+0x584], R10 ;  /* 0x0005840a01007387 */ /* 0x0003e40000100800 */
[----:B-1----:R-:W-:-:S05]  /*3d20*/  IMAD R10, R36, 0x39, RZ ;  /* 0x00000039240a7824 */ /* 0x002fca00078e02ff */
[----:B------:R-:W-:-:S04]  /*3d30*/  IADD3 R12, P6, PT, R10, R2, RZ ;  /* 0x000000020a0c7210 */ /* 0x000fc80007fde0ff */
        /* <DEDUP_REMOVED lines=11> */
[----:B------:R-:W-:Y:S01]  /*3df0*/  IMAD R11, R36, 0x41, RZ ;  /* 0x00000041240b7824 */ /* 0x000fe200078e02ff */
[----:B---3--:R1:W-:Y:S04]  /*3e00*/  STL [R1+0x43c], R65 ;  /* 0x00043c4101007387 */ /* 0x0083e80000100800 */
[----:B-1----:R-:W-:-:S04]  /*3e10*/  IADD3 R65, P6, PT, R11, R2, RZ ;  /* 0x000000020b417210 */ /* 0x002fc80007fde0ff */
[----:B0-----:R-:W-:Y:S01]  /*3e20*/  LEA.HI.X.SX32 R9, R11, R3, 0x1, P6 ;  /* 0x000000030b097211 */ /* 0x001fe200030f0eff */
[----:B------:R-:W-:-:S05]  /*3e30*/  @!P5 IMAD.MOV.U32 R8, RZ, RZ, R65 ;  /* 0x000000ffff08d224 */ /* 0x000fca00078e0041 */
[----:B------:R0:W3:Y:S01]  /*3e40*/  @!P5 LDG.E.U8 R160, desc[UR18][R8.64] ;  /* 0x0000001208a0d981 */ /* 0x0000e2000c1e1100 */
[----:B------:R-:W-:-:S03]  /*3e50*/  IMAD R10, R36, 0x49, RZ ;  /* 0x00000049240a7824 */ /* 0x000fc600078e02ff */
[----:B------:R-:W-:Y:S01]  /*3e60*/  STL [R1+0x604], R65 ;  /* 0x0006044101007387 */ /* 0x000fe20000100800 */
[----:B------:R-:W-:Y:S02]  /*3e70*/  VIADD R12, R15, 0xffffff9e ;  /* 0xffffff9e0f0c7836 */ /* 0x000fe40000000000 */
[----:B------:R-:W-:-:S03]  /*3e80*/  IMAD R11, R36, 0x51, RZ ;  /* 0x00000051240b7824 */ /* 0x000fc600078e02ff */
[----:B------:R-:W-:Y:S01]  /*3e90*/  ISETP.GE.U32.AND P4, PT, R12, 0x7fffff1f, PT ;  /* 0x7fffff1f0c00780c */ /* 0x000fe20003f86070 */
[----:B------:R-:W-:-:S05]  /*3ea0*/  VIADD R12, R15, 0xffffff96 ;  /* 0xffffff960f0c7836 */ /* 0x000fca0000000000 */
[----:B------:R-:W-:Y:S02]  /*3eb0*/  ISETP.GE.U32.AND P5, PT, R12, 0x7fffff17, PT ;  /* 0x7fffff170c00780c */ /* 0x000fe40003fa6070 */
[----:B------:R-:W-:Y:S01]  /*3ec0*/  PRMT R12, RZ, 0x7610, R12 ;  /* 0x00007610ff0c7816 */ /* 0x000fe2000000000c */
[----:B--2---:R1:W-:Y:S02]  /*3ed0*/  STL [R1+0x434], R61 ;  /* 0x0004343d01007387 */ /* 0x0043e40000100800 */
[----:B-1----:R-:W-:-:S04]  /*3ee0*/  IADD3 R61, P6, PT, R10, R2, RZ ;  /* 0x000000020a3d7210 */ /* 0x002fc80007fde0ff */
[----:B------:R-:W-:Y:S01]  /*3ef0*/  LEA.HI.X.SX32 R10, R10, R3, 0x1, P6 ;  /* 0x000000030a0a7211 */ /* 0x000fe200030f0eff */
[----:B------:R1:W-:Y:S01]  /*3f00*/  STL [R1+0x600], R9 ;  /* 0x0006000901007387 */ /* 0x0003e20000100800 */
[----:B0-----:R-:W-:-:S03]  /*3f10*/  @!P3 IMAD.MOV.U32 R8, RZ, RZ, R61 ;  /* 0x000000ffff08b224 */ /* 0x001fc600078e003d */
[----:B-1----:R-:W-:-:S05]  /*3f20*/  @!P3 IMAD.MOV.U32 R9, RZ, RZ, R10 ;  /* 0x000000ffff09b224 */ /* 0x002fca00078e000a */
[----:B------:R0:W2:Y:S04]  /*3f30*/  @!P3 LDG.E.U8 R138, desc[UR18][R8.64] ;  /* 0x00000012088ab981 */ /* 0x0000a8000c1e1100 */
[----:B------:R1:W-:Y:S04]  /*3f40*/  STL [R1+0x644], R61 ;  /* 0x0006443d01007387 */ /* 0x0003e80000100800 */
[----:B------:R-:W4:Y:S01]  /*3f50*/  LDL.LU R65, [R1+0xc1c] ;  /* 0x000c1c0001417983 */ /* 0x000f220000300800 */
[----:B0-----:R-:W-:-:S03]  /*3f60*/  VIADD R8, R15, 0xffffff8e ;  /* 0xffffff8e0f087836 */ /* 0x001fc60000000000 */
[----:B------:R-:W-:Y:S04]  /*3f70*/  STL [R1+0x640], R10 ;  /* 0x0006400a01007387 */ /* 0x000fe80000100800 */
[----:B---3--:R0:W-:Y:S01]  /*3f80*/  STL [R1+0x468], R160 ;  /* 0x000468a001007387 */ /* 0x0081e20000100800 */
[----:B------:R-:W-:-:S03]  /*3f90*/  ISETP.GE.U32.AND P3, PT, R8, 0x7fffff0f, PT ;  /* 0x7fffff0f0800780c */ /* 0x000fc60003f66070 */
[----:B-1----:R-:W3:Y:S01]  /*3fa0*/  LDL.LU R61, [R1+0xc18] ;  /* 0x000c1800013d7983 */ /* 0x002ee20000300800 */
[----:B0-----:R-:W-:-:S04]  /*3fb0*/  IADD3 R160, P6, PT, R11, R2, RZ ;  /* 0x000000020ba07210 */ /* 0x001fc80007fde0ff */
[----:B------:R-:W-:Y:S01]  /*3fc0*/  LEA.HI.X.SX32 R9, R11, R3, 0x1, P6 ;  /* 0x000000030b097211 */ /* 0x000fe200030f0eff */
[----:B------:R-:W-:-:S05]  /*3fd0*/  @!P2 IMAD.MOV.U32 R8, RZ, RZ, R160 ;  /* 0x000000ffff08a224 */ /* 0x000fca00078e00a0 */
[----:B------:R0:W3:Y:S01]  /*3fe0*/  @!P2 LDG.E.U8 R12, desc[UR18][R8.64] ;  /* 0x00000012080ca981 */ /* 0x0000e2000c1e1100 */
[----:B------:R-:W-:-:S03]  /*3ff0*/  IMAD R10, R36, 0x59, RZ ;  /* 0x00000059240a7824 */ /* 0x000fc600078e02ff */
[----:B------:R-:W-:Y:S04]  /*4000*/  STL [R1+0x684], R160 ;  /* 0x000684a001007387 */ /* 0x000fe80000100800 */
[----:B------:R-:W-:Y:S01]  /*4010*/  STL [R1+0x680], R9 ;  /* 0x0006800901007387 */ /* 0x000fe20000100800 */
[----:B------:R-:W-:-:S05]  /*4020*/  VIADD R11, R15, 0xffffff86 ;  /* 0xffffff860f0b7836 */ /* 0x000fca0000000000 */
[----:B------:R-:W-:Y:S01]  /*4030*/  ISETP.GE.U32.AND P2, PT, R11, 0x7fffff07, PT ;  /* 0x7fffff070b00780c */ /* 0x000fe20003f46070 */
[----:B------:R-:W-:Y:S01]  /*4040*/  IMAD R11, R36, 0x61, RZ ;  /* 0x00000061240b7824 */ /* 0x000fe200078e02ff */
[----:B--2---:R1:W-:Y:S02]  /*4050*/  STL [R1+0x4b4], R138 ;  /* 0x0004b48a01007387 */ /* 0x0043e40000100800 */
[----:B-1----:R-:W-:-:S04]  /*4060*/  IADD3 R138, P6, PT, R10, R2, RZ ;  /* 0x000000020a8a7210 */ /* 0x002fc80007fde0ff */
[----:B0-----:R-:W-:Y:S01]  /*4070*/  LEA.HI.X.SX32 R9, R10, R3, 0x1, P6 ;  /* 0x000000030a097211 */ /* 0x001fe200030f0eff */
[----:B------:R-:W-:-:S05]  /*4080*/  @!P0 IMAD.MOV.U32 R8, RZ, RZ, R138 ;  /* 0x000000ffff088224 */ /* 0x000fca00078e008a */
[----:B------:R0:W2:Y:S01]  /*4090*/  @!P0 LDG.E.U8 R135, desc[UR18][R8.64] ;  /* 0x0000001208878981 */ /* 0x0000a2000c1e1100 */
[----:B------:R-:W-:-:S03]  /*40a0*/  IADD3 R160, P6, PT, R11, R2, RZ ;  /* 0x000000020ba07210 */ /* 0x000fc60007fde0ff */
[----:B------:R-:W-:Y:S02]  /*40b0*/  STL [R1+0x6bc], R138 ;  /* 0x0006bc8a01007387 */ /* 0x000fe40000100800 */
[----:B0-----:R-:W-:Y:S02]  /*40c0*/  @!P4 IMAD.MOV.U32 R8, RZ, RZ, R160 ;  /* 0x000000ffff08c224 */ /* 0x001fe400078e00a0 */
[----:B---3--:R-:W-:Y:S04]  /*40d0*/  STL [R1+0x4a4], R12 ;  /* 0x0004a40c01007387 */ /* 0x008fe80000100800 */
[----:B------:R0:W-:Y:S02]  /*40e0*/  STL [R1+0x6b8], R9 ;  /* 0x0006b80901007387 */ /* 0x0001e40000100800 */
[----:B0-----:R-:W-:-:S05]  /*40f0*/  LEA.HI.X.SX32 R9, R11, R3, 0x1, P6 ;  /* 0x000000030b097211 */ /* 0x001fca00030f0eff */
[----:B------:R0:W3:Y:S01]  /*4100*/  @!P4 LDG.E.U8 R28, desc[UR18][R8.64] ;  /* 0x00000012081cc981 */ /* 0x0000e2000c1e1100 */
[----:B------:R-:W-:-:S03]  /*4110*/  IMAD R10, R36, 0x69, RZ ;  /* 0x00000069240a7824 */ /* 0x000fc600078e02ff */
[----:B------:R-:W-:Y:S01]  /*4120*/  STL [R1+0x6f4], R160 ;  /* 0x0006f4a001007387 */ /* 0x000fe20000100800 */
[----:B------:R-:W-:Y:S01]  /*4130*/  PRMT R115, RZ, 0x7610, R115 ;  /* 0x00007610ff737816 */ /* 0x000fe20000000073 */
[----:B------:R-:W-:Y:S02]  /*4140*/  IMAD R11, R36, 0x71, RZ ;  /* 0x00000071240b7824 */ /* 0x000fe400078e02ff */
[----:B------:R-:W-:-:S05]  /*4150*/  VIADD R12, R15, 0xfffffffe ;  /* 0xfffffffe0f0c7836 */ /* 0x000fca0000000000 */
        /* <DEDUP_REMOVED lines=9> */
[----:B-1----:R-:W-:Y:S01]  /*41f0*/  @!P5 IMAD.MOV.U32 R9, RZ, RZ, R138 ;  /* 0x000000ffff09d224 */ /* 0x002fe200078e008a */
[----:B------:R-:W-:Y:S04]  /*4200*/  STL [R1+0x72c], R135 ;  /* 0x00072c8701007387 */ /* 0x000fe80000100800 */
[----:B------:R0:W2:Y:S04]  /*4210*/  @!P5 LDG.E.U8 R115, desc[UR18][R8.64] ;  /* 0x000000120873d981 */ /* 0x0000a8000c1e1100 */
[----:B------:R-:W-:Y:S04]  /*4220*/  STL [R1+0x728], R138 ;  /* 0x0007288a01007387 */ /* 0x000fe80000100800 */
[----:B---3--:R1:W-:Y:S01]  /*4230*/  STL [R1+0x4b0], R28 ;  /* 0x0004b01c01007387 */ /* 0x0083e20000100800 */
[----:B0-----:R-:W-:Y:S01]  /*4240*/  VIADD R8, R15, 0xfffffff5 ;  /* 0xfffffff50f087836 */ /* 0x001fe20000000000 */
[----:B-1----:R-:W-:-:S04]  /*4250*/  IADD3 R28, P6, PT, R11, R2, RZ ;  /* 0x000000020b1c7210 */ /* 0x002fc80007fde0ff */
[----:B------:R-:W-:Y:S02]  /*4260*/  LEA.HI.X.SX32 R135, R11, R3, 0x1, P6 ;  /* 0x000000030b877211 */ /* 0x000fe400030f0eff */
[----:B------:R-:W-:Y:S01]  /*4270*/  ISETP.GE.U32.AND P5, PT, R8, 0x7fffff76, PT ;  /* 0x7fffff760800780c */ /* 0x000fe20003fa6070 */
[----:B------:R-:W-:Y:S02]  /*4280*/  @!P3 IMAD.MOV.U32 R8, RZ, RZ, R28 ;  /* 0x000000ffff08b224 */ /* 0x000fe400078e001c */
[----:B------:R-:W-:-:S05]  /*4290*/  @!P3 IMAD.MOV.U32 R9, RZ, RZ, R135 ;  /* 0x000000ffff09b224 */ /* 0x000fca00078e0087 */
[----:B------:R0:W3:Y:S01]  /*42a0*/  @!P3 LDG.E.U8 R12, desc[UR18][R8.64] ;  /* 0x00000012080cb981 */ /* 0x0000e2000c1e1100 */
[----:B------:R-:W-:-:S03]  /*42b0*/  IMAD R10, R36, 0x79, RZ ;  /* 0x00000079240a7824 */ /* 0x000fc600078e02ff */
[----:B------:R1:W-:Y:S04]  /*42c0*/  STL [R1+0x764], R28 ;  /* 0x0007641c01007387 */ /* 0x0003e80000100800 */
[----:B------:R-:W-:Y:S01]  /*42d0*/  STL [R1+0x760], R135 ;  /* 0x0007608701007387 */ /* 0x000fe20000100800 */
[----:B------:R-:W-:Y:S01]  /*42e0*/  VIADD R11, R15, 0xffffffed ;  /* 0xffffffed0f0b7836 */ /* 0x000fe20000000000 */
[----:B------:R-:W-:-:S04]  /*42f0*/  PRMT R114, RZ, 0x7610, R114 ;  /* 0x00007610ff727816 */ /* 0x000fc80000000072 */
[----:B------:R-:W-:Y:S01]  /*4300*/  ISETP.GE.U32.AND P3, PT, R11, 0x7fffff6e, PT ;  /* 0x7fffff6e0b00780c */ /* 0x000fe20003f66070 */
[----:B-1----:R-:W-:Y:S02]  /*4310*/  IMAD.MOV.U32 R28, RZ, RZ, R13 ;  /* 0x000000ffff1c7224 */ /* 0x002fe400078e000d */
[----:B------:R-:W-:Y:S01]  /*4320*/  VIADD R13, R15, 0xffffffe5 ;  /* 0xffffffe50f0d7836 */ /* 0x000fe20000000000 */
[----:B------:R-:W-:Y:S01]  /*4330*/  PRMT R57, RZ, 0x7610, R57 ;  /* 0x00007610ff397816 */ /* 0x000fe20000000039 */
[----:B--2---:R1:W-:Y:S02]  /*4340*/  STL [R1+0x4ec], R115 ;  /* 0x0004ec7301007387 */ /* 0x0043e40000100800 */
[----:B-1----:R-:W-:-:S04]  /*4350*/  IADD3 R115, P6, PT, R10, R2, RZ ;  /* 0x000000020a737210 */ /* 0x002fc80007fde0ff */
[----:B------:R-:W-:Y:S02]  /*4360*/  LEA.HI.X.SX32 R10, R10, R3, 0x1, P6 ;  /* 0x000000030a0a7211 */ /* 0x000fe400030f0eff */
[----:B0-----:R-:W-:-:S04]  /*4370*/  IADD3 R8, P6, PT, R2, R36, RZ ;  /* 0x0000002402087210 */ /* 0x001fc80007fde0ff */
[----:B------:R-:W-:Y:S01]  /*4380*/  LEA.HI.X.SX32 R9, R36, R3, 0x1, P6 ;  /* 0x0000000324097211 */ /* 0x000fe200030f0eff */
[----:B------:R-:W-:Y:S01]  /*4390*/  STL [R1+0x79c], R115 ;  /* 0x00079c7301007387 */ /* 0x000fe20000100800 */
[----:B------:R-:W-:-:S03]  /*43a0*/  @!P2 IMAD.MOV.U32 R11, RZ, RZ, R10 ;  /* 0x000000ffff0ba224 */ /* 0x000fc600078e000a */
[----:B------:R-:W2:Y:S04]  /*43b0*/  @!P0 LDG.E.U8 R14, desc[UR18][R8.64] ;  /* 0x00000012080e8981 */ /* 0x000ea8000c1e1100 */
[----:B------:R0:W-:Y:S04]  /*43c0*/  STL [R1+0x798], R10 ;  /* 0x0007980a01007387 */ /* 0x0001e80000100800 */
[----:B---3--:R1:W-:Y:S01]  /*43d0*/  STL [R1+0x4e4], R12 ;  /* 0x0004e40c01007387 */ /* 0x0083e20000100800 */
[----:B0-----:R-:W-:Y:S02]  /*43e0*/  @!P2 IMAD.MOV.U32 R10, RZ, RZ, R115 ;  /* 0x000000ffff0aa224 */ /* 0x001fe400078e0073 */
[----:B-1----:R-:W-:-:S03]  /*43f0*/  IMAD.SHL.U32 R12, R36, 0x2, RZ ;  /* 0x00000002240c7824 */ /* 0x002fc600078e00ff */
[----:B------:R0:W3:Y:S01]  /*4400*/  @!P2 LDG.E.U8 R114, desc[UR18][R10.64] ;  /* 0x000000120a72a981 */ /* 0x0000e2000c1e1100 */
[----:B------:R-:W-:Y:S01]  /*4410*/  ISETP.GE.U32.AND P2, PT, R13, 0x7fffff66, PT ;  /* 0x7fffff660d00780c */ /* 0x000fe20003f46070 */
[----:B------:R-:W-:Y:S01]  /*4420*/  IMAD R13, R36, 0xa, RZ ;  /* 0x0000000a240d7824 */ /* 0x000fe200078e02ff */
[----:B0-----:R-:W-:-:S04]  /*4430*/  IADD3 R10, P6, PT, R12, R2, RZ ;  /* 0x000000020c0a7210 */ /* 0x001fc80007fde0ff */
[----:B------:R-:W-:Y:S02]  /*4440*/  LEA.HI.X.SX32 R11, R12, R3, 0x1, P6 ;  /* 0x000000030c0b7211 */ /* 0x000fe400030f0eff */
[----:B------:R-:W-:-:S04]  /*4450*/  IADD3 R12, P6, PT, R13, R2, RZ ;  /* 0x000000020d0c7210 */ /* 0x000fc80007fde0ff */
[----:B------:R-:W-:-:S05]  /*4460*/  LEA.HI.X.SX32 R13, R13, R3, 0x1, P6 ;  /* 0x000000030d0d7211 */ /* 0x000fca00030f0eff */
[----:B------:R0:W4:Y:S04]  /*4470*/  @!P5 LDG.E.U8 R57, desc[UR18][R12.64] ;  /* 0x000000120c39d981 */ /* 0x000128000c1e1100 */
[----:B------:R-:W-:Y:S04]  /*4480*/  STL [R1+0x9fc], R8 ;  /* 0x0009fc0801007387 */ /* 0x000fe80000100800 */
[----:B------:R-:W-:Y:S01]  /*4490*/  STL [R1+0x9f8], R9 ;  /* 0x0009f80901007387 */ /* 0x000fe20000100800 */
[----:B------:R-:W-:Y:S01]  /*44a0*/  PRMT R113, RZ, 0x7610, R113 ;  /* 0x00007610ff717816 */ /* 0x000fe20000000071 */
[----:B------:R-:W-:-:S05]  /*44b0*/  IMAD R135, R36, 0x12, RZ ;  /* 0x0000001224877824 */ /* 0x000fca00078e02ff */
[----:B------:R-:W4:Y:S01]  /*44c0*/  @!P4 LDG.E.U8 R113, desc[UR18][R10.64] ;  /* 0x000000120a71c981 */ /* 0x000f22000c1e1100 */
[----:B------:R-:W-:-:S04]  /*44d0*/  IADD3 R138, P6, PT, R135, R2, RZ ;  /* 0x00000002878a7210 */ /* 0x000fc80007fde0ff */
[----:B------:R-:W-:Y:S02]  /*44e0*/  LEA.HI.X.SX32 R135, R135, R3, 0x1, P6 ;  /* 0x0000000387877211 */ /* 0x000fe400030f0eff */
[----:B------:R-:W-:Y:S01]  /*44f0*/  PRMT R117, RZ, 0x7610, R117 ;  /* 0x00007610ff757816 */ /* 0x000fe20000000075 */
[----:B--2---:R1:W-:Y:S02]  /*4500*/  STL [R1+0x4f0], R14 ;  /* 0x0004f00e01007387 */ /* 0x0043e40000100800 */
[----:B-1----:R-:W-:-:S05]  /*4510*/  VIADD R14, R15, 0xffffffdd ;  /* 0xffffffdd0f0e7836 */ /* 0x002fca0000000000 */
[----:B------:R-:W-:Y:S01]  /*4520*/  ISETP.GE.U32.AND P0, PT, R14, 0x7fffff5e, PT ;  /* 0x7fffff5e0e00780c */ /* 0x000fe20003f06070 */
[----:B------:R-:W-:-:S05]  /*4530*/  VIADD R14, R15, 0xffffffd5 ;  /* 0xffffffd50f0e7836 */ /* 0x000fca0000000000 */
[----:B------:R-:W-:Y:S01]  /*4540*/  ISETP.GE.U32.AND P4, PT, R14, 0x7fffff56, PT ;  /* 0x7fffff560e00780c */ /* 0x000fe20003f86070 */
[----:B------:R-:W-:Y:S01]  /*4550*/  IMAD R14, R36, 0x1a, RZ ;  /* 0x0000001a240e7824 */ /* 0x000fe200078e02ff */
[----:B------:R-:W-:Y:S01]  /*4560*/  STL [R1+0xa04], R10 ;  /* 0x000a040a01007387 */ /* 0x000fe20000100800 */
[----:B------:R-:W-:-:S03]  /*4570*/  VIADD R15, R15, 0xffffffcd ;  /* 0xffffffcd0f0f7836 */ /* 0x000fc60000000000 */
[----:B------:R-:W-:Y:S01]  /*4580*/  IADD3 R160, P6, PT, R14, R2, RZ ;  /* 0x000000020ea07210 */ /* 0x000fe20007fde0ff */
[----:B------:R-:W-:Y:S04]  /*4590*/  STL [R1+0xa00], R11 ;  /* 0x000a000b01007387 */ /* 0x000fe80000100800 */
[----:B---3--:R-:W-:Y:S04]  /*45a0*/  STL [R1+0x4c0], R114 ;  /* 0x0004c07201007387 */ /* 0x008fe80000100800 */
[----:B------:R0:W-:Y:S01]  /*45b0*/  STL [R1+0xa0c], R12 ;  /* 0x000a0c0c01007387 */ /* 0x0001e20000100800 */
[----:B------:R-:W-:-:S03]  /*45c0*/  ISETP.GE.U32.AND P5, PT, R15, 0x7fffff4e, PT ;  /* 0x7fffff4e0f00780c */ /* 0x000fc60003fa6070 */
[----:B------:R1:W-:Y:S01]  /*45d0*/  STL [R1+0xa08], R13 ;  /* 0x000a080d01007387 */ /* 0x0003e20000100800 */
[----:B------:R-:W-:-:S03]  /*45e0*/  @!P3 IMAD.MOV.U32 R15, RZ, RZ, R135 ;  /* 0x000000ffff0fb224 */ /* 0x000fc600078e0087 */
[----:B------:R-:W-:Y:S01]  /*45f0*/  STL [R1+0x9c], R160 ;  /* 0x00009ca001007387 */ /* 0x000fe20000100800 */
[----:B0-----:R-:W0:Y:S03]  /*4600*/  LDC R12, c[0x0][0x3a0] ;  /* 0x0000e800ff0c7b82 */ /* 0x001e260000000800 */
[----:B----4-:R2:W-:Y:S01]  /*4610*/  STL [R1+0x4ac], R57 ;  /* 0x0004ac3901007387 */ /* 0x0105e20000100800 */
[----:B-1----:R-:W-:Y:S02]  /*4620*/  PRMT R13, RZ, 0x7610, R13 ;  /* 0x00007610ff0d7816 */ /* 0x002fe4000000000d */
[----:B--2---:R-:W-:Y:S01]  /*4630*/  LEA.HI.X.SX32 R57, R14, R3, 0x1, P6 ;  /* 0x000000030e397211 */ /* 0x004fe200030f0eff */
[----:B------:R-:W-:-:S05]  /*4640*/  @!P3 IMAD.MOV.U32 R14, RZ, RZ, R138 ;  /* 0x000000ffff0eb224 */ /* 0x000fca00078e008a */
[----:B------:R1:W2:Y:S02]  /*4650*/  @!P3 LDG.E.U8 R13, desc[UR18][R14.64] ;  /* 0x000000120e0db981 */ /* 0x0002a4000c1e1100 */
[----:B-1----:R-:W-:Y:S02]  /*4660*/  @!P2 IMAD.MOV.U32 R14, RZ, RZ, R160 ;  /* 0x000000ffff0ea224 */ /* 0x002fe400078e00a0 */
[----:B------:R-:W-:-:S05]  /*4670*/  @!P2 IMAD.MOV.U32 R15, RZ, RZ, R57 ;  /* 0x000000ffff0fa224 */ /* 0x000fca00078e0039 */
[----:B------:R1:W3:Y:S01]  /*4680*/  @!P2 LDG.E.U8 R117, desc[UR18][R14.64] ;  /* 0x000000120e75a981 */ /* 0x0002e2000c1e1100 */
[----:B------:R-:W-:Y:S02]  /*4690*/  IMAD.MOV.U32 R114, RZ, RZ, R16 ;  /* 0x000000ffff727224 */ /* 0x000fe400078e0010 */
[----:B------:R-:W-:Y:S01]  /*46a0*/  IMAD R16, R36, 0x22, RZ ;  /* 0x0000002224107824 */ /* 0x000fe200078e02ff */
[----:B------:R-:W-:Y:S01]  /*46b0*/  STL [R1+0xa14], R138 ;  /* 0x000a148a01007387 */ /* 0x000fe20000100800 */
[----:B------:R-:W-:-:S03]  /*46c0*/  IMAD.MOV.U32 R115, RZ, RZ, R17 ;  /* 0x000000ffff737224 */ /* 0x000fc600078e0011 */
[----:B------:R-:W-:Y:S01]  /*46d0*/  STL [R1+0xa10], R135 ;  /* 0x000a108701007387 */ /* 0x000fe20000100800 */
[----:B0-----:R-:W-:-:S03]  /*46e0*/  VIADD R17, R12, 0xffffffc5 ;  /* 0xffffffc50c117836 */ /* 0x001fc60000000000 */
[----:B------:R-:W-:Y:S04]  /*46f0*/  STL [R1+0x98], R57 ;  /* 0x0000983901007387 */ /* 0x000fe80000100800 */
[----:B------:R0:W-:Y:S01]  /*4700*/  STL [R1+0x4bc], R113 ;  /* 0x0004bc7101007387 */ /* 0x0001e20000100800 */
[----:B-1----:R-:W-:Y:S01]  /*4710*/  VIADD R14, R12, 0xffffffbd ;  /* 0xffffffbd0c0e7836 */ /* 0x002fe20000000000 */
[----:B------:R-:W-:Y:S01]  /*4720*/  ISETP.GE.U32.AND P3, PT, R17, 0x7fffff46, PT ;  /* 0x7fffff461100780c */ /* 0x000fe20003f66070 */
[----:B------:R-:W-:Y:S01]  /*4730*/  IMAD R17, R36, 0x2a, RZ ;  /* 0x0000002a24117824 */ /* 0x000fe200078e02ff */
[----:B0-----:R-:W-:-:S04]  /*4740*/  IADD3 R113, P6, PT, R16, R2, RZ ;  /* 0x0000000210717210 */ /* 0x001fc80007fde0ff */
[----:B------:R-:W-:Y:S02]  /*4750*/  LEA.HI.X.SX32 R160, R16, R3, 0x1, P6 ;  /* 0x0000000310a07211 */ /* 0x000fe400030f0eff */
[----:B------:R-:W-:Y:S02]  /*4760*/  PRMT R10, RZ, 0x7610, R10 ;  /* 0x00007610ff0a7816 */ /* 0x000fe4000000000a */
[----:B------:R-:W-:Y:S01]  /*4770*/  ISETP.GE.U32.AND P2, PT, R14, 0x7fffff3e, PT ;  /* 0x7fffff3e0e00780c */ /* 0x000fe20003f46070 */
[----:B------:R-:W-:Y:S02]  /*4780*/  @!P0 IMAD.MOV.U32 R14, RZ, RZ, R113 ;  /* 0x000000ffff0e8224 */ /* 0x000fe400078e0071 */
[----:B------:R-:W-:Y:S01]  /*4790*/  @!P0 IMAD.MOV.U32 R15, RZ, RZ, R160 ;  /* 0x000000ffff0f8224 */ /* 0x000fe200078e00a0 */
[----:B------:R-:W-:-:S04]  /*47a0*/  PRMT R116, RZ, 0x7610, R116 ;  /* 0x00007610ff747816 */ /* 0x000fc80000000074 */
[----:B------:R0:W4:Y:S04]  /*47b0*/  @!P0 LDG.E.U8 R10, desc[UR18][R14.64] ;  /* 0x000000120e0a8981 */ /* 0x000128000c1e1100 */
[----:B--2---:R-:W-:Y:S04]  /*47c0*/  STL [R1+0xae8], R13 ;  /* 0x000ae80d01007387 */ /* 0x004fe80000100800 */
[----:B------:R-:W2:Y:S04]  /*47d0*/  LDL.LU R57, [R1+0xc14] ;  /* 0x000c140001397983 */ /* 0x000ea80000300800 */
[----:B------:R-:W-:Y:S04]  /*47e0*/  STL [R1+0xdc], R113 ;  /* 0x0000dc7101007387 */ /* 0x000fe80000100800 */
[----:B------:R-:W-:Y:S04]  /*47f0*/  STL [R1+0xd8], R160 ;  /* 0x0000d8a001007387 */ /* 0x000fe80000100800 */
[----:B---3--:R1:W-:Y:S02]  /*4800*/  STL [R1+0x4e8], R117 ;  /* 0x0004e87501007387 */ /* 0x0083e40000100800 */
[----:B-1----:R-:W-:-:S04]  /*4810*/  IADD3 R117, P6, PT, R17, R2, RZ ;  /* 0x0000000211757210 */ /* 0x002fc80007fde0ff */
[----:B0-----:R-:W-:Y:S01]  /*4820*/  LEA.HI.X.SX32 R15, R17, R3, 0x1, P6 ;  /* 0x00000003110f7211 */ /* 0x001fe200030f0eff */
[----:B------:R-:W-:-:S05]  /*4830*/  @!P4 IMAD.MOV.U32 R14, RZ, RZ, R117 ;  /* 0x000000ffff0ec224 */ /* 0x000fca00078e0075 */
[----:B------:R0:W3:Y:S01]  /*4840*/  @!P4 LDG.E.U8 R116, desc[UR18][R14.64] ;  /* 0x000000120e74c981 */ /* 0x0000e2000c1e1100 */
[----:B------:R-:W-:-:S05]  /*4850*/  VIADD R16, R12, 0xffffffb5 ;  /* 0xffffffb50c107836 */ /* 0x000fca0000000000 */
[----:B------:R-:W-:Y:S01]  /*4860*/  ISETP.GE.U32.AND P0, PT, R16, 0x7fffff36, PT ;  /* 0x7fffff361000780c */ /* 0x000fe20003f06070 */
[C---:B------:R-:W-:Y:S01]  /*4870*/  IMAD R16, R36.reuse, 0x32, RZ ;  /* 0x0000003224107824 */ /* 0x040fe200078e02ff */
[----:B------:R1:W-:Y:S01]  /*4880*/  STL [R1+0x54c], R117 ;  /* 0x00054c7501007387 */ /* 0x0003e20000100800 */
[----:B------:R-:W-:-:S03]  /*4890*/  IMAD R17, R36, 0x3a, RZ ;  /* 0x0000003a24117824 */ /* 0x000fc600078e02ff */
[C---:B------:R-:W-:Y:S02]  /*48a0*/  IADD3 R160, P6, PT, R16.reuse, R2, RZ ;  /* 0x0000000210a07210 */ /* 0x040fe40007fde0ff */
[----:B------:R-:W-:Y:S01]  /*48b0*/  PRMT R11, RZ, 0x7610, R11 ;  /* 0x00007610ff0b7816 */ /* 0x000fe2000000000b */
[----:B----4-:R-:W-:Y:S04]  /*48c0*/  STL [R1+0xb24], R10 ;  /* 0x000b240a01007387 */ /* 0x010fe80000100800 */
[----:B------:R0:W-:Y:S04]  /*48d0*/  STL [R1+0x548], R15 ;  /* 0x0005480f01007387 */ /* 0x0001e80000100800 */
[----:B-1----:R-:W4:Y:S04]  /*48e0*/  LDL.LU R117, [R1+0xc10] ;  /* 0x000c100001757983 */ /* 0x002f280000300800 */
[----:B------:R-:W-:Y:S01]  /*48f0*/  STL [R1+0x58c], R160 ;  /* 0x00058ca001007387 */ /* 0x000fe20000100800 */
[----:B0-----:R-:W-:Y:S01]  /*4900*/  LEA.HI.X.SX32 R15, R16, R3, 0x1, P6 ;  /* 0x00000003100f7211 */ /* 0x001fe200030f0eff */
[----:B------:R-:W-:Y:S01]  /*4910*/  @!P5 IMAD.MOV.U32 R14, RZ, RZ, R160 ;  /* 0x000000ffff0ed224 */ /* 0x000fe200078e00a0 */
[----:B------:R-:W-:-:S04]  /*4920*/  PRMT R162, RZ, 0x7610, R162 ;  /* 0x00007610ffa27816 */ /* 0x000fc800000000a2 */
[----:B------:R0:W2:Y:S04]  /*4930*/  @!P5 LDG.E.U8 R11, desc[UR18][R14.64] ;  /* 0x000000120e0bd981 */ /* 0x0000a8000c1e1100 */
[----:B---3--:R1:W-:Y:S02]  /*4940*/  STL [R1+0x470], R116 ;  /* 0x0004707401007387 */ /* 0x0083e40000100800 */
[----:B-1----:R-:W-:-:S04]  /*4950*/  IADD3 R116, P6, PT, R17, R2, RZ ;  /* 0x0000000211747210 */ /* 0x002fc80007fde0ff */
[----:B------:R-:W-:Y:S01]  /*4960*/  LEA.HI.X.SX32 R17, R17, R3, 0x1, P6 ;  /* 0x0000000311117211 */ /* 0x000fe200030f0eff */
[----:B------:R1:W-:Y:S01]  /*4970*/  STL [R1+0x588], R15 ;  /* 0x0005880f01007387 */ /* 0x0003e20000100800 */
[----:B0-----:R-:W-:-:S03]  /*4980*/  @!P3 IMAD.MOV.U32 R14, RZ, RZ, R116 ;  /* 0x000000ffff0eb224 */ /* 0x001fc600078e0074 */
[----:B-1----:R-:W-:-:S05]  /*4990*/  @!P3 IMAD.MOV.U32 R15, RZ, RZ, R17 ;  /* 0x000000ffff0fb224 */ /* 0x002fca00078e0011 */
[----:B------:R0:W3:Y:S01]  /*49a0*/  @!P3 LDG.E.U8 R162, desc[UR18][R14.64] ;  /* 0x000000120ea2b981 */ /* 0x0000e2000c1e1100 */
[----:B------:R-:W-:Y:S02]  /*49b0*/  IMAD.MOV.U32 R113, RZ, RZ, R114 ;  /* 0x000000ffff717224 */ /* 0x000fe400078e0072 */
[----:B------:R-:W-:Y:S02]  /*49c0*/  IMAD.MOV.U32 R114, RZ, RZ, R18 ;  /* 0x000000ffff727224 */ /* 0x000fe400078e0012 */
[----:B------:R-:W-:Y:S02]  /*49d0*/  VIADD R18, R12, 0xffffffad ;  /* 0xffffffad0c127836 */ /* 0x000fe40000000000 */
[----:B------:R-:W-:-:S03]  /*49e0*/  IMAD R16, R36, 0x42, RZ ;  /* 0x0000004224107824 */ /* 0x000fc600078e02ff */
[----:B------:R-:W-:Y:S01]  /*49f0*/  ISETP.GE.U32.AND P4, PT, R18, 0x7fffff2e, PT ;  /* 0x7fffff2e1200780c */ /* 0x000fe20003f86070 */
[----:B------:R-:W-:Y:S01]  /*4a00*/  VIADD R18, R12, 0xffffffa5 ;  /* 0xffffffa50c127836 */ /* 0x000fe20000000000 */
[----:B------:R-:W-:Y:S01]  /*4a10*/  IADD3 R160, P6, PT, R16, R2, RZ ;  /* 0x0000000210a07210 */ /* 0x000fe20007fde0ff */
[----:B------:R1:W-:Y:S01]  /*4a20*/  STL [R1+0x5cc], R116 ;  /* 0x0005cc7401007387 */ /* 0x0003e20000100800 */
[----:B0-----:R-:W-:Y:S02]  /*4a30*/  VIADD R14, R12, 0xffffff9d ;  /* 0xffffff9d0c0e7836 */ /* 0x001fe40000000000 */
[----:B------:R-:W-:Y:S01]  /*4a40*/  ISETP.GE.U32.AND P5, PT, R18, 0x7fffff26, PT ;  /* 0x7fffff261200780c */ /* 0x000fe20003fa6070 */
[----:B--2---:R-:W-:Y:S01]  /*4a50*/  STL [R1+0xb4c], R11 ;  /* 0x000b4c0b01007387 */ /* 0x004fe20000100800 */
[----:B------:R-:W-:-:S03]  /*4a60*/  LEA.HI.X.SX32 R18, R16, R3, 0x1, P6 ;  /* 0x0000000310127211 */ /* 0x000fc600030f0eff */
[----:B------:R0:W-:Y:S01]  /*4a70*/  STL [R1+0x5c8], R17 ;  /* 0x0005c81101007387 */ /* 0x0001e20000100800 */
[----:B------:R-:W-:-:S03]  /*4a80*/  PRMT R8, RZ, 0x7610, R8 ;  /* 0x00007610ff087816 */ /* 0x000fc60000000008 */
[----:B-1----:R-:W2:Y:S01]  /*4a90*/  LDL.LU R116, [R1+0xc0c] ;  /* 0x000c0c0001747983 */ /* 0x002ea20000300800 */
[----:B------:R-:W-:Y:S01]  /*4aa0*/  ISETP.GE.U32.AND P3, PT, R14, 0x7fffff1e, PT ;  /* 0x7fffff1e0e00780c */ /* 0x000fe20003f66070 */
[----:B------:R-:W-:Y:S02]  /*4ab0*/  @!P2 IMAD.MOV.U32 R14, RZ, RZ, R160 ;  /* 0x000000ffff0ea224 */ /* 0x000fe400078e00a0 */
[----:B------:R-:W-:Y:S01]  /*4ac0*/  STL [R1+0x60c], R160 ;  /* 0x00060ca001007387 */ /* 0x000fe20000100800 */
[----:B0-----:R-:W-:-:S03]  /*4ad0*/  IMAD R17, R36, 0x4a, RZ ;  /* 0x0000004a24117824 */ /* 0x001fc600078e02ff */
[----:B------:R-:W-:Y:S01]  /*4ae0*/  STL [R1+0x608], R18 ;  /* 0x0006081201007387 */ /* 0x000fe20000100800 */
[----:B------:R-:W-:Y:S01]  /*4af0*/  @!P2 IMAD.MOV.U32 R15, RZ, RZ, R18 ;  /* 0x000000ffff0fa224 */ /* 0x000fe200078e0012 */
[----:B------:R-:W-:-:S04]  /*4b00*/  PRMT R161, RZ, 0x7610, R161 ;  /* 0x00007610ffa17816 */ /* 0x000fc800000000a1 */
[----:B------:R0:W2:Y:S04]  /*4b10*/  @!P2 LDG.E.U8 R8, desc[UR18][R14.64] ;  /* 0x000000120e08a981 */ /* 0x0000a8000c1e1100 */
        /* <DEDUP_REMOVED lines=8> */
[----:B------:R-:W-:Y:S01]  /*4ba0*/  STL [R1+0x64c], R162 ;  /* 0x00064ca201007387 */ /* 0x000fe20000100800 */
[----:B------:R-:W-:-:S03]  /*4bb0*/  IMAD R17, R36, 0x5a, RZ ;  /* 0x0000005a24117824 */ /* 0x000fc600078e02ff */
[C---:B------:R-:W-:Y:S01]  /*4bc0*/  IADD3 R160, P6, PT, R16.reuse, R2, RZ ;  /* 0x0000000210a07210 */ /* 0x040fe20007fde0ff */
[----:B--2---:R-:W-:Y:S04]  /*4bd0*/  STL [R1+0xb58], R8 ;  /* 0x000b580801007387 */ /* 0x004fe80000100800 */
[----:B------:R1:W-:Y:S04]  /*4be0*/  STL [R1+0x648], R15 ;  /* 0x0006480f01007387 */ /* 0x0003e80000100800 */
[----:B------:R-:W-:Y:S01]  /*4bf0*/  STL [R1+0x68c], R160 ;  /* 0x00068ca001007387 */ /* 0x000fe20000100800 */
[----:B------:R-:W-:Y:S01]  /*4c00*/  PRMT R9, RZ, 0x7610, R9 ;  /* 0x00007610ff097816 */ /* 0x000fe20000000009 */
[----:B0-----:R-:W-:Y:S01]  /*4c10*/  @!P4 IMAD.MOV.U32 R14, RZ, RZ, R160 ;  /* 0x000000ffff0ec224 */ /* 0x001fe200078e00a0 */
[----:B-1----:R-:W-:-:S02]  /*4c20*/  LEA.HI.X.SX32 R15, R16, R3, 0x1, P6 ;  /* 0x00000003100f7211 */ /* 0x002fc400030f0eff */
[----:B------:R-:W-:-:S03]  /*4c30*/  PRMT R152, RZ, 0x7610, R152 ;  /* 0x00007610ff987816 */ /* 0x000fc60000000098 */
        /* <DEDUP_REMOVED lines=8> */
[----:B------:R-:W-:Y:S02]  /*4cc0*/  VIADD R18, R12, 0xffffff8d ;  /* 0xffffff8d0c127836 */ /* 0x000fe40000000000 */
[----:B------:R-:W-:-:S03]  /*4cd0*/  IMAD R16, R36, 0x62, RZ ;  /* 0x0000006224107824 */ /* 0x000fc600078e02ff */
[----:B------:R-:W-:Y:S01]  /*4ce0*/  ISETP.GE.U32.AND P0, PT, R18, 0x7fffff0e, PT ;  /* 0x7fffff0e1200780c */ /* 0x000fe20003f06070 */
[----:B------:R-:W-:Y:S01]  /*4cf0*/  VIADD R18, R12, 0xffffff85 ;  /* 0xffffff850c127836 */ /* 0x000fe20000000000 */
[----:B------:R-:W-:Y:S01]  /*4d00*/  IADD3 R160, P6, PT, R16, R2, RZ ;  /* 0x0000000210a07210 */ /* 0x000fe20007fde0ff */
[----:B------:R-:W-:Y:S03]  /*4d10*/  STL [R1+0x6c4], R161 ;  /* 0x0006c4a101007387 */ /* 0x000fe60000100800 */
[----:B------:R-:W-:Y:S02]  /*4d20*/  ISETP.GE.U32.AND P4, PT, R18, 0x7fffff06, PT ;  /* 0x7fffff061200780c */ /* 0x000fe40003f86070 */
[----:B------:R-:W-:Y:S01]  /*4d30*/  LEA.HI.X.SX32 R18, R16, R3, 0x1, P6 ;  /* 0x0000000310127211 */ /* 0x000fe200030f0eff */
[----:B--2---:R-:W-:Y:S01]  /*4d40*/  STL [R1+0xb5c], R9 ;  /* 0x000b5c0901007387 */ /* 0x004fe20000100800 */
[----:B------:R-:W-:-:S02]  /*4d50*/  IMAD R17, R36, 0x6a, RZ ;  /* 0x0000006a24117824 */ /* 0x000fc400078e02ff */
[----:B0-----:R-:W-:Y:S01]  /*4d60*/  VIADD R14, R12, 0xfffffffc ;  /* 0xfffffffc0c0e7836 */ /* 0x001fe20000000000 */
[----:B------:R-:W-:Y:S04]  /*4d70*/  STL [R1+0x6c0], R162 ;  /* 0x0006c0a201007387 */ /* 0x000fe80000100800 */
[----:B------:R-:W-:Y:S04]  /*4d80*/  STL [R1+0x6fc], R160 ;  /* 0x0006fca001007387 */ /* 0x000fe80000100800 */
[----:B------:R-:W-:Y:S01]  /*4d90*/  STL [R1+0x6f8], R18 ;  /* 0x0006f81201007387 */ /* 0x000fe20000100800 */
[----:B------:R-:W-:Y:S01]  /*4da0*/  PRMT R132, RZ, 0x7610, R132 ;  /* 0x00007610ff847816 */ /* 0x000fe20000000084 */
[----:B------:R-:W-:Y:S01]  /*4db0*/  @!P3 IMAD.MOV.U32 R15, RZ, RZ, R18 ;  /* 0x000000ffff0fb224 */ /* 0x000fe200078e0012 */
[----:B------:R-:W-:Y:S01]  /*4dc0*/  ISETP.GE.U32.AND P5, PT, R14, 0x7fffff7d, PT ;  /* 0x7fffff7d0e00780c */ /* 0x000fe20003fa6070 */
[----:B------:R-:W-:Y:S01]  /*4dd0*/  @!P3 IMAD.MOV.U32 R14, RZ, RZ, R160 ;  /* 0x000000ffff0eb224 */ /* 0x000fe200078e00a0 */
[----:B------:R-:W-:-:S04]  /*4de0*/  PRMT R109, RZ, 0x7610, R109 ;  /* 0x00007610ff6d7816 */ /* 0x000fc8000000006d */
[----:B------:R0:W2:Y:S04]  /*4df0*/  @!P3 LDG.E.U8 R132, desc[UR18][R14.64] ;  /* 0x000000120e84b981 */ /* 0x0000a8000c1e1100 */
[----:B---3--:R1:W-:Y:S02]  /*4e00*/  STL [R1+0x46c], R152 ;  /* 0x00046c9801007387 */ /* 0x0083e40000100800 */
[----:B-1----:R-:W-:-:S04]  /*4e10*/  IADD3 R152, P6, PT, R17, R2, RZ ;  /* 0x0000000211987210 */ /* 0x002fc80007fde0ff */
[----:B------:R-:W-:Y:S01]  /*4e20*/  LEA.HI.X.SX32 R161, R17, R3, 0x1, P6 ;  /* 0x0000000311a17211 */ /* 0x000fe200030f0eff */
[----:B0-----:R-:W-:-:S04]  /*4e30*/  @!P2 IMAD.MOV.U32 R14, RZ, RZ, R152 ;  /* 0x000000ffff0ea224 */ /* 0x001fc800078e0098 */
[----:B------:R-:W-:-:S05]  /*4e40*/  @!P2 IMAD.MOV.U32 R15, RZ, RZ, R161 ;  /* 0x000000ffff0fa224 */ /* 0x000fca00078e00a1 */
[----:B------:R0:W3:Y:S01]  /*4e50*/  @!P2 LDG.E.U8 R109, desc[UR18][R14.64] ;  /* 0x000000120e6da981 */ /* 0x0000e2000c1e1100 */
[----:B------:R-:W-:-:S05]  /*4e60*/  VIADD R16, R12, 0xfffffff4 ;  /* 0xfffffff40c107836 */ /* 0x000fca0000000000 */
[----:B------:R-:W-:Y:S01]  /*4e70*/  ISETP.GE.U32.AND P3, PT, R16, 0x7fffff75, PT ;  /* 0x7fffff751000780c */ /* 0x000fe20003f66070 */
[C---:B------:R-:W-:Y:S01]  /*4e80*/  IMAD R16, R36.reuse, 0x72, RZ ;  /* 0x0000007224107824 */ /* 0x040fe200078e02ff */
[----:B------:R-:W-:Y:S01]  /*4e90*/  STL [R1+0x734], R152 ;  /* 0x0007349801007387 */ /* 0x000fe20000100800 */
[----:B------:R-:W-:-:S03]  /*4ea0*/  IMAD R17, R36, 0x7a, RZ ;  /* 0x0000007a24117824 */ /* 0x000fc600078e02ff */
[----:B------:R-:W-:Y:S01]  /*4eb0*/  IADD3 R160, P6, PT, R16, R2, RZ ;  /* 0x0000000210a07210 */ /* 0x000fe20007fde0ff */
[----:B--2---:R-:W-:Y:S04]  /*4ec0*/  STL [R1+0xb60], R132 ;  /* 0x000b608401007387 */ /* 0x004fe80000100800 */
[----:B------:R1:W-:Y:S01]  /*4ed0*/  STL [R1+0x730], R161 ;  /* 0x000730a101007387 */ /* 0x0003e20000100800 */
[----:B------:R-:W-:-:S03]  /*4ee0*/  PRMT R159, RZ, 0x7610, R159 ;  /* 0x00007610ff9f7816 */ /* 0x000fc6000000009f */
[----:B------:R2:W-:Y:S01]  /*4ef0*/  STL [R1+0x76c], R160 ;  /* 0x00076ca001007387 */ /* 0x0005e20000100800 */
[----:B0-----:R-:W-:Y:S01]  /*4f00*/  @!P0 IMAD.MOV.U32 R14, RZ, RZ, R160 ;  /* 0x000000ffff0e8224 */ /* 0x001fe200078e00a0 */
[----:B-1----:R-:W-:Y:S01]  /*4f10*/  LEA.HI.X.SX32 R161, R16, R3, 0x1, P6 ;  /* 0x0000000310a17211 */ /* 0x002fe200030f0eff */
[C---:B------:R-:W-:Y:S02]  /*4f20*/  VIADD R16, R12.reuse, 0xffffffe4 ;  /* 0xffffffe40c107836 */ /* 0x040fe40000000000 */
[----:B------:R-:W-:Y:S02]  /*4f30*/  VIADD R18, R12, 0xffffffec ;  /* 0xffffffec0c127836 */ /* 0x000fe40000000000 */
[----:B------:R-:W-:Y:S01]  /*4f40*/  @!P0 IMAD.MOV.U32 R15, RZ, RZ, R161 ;  /* 0x000000ffff0f8224 */ /* 0x000fe200078e00a1 */
[----:B------:R-:W-:Y:S02]  /*4f50*/  PRMT R130, RZ, 0x7610, R130 ;  /* 0x00007610ff827816 */ /* 0x000fe40000000082 */
[----:B------:R-:W-:-:S02]  /*4f60*/  ISETP.GE.U32.AND P2, PT, R18, 0x7fffff6d, PT ;  /* 0x7fffff6d1200780c */ /* 0x000fc40003f46070 */
[----:B------:R0:W4:Y:S01]  /*4f70*/  @!P0 LDG.E.U8 R159, desc[UR18][R14.64] ;  /* 0x000000120e9f8981 */ /* 0x000122000c1e1100 */
[----:B------:R-:W-:Y:S01]  /*4f80*/  ISETP.GE.U32.AND P0, PT, R16, 0x7fffff65, PT ;  /* 0x7fffff651000780c */ /* 0x000fe20003f06070 */
[C---:B------:R-:W-:Y:S01]  /*4f90*/  IMAD R18, R36.reuse, 0x3, RZ ;  /* 0x0000000324127824 */ /* 0x040fe200078e02ff */
[----:B------:R-:W-:Y:S01]  /*4fa0*/  PRMT R108, RZ, 0x7610, R108 ;  /* 0x00007610ff6c7816 */ /* 0x000fe2000000006c */
[----:B--2---:R-:W-:Y:S02]  /*4fb0*/  IMAD.MOV.U32 R160, RZ, RZ, R139 ;  /* 0x000000ffffa07224 */ /* 0x004fe400078e008b */
[----:B------:R-:W-:Y:S02]  /*4fc0*/  IMAD R139, R36, 0x13, RZ ;  /* 0x00000013248b7824 */ /* 0x000fe400078e02ff */
[----:B------:R-:W-:Y:S02]  /*4fd0*/  IMAD.MOV.U32 R162, RZ, RZ, R28 ;  /* 0x000000ffffa27224 */ /* 0x000fe400078e001c */
[----:B------:R-:W-:Y:S01]  /*4fe0*/  IMAD.MOV.U32 R28, RZ, RZ, R146 ;  /* 0x000000ffff1c7224 */ /* 0x000fe200078e0092 */
[----:B------:R-:W-:-:S02]  /*4ff0*/  PRMT R6, RZ, 0x7610, R6 ;  /* 0x00007610ff067816 */ /* 0x000fc40000000006 */
[----:B------:R-:W-:Y:S01]  /*5000*/  PRMT R155, RZ, 0x7610, R155 ;  /* 0x00007610ff9b7816 */ /* 0x000fe2000000009b */
[----:B---3--:R1:W-:Y:S02]  /*5010*/  STL [R1+0x424], R109 ;  /* 0x0004246d01007387 */ /* 0x0083e40000100800 */
[----:B-1----:R-:W-:-:S04]  /*5020*/  IADD3 R109, P6, PT, R17, R2, RZ ;  /* 0x00000002116d7210 */ /* 0x002fc80007fde0ff */
[----:B------:R-:W-:Y:S01]  /*5030*/  LEA.HI.X.SX32 R152, R17, R3, 0x1, P6 ;  /* 0x0000000311987211 */ /* 0x000fe200030f0eff */
[----:B------:R-:W-:-:S04]  /*5040*/  @!P4 IMAD.MOV.U32 R16, RZ, RZ, R109 ;  /* 0x000000ffff10c224 */ /* 0x000fc800078e006d */
[----:B------:R-:W-:Y:S01]  /*5050*/  @!P4 IMAD.MOV.U32 R17, RZ, RZ, R152 ;  /* 0x000000ffff11c224 */ /* 0x000fe200078e0098 */
[----:B0-----:R-:W-:-:S04]  /*5060*/  IADD3 R14, P6, PT, R18, R2, RZ ;  /* 0x00000002120e7210 */ /* 0x001fc80007fde0ff */
[----:B------:R0:W2:Y:S01]  /*5070*/  @!P4 LDG.E.U8 R130, desc[UR18][R16.64] ;  /* 0x000000121082c981 */ /* 0x0000a2000c1e1100 */
[----:B------:R-:W-:Y:S01]  /*5080*/  LEA.HI.X.SX32 R15, R18, R3, 0x1, P6 ;  /* 0x00000003120f7211 */ /* 0x000fe200030f0eff */
[----:B------:R-:W-:-:S04]  /*5090*/  VIADD R18, R12, 0xffffffd4 ;  /* 0xffffffd40c127836 */ /* 0x000fc80000000000 */
[----:B------:R-:W3:Y:S01]  /*50a0*/  @!P5 LDG.E.U8 R108, desc[UR18][R14.64] ;  /* 0x000000120e6cd981 */ /* 0x000ee2000c1e1100 */
[----:B0-----:R-:W-:Y:S02]  /*50b0*/  VIADD R16, R12, 0xffffffdc ;  /* 0xffffffdc0c107836 */ /* 0x001fe40000000000 */
[----:B------:R-:W-:-:S03]  /*50c0*/  IMAD R17, R36, 0xb, RZ ;  /* 0x0000000b24117824 */ /* 0x000fc600078e02ff */
[----:B------:R-:W-:Y:S02]  /*50d0*/  ISETP.GE.U32.AND P4, PT, R16, 0x7fffff5d, PT ;  /* 0x7fffff5d1000780c */ /* 0x000fe40003f86070 */
[CC--:B------:R-:W-:Y:S02]  /*50e0*/  IADD3 R16, P6, PT, R17.reuse, R2.reuse, RZ ;  /* 0x0000000211107210 */ /* 0x0c0fe40007fde0ff */
[----:B------:R-:W-:Y:S01]  /*50f0*/  ISETP.GE.U32.AND P5, PT, R18, 0x7fffff55, PT ;  /* 0x7fffff551200780c */ /* 0x000fe20003fa6070 */
[----:B------:R-:W-:Y:S01]  /*5100*/  IMAD R18, R36, 0x1b, RZ ;  /* 0x0000001b24127824 */ /* 0x000fe200078e02ff */
[----:B------:R-:W-:Y:S01]  /*5110*/  LEA.HI.X.SX32 R17, R17, R3, 0x1, P6 ;  /* 0x0000000311117211 */ /* 0x000fe200030f0eff */
[----:B------:R-:W-:Y:S01]  /*5120*/  STL [R1+0x768], R161 ;  /* 0x000768a101007387 */ /* 0x000fe20000100800 */
[----:B------:R-:W-:-:S03]  /*5130*/  IADD3 R146, P6, PT, R139, R2, RZ ;  /* 0x000000028b927210 */ /* 0x000fc60007fde0ff */
[----:B------:R0:W-:Y:S01]  /*5140*/  STL [R1+0x7a4], R109 ;  /* 0x0007a46d01007387 */ /* 0x0001e20000100800 */
[----:B------:R-:W-:-:S03]  /*5150*/  LEA.HI.X.SX32 R139, R139, R3, 0x1, P6 ;  /* 0x000000038b8b7211 */ /* 0x000fc600030f0eff */
[----:B------:R1:W-:Y:S04]  /*5160*/  STL [R1+0x7a0], R152 ;  /* 0x0007a09801007387 */ /* 0x0003e80000100800 */
[----:B------:R-:W4:Y:S01]  /*5170*/  @!P3 LDG.E.U8 R6, desc[UR18][R16.64] ;  /* 0x000000121006b981 */ /* 0x000f22000c1e1100 */
[----:B0-----:R-:W-:Y:S02]  /*5180*/  IMAD.MOV.U32 R109, RZ, RZ, R19 ;  /* 0x000000ffff6d7224 */ /* 0x001fe400078e0013 */
[----:B------:R-:W-:Y:S01]  /*5190*/  VIADD R19, R12, 0xffffffcc ;  /* 0xffffffcc0c137836 */ /* 0x000fe20000000000 */
[----:B-1----:R-:W-:Y:S01]  /*51a0*/  IADD3 R152, P6, PT, R18, R2, RZ ;  /* 0x0000000212987210 */ /* 0x002fe20007fde0ff */
[----:B------:R-:W-:-:S03]  /*51b0*/  IMAD.MOV.U32 R161, RZ, RZ, R115 ;  /* 0x000000ffffa17224 */ /* 0x000fc600078e0073 */
[----:B------:R-:W-:Y:S01]  /*51c0*/  ISETP.GE.U32.AND P3, PT, R19, 0x7fffff4d, PT ;  /* 0x7fffff4d1300780c */ /* 0x000fe20003f66070 */
[----:B------:R-:W-:Y:S01]  /*51d0*/  @!P2 IMAD.MOV.U32 R19, RZ, RZ, R139 ;  /* 0x000000ffff13a224 */ /* 0x000fe200078e008b */
[----:B------:R-:W-:Y:S01]  /*51e0*/  LEA.HI.X.SX32 R115, R18, R3, 0x1, P6 ;  /* 0x0000000312737211 */ /* 0x000fe200030f0eff */
[----:B------:R-:W-:-:S05]  /*51f0*/  @!P2 IMAD.MOV.U32 R18, RZ, RZ, R146 ;  /* 0x000000ffff12a224 */ /* 0x000fca00078e0092 */
[----:B------:R0:W4:Y:S01]  /*5200*/  @!P2 LDG.E.U8 R155, desc[UR18][R18.64] ;  /* 0x00000012129ba981 */ /* 0x000122000c1e1100 */
[----:B------:R-:W-:Y:S01]  /*5210*/  PRMT R7, RZ, 0x7610, R7 ;  /* 0x00007610ff077816 */ /* 0x000fe20000000007 */
[----:B0-----:R-:W-:Y:S02]  /*5220*/  @!P0 IMAD.MOV.U32 R18, RZ, RZ, R152 ;  /* 0x000000ffff128224 */ /* 0x001fe400078e0098 */
[----:B------:R-:W-:-:S05]  /*5230*/  @!P0 IMAD.MOV.U32 R19, RZ, RZ, R115 ;  /* 0x000000ffff138224 */ /* 0x000fca00078e0073 */
[----:B------:R0:W4:Y:S01]  /*5240*/  @!P0 LDG.E.U8 R7, desc[UR18][R18.64] ;  /* 0x0000001212078981 */ /* 0x000122000c1e1100 */
[----:B------:R-:W-:Y:S01]  /*5250*/  PRMT R154, RZ, 0x7610, R154 ;  /* 0x00007610ff9a7816 */ /* 0x000fe2000000009a */
[----:B0-----:R-:W-:-:S05]  /*5260*/  VIADD R18, R12, 0xffffffbc ;  /* 0xffffffbc0c127836 */ /* 0x001fca0000000000 */
[----:B------:R-:W-:Y:S01]  /*5270*/  ISETP.GE.U32.AND P0, PT, R18, 0x7fffff3d, PT ;  /* 0x7fffff3d1200780c */ /* 0x000fe20003f06070 */
[----:B--2---:R-:W-:Y:S04]  /*5280*/  STL [R1+0xb6c], R130 ;  /* 0x000b6c8201007387 */ /* 0x004fe80000100800 */
[----:B---3--:R-:W-:Y:S04]  /*5290*/  STL [R1+0x3e8], R108 ;  /* 0x0003e86c01007387 */ /* 0x008fe80000100800 */
[----:B----4-:R0:W-:Y:S04]  /*52a0*/  STL [R1+0x42c], R159 ;  /* 0x00042c9f01007387 */ /* 0x0101e80000100800 */
[----:B------:R-:W-:Y:S04]  /*52b0*/  STL [R1+0xa1c], R14 ;  /* 0x000a1c0e01007387 */ /* 0x000fe80000100800 */
[----:B------:R-:W-:Y:S01]  /*52c0*/  STL [R1+0xa18], R15 ;  /* 0x000a180f01007387 */ /* 0x000fe20000100800 */
[----:B0-----:R-:W-:-:S02]  /*52d0*/  IMAD.MOV.U32 R159, RZ, RZ, R21 ;  /* 0x000000ffff9f7224 */ /* 0x001fc400078e0015 */
[----:B------:R-:W-:Y:S01]  /*52e0*/  IMAD R21, R36, 0x23, RZ ;  /* 0x0000002324157824 */ /* 0x000fe200078e02ff */
[----:B------:R-:W-:Y:S04]  /*52f0*/  STL [R1+0xb70], R6 ;  /* 0x000b700601007387 */ /* 0x000fe80000100800 */
[----:B------:R-:W-:Y:S04]  /*5300*/  STL [R1+0xa24], R16 ;  /* 0x000a241001007387 */ /* 0x000fe80000100800 */
[----:B------:R-:W-:Y:S04]  /*5310*/  STL [R1+0xa20], R17 ;  /* 0x000a201101007387 */ /* 0x000fe80000100800 */
[----:B------:R-:W-:Y:S04]  /*5320*/  STL [R1+0xa4], R152 ;  /* 0x0000a49801007387 */ /* 0x000fe80000100800 */
[----:B------:R-:W-:Y:S04]  /*5330*/  STL [R1+0xa2c], R146 ;  /* 0x000a2c9201007387 */ /* 0x000fe80000100800 */
[----:B------:R-:W-:Y:S04]  /*5340*/  STL [R1+0xa28], R139 ;  /* 0x000a288b01007387 */ /* 0x000fe80000100800 */
[----:B------:R-:W-:Y:S04]  /*5350*/  STL [R1+0xa0], R115 ;  /* 0x0000a07301007387 */ /* 0x000fe80000100800 */
[----:B------:R0:W-:Y:S01]  /*5360*/  STL [R1+0x3c0], R155 ;  /* 0x0003c09b01007387 */ /* 0x0001e20000100800 */
[----:B------:R-:W-:Y:S01]  /*5370*/  IMAD.MOV.U32 R108, RZ, RZ, R113 ;  /* 0x000000ffff6c7224 */ /* 0x000fe200078e0071 */
[----:B0-----:R-:W-:-:S02]  /*5380*/  IADD3 R155, P6, PT, R21, R2, RZ ;  /* 0x00000002159b7210 */ /* 0x001fc40007fde0ff */
[----:B------:R-:W2:Y:S02]  /*5390*/  LDL.LU R115, [R1+0xc08] ;  /* 0x000c080001737983 */ /* 0x000ea40000300800 */
[----:B------:R-:W-:Y:S01]  /*53a0*/  LEA.HI.X.SX32 R19, R21, R3, 0x1, P6 ;  /* 0x0000000315137211 */ /* 0x000fe200030f0eff */
[----:B------:R-:W-:-:S05]  /*53b0*/  @!P4 IMAD.MOV.U32 R18, RZ, RZ, R155 ;  /* 0x000000ffff12c224 */ /* 0x000fca00078e009b */
[----:B------:R0:W3:Y:S01]  /*53c0*/  @!P4 LDG.E.U8 R154, desc[UR18][R18.64] ;  /* 0x00000012129ac981 */ /* 0x0000e2000c1e1100 */
[----:B------:R-:W-:Y:S02]  /*53d0*/  IMAD.MOV.U32 R113, RZ, RZ, R20 ;  /* 0x000000ffff717224 */ /* 0x000fe400078e0014 */
[----:B------:R-:W-:-:S05]  /*53e0*/  VIADD R20, R12, 0xffffffc4 ;  /* 0xffffffc40c147836 */ /* 0x000fca0000000000 */
[----:B------:R-:W-:Y:S01]  /*53f0*/  ISETP.GE.U32.AND P2, PT, R20, 0x7fffff45, PT ;  /* 0x7fffff451400780c */ /* 0x000fe20003f46070 */
[----:B------:R-:W-:Y:S02]  /*5400*/  IMAD R20, R36, 0x2b, RZ ;  /* 0x0000002b24147824 */ /* 0x000fe400078e02ff */
[----:B------:R-:W-:-:S03]  /*5410*/  VIADD R21, R12, 0xffffffb4 ;  /* 0xffffffb40c157836 */ /* 0x000fc60000000000 */
[C---:B------:R-:W-:Y:S01]  /*5420*/  IADD3 R152, P6, PT, R20.reuse, R2, RZ ;  /* 0x0000000214987210 */ /* 0x040fe20007fde0ff */
[----:B------:R-:W-:Y:S01]  /*5430*/  STL [R1+0xb78], R7 ;  /* 0x000b780701007387 */ /* 0x000fe20000100800 */
[----:B------:R-:W-:Y:S02]  /*5440*/  ISETP.GE.U32.AND P4, PT, R21, 0x7fffff35, PT ;  /* 0x7fffff351500780c */ /* 0x000fe40003f86070 */
[----:B0-----:R-:W-:Y:S01]  /*5450*/  LEA.HI.X.SX32 R18, R20, R3, 0x1, P6 ;  /* 0x0000000314127211 */ /* 0x001fe200030f0eff */
[----:B------:R-:W-:Y:S01]  /*5460*/  STL [R1+0xe4], R155 ;  /* 0x0000e49b01007387 */ /* 0x000fe20000100800 */
[----:B------:R-:W-:-:S03]  /*5470*/  IMAD R21, R36, 0x33, RZ ;  /* 0x0000003324157824 */ /* 0x000fc600078e02ff */
[----:B------:R0:W-:Y:S01]  /*5480*/  STL [R1+0xe0], R19 ;  /* 0x0000e01301007387 */ /* 0x0001e20000100800 */
[----:B------:R-:W-:-:S03]  /*5490*/  PRMT R126, RZ, 0x7610, R126 ;  /* 0x00007610ff7e7816 */ /* 0x000fc6000000007e */
[----:B------:R-:W-:Y:S01]  /*54a0*/  STL [R1+0x554], R152 ;  /* 0x0005549801007387 */ /* 0x000fe20000100800 */
[----:B0-----:R-:W-:Y:S01]  /*54b0*/  @!P5 IMAD.MOV.U32 R19, RZ, RZ, R18 ;  /* 0x000000ffff13d224 */ /* 0x001fe200078e0012 */
[----:B------:R-:W-:Y:S02]  /*54c0*/  PRMT R153, RZ, 0x7610, R153 ;  /* 0x00007610ff997816 */ /* 0x000fe40000000099 */
[----:B---3--:R0:W-:Y:S04]  /*54d0*/  STL [R1+0x3b4], R154 ;  /* 0x0003b49a01007387 */ /* 0x0081e80000100800 */
[----:B------:R1:W-:Y:S01]  /*54e0*/  STL [R1+0x550], R18 ;  /* 0x0005501201007387 */ /* 0x0003e20000100800 */
[----:B0-----:R-:W-:Y:S02]  /*54f0*/  IMAD.MOV.U32 R154, RZ, RZ, R161 ;  /* 0x000000ffff9a7224 */ /* 0x001fe400078e00a1 */
[----:B------:R-:W-:Y:S01]  /*5500*/  IMAD.MOV.U32 R161, RZ, RZ, R114 ;  /* 0x000000ffffa17224 */ /* 0x000fe200078e0072 */
[----:B------:R-:W-:Y:S01]  /*5510*/  IADD3 R114, P6, PT, R21, R2, RZ ;  /* 0x0000000215727210 */ /* 0x000fe20007fde0ff */
[----:B-1----:R-:W-:-:S05]  /*5520*/  @!P5 IMAD.MOV.U32 R18, RZ, RZ, R152 ;  /* 0x000000ffff12d224 */ /* 0x002fca00078e0098 */
[----:B------:R0:W3:Y:S02]  /*5530*/  @!P5 LDG.E.U8 R126, desc[UR18][R18.64] ;  /* 0x00000012127ed981 */ /* 0x0000e4000c1e1100 */
[----:B0-----:R-:W-:Y:S01]  /*5540*/  LEA.HI.X.SX32 R19, R21, R3, 0x1, P6 ;  /* 0x0000000315137211 */ /* 0x001fe200030f0eff */
[----:B------:R-:W-:-:S05]  /*5550*/  @!P3 IMAD.MOV.U32 R18, RZ, RZ, R114 ;  /* 0x000000ffff12b224 */ /* 0x000fca00078e0072 */
[----:B------:R0:W4:Y:S01]  /*5560*/  @!P3 LDG.E.U8 R153, desc[UR18][R18.64] ;  /* 0x000000121299b981 */ /* 0x000122000c1e1100 */
[----:B------:R-:W-:-:S05]  /*5570*/  IMAD R20, R36, 0x3b, RZ ;  /* 0x0000003b24147824 */ /* 0x000fca00078e02ff */
[----:B------:R-:W-:Y:S01]  /*5580*/  IADD3 R152, P6, PT, R20, R2, RZ ;  /* 0x0000000214987210 */ /* 0x000fe20007fde0ff */
[----:B------:R-:W-:-:S03]  /*5590*/  IMAD.MOV.U32 R155, RZ, RZ, R159 ;  /* 0x000000ffff9b7224 */ /* 0x000fc600078e009f */
[----:B------:R-:W-:Y:S01]  /*55a0*/  LEA.HI.X.SX32 R20, R20, R3, 0x1, P6 ;  /* 0x0000000314147211 */ /* 0x000fe200030f0eff */
[----:B------:R-:W-:Y:S01]  /*55b0*/  IMAD.MOV.U32 R159, RZ, RZ, R108 ;  /* 0x000000ffff9f7224 */ /* 0x000fe200078e006c */
[----:B------:R-:W-:Y:S01]  /*55c0*/  PRMT R125, RZ, 0x7610, R125 ;  /* 0x00007610ff7d7816 */ /* 0x000fe2000000007d */
[----:B------:R-:W-:Y:S02]  /*55d0*/  IMAD.MOV.U32 R108, RZ, RZ, R22 ;  /* 0x000000ffff6c7224 */ /* 0x000fe400078e0016 */
[----:B------:R-:W-:Y:S02]  /*55e0*/  VIADD R22, R12, 0xffffffac ;  /* 0xffffffac0c167836 */ /* 0x000fe40000000000 */
[----:B0-----:R-:W-:Y:S02]  /*55f0*/  @!P2 IMAD.MOV.U32 R18, RZ, RZ, R152 ;  /* 0x000000ffff12a224 */ /* 0x001fe400078e0098 */
[----:B------:R-:W-:Y:S01]  /*5600*/  IMAD R21, R36, 0x43, RZ ;  /* 0x0000004324157824 */ /* 0x000fe200078e02ff */
[----:B------:R-:W-:Y:S01]  /*5610*/  ISETP.GE.U32.AND P5, PT, R22, 0x7fffff2d, PT ;  /* 0x7fffff2d1600780c */ /* 0x000fe20003fa6070 */
[----:B------:R-:W-:-:S05]  /*5620*/  VIADD R22, R12, 0xffffffa4 ;  /* 0xffffffa40c167836 */ /* 0x000fca0000000000 */
[----:B------:R-:W-:Y:S02]  /*5630*/  ISETP.GE.U32.AND P3, PT, R22, 0x7fffff25, PT ;  /* 0x7fffff251600780c */ /* 0x000fe40003f66070 */
[----:B------:R-:W-:Y:S01]  /*5640*/  PRMT R22, RZ, 0x7610, R22 ;  /* 0x00007610ff167816 */ /* 0x000fe20000000016 */
[----:B---3--:R-:W-:Y:S04]  /*5650*/  STL [R1+0xb80], R126 ;  /* 0x000b807e01007387 */ /* 0x008fe80000100800 */
[----:B------:R0:W-:Y:S04]  /*5660*/  STL [R1+0x594], R114 ;  /* 0x0005947201007387 */ /* 0x0001e80000100800 */
[----:B------:R1:W-:Y:S04]  /*5670*/  STL [R1+0x590], R19 ;  /* 0x0005901301007387 */ /* 0x0003e80000100800 */
[----:B------:R-:W-:Y:S04]  /*5680*/  STL [R1+0x5d4], R152 ;  /* 0x0005d49801007387 */ /* 0x000fe80000100800 */
[----:B0-----:R-:W3:Y:S01]  /*5690*/  LDL.LU R114, [R1+0xc04] ;  /* 0x000c040001727983 */ /* 0x001ee20000300800 */
[----:B-1----:R-:W-:-:S03]  /*56a0*/  @!P2 IMAD.MOV.U32 R19, RZ, RZ, R20 ;  /* 0x000000ffff13a224 */ /* 0x002fc600078e0014 */
[----:B------:R-:W-:Y:S04]  /*56b0*/  STL [R1+0x5d0], R20 ;  /* 0x0005d01401007387 */ /* 0x000fe80000100800 */
[----:B----4-:R0:W-:Y:S04]  /*56c0*/  STL [R1+0x3ac], R153 ;  /* 0x0003ac9901007387 */ /* 0x0101e80000100800 */
[----:B------:R1:W4:Y:S01]  /*56d0*/  @!P2 LDG.E.U8 R125, desc[UR18][R18.64] ;  /* 0x00000012127da981 */ /* 0x000322000c1e1100 */
[----:B0-----:R-:W-:Y:S02]  /*56e0*/  IMAD.MOV.U32 R153, RZ, RZ, R159 ;  /* 0x000000ffff997224 */ /* 0x001fe400078e009f */
[----:B------:R-:W-:-:S02]  /*56f0*/  IMAD.MOV.U32 R159, RZ, RZ, R108 ;  /* 0x000000ffff9f7224 */ /* 0x000fc400078e006c */
[----:B------:R-:W-:Y:S01]  /*5700*/  IMAD.MOV.U32 R108, RZ, RZ, R113 ;  /* 0x000000ffff6c7224 */ /* 0x000fe200078e0071 */
[----:B------:R-:W-:Y:S01]  /*5710*/  IADD3 R113, P6, PT, R21, R2, RZ ;  /* 0x0000000215717210 */ /* 0x000fe20007fde0ff */
[----:B-1----:R-:W-:-:S03]  /*5720*/  VIADD R18, R12, 0xffffff9c ;  /* 0xffffff9c0c127836 */ /* 0x002fc60000000000 */
[----:B------:R-:W-:Y:S02]  /*5730*/  LEA.HI.X.SX32 R19, R21, R3, 0x1, P6 ;  /* 0x0000000315137211 */ /* 0x000fe400030f0eff */
[----:B------:R-:W-:Y:S01]  /*5740*/  ISETP.GE.U32.AND P2, PT, R18, 0x7fffff1d, PT ;  /* 0x7fffff1d1200780c */ /* 0x000fe20003f46070 */
[----:B------:R-:W-:-:S05]  /*5750*/  @!P0 IMAD.MOV.U32 R18, RZ, RZ, R113 ;  /* 0x000000ffff128224 */ /* 0x000fca00078e0071 */
[----:B------:R0:W2:Y:S01]  /*5760*/  @!P0 LDG.E.U8 R22, desc[UR18][R18.64] ;  /* 0x0000001212168981 */ /* 0x0000a2000c1e1100 */
[----:B------:R-:W-:Y:S02]  /*5770*/  IMAD R20, R36, 0x4b, RZ ;  /* 0x0000004b24147824 */ /* 0x000fe400078e02ff */
[----:B------:R-:W-:-:S03]  /*5780*/  VIADD R21, R12, 0xffffff94 ;  /* 0xffffff940c157836 */ /* 0x000fc60000000000 */
[----:B------:R-:W-:Y:S02]  /*5790*/  IADD3 R152, P6, PT, R20, R2, RZ ;  /* 0x0000000214987210 */ /* 0x000fe40007fde0ff */
[----:B------:R-:W-:Y:S01]  /*57a0*/  ISETP.GE.U32.AND P0, PT, R21, 0x7fffff15, PT ;  /* 0x7fffff151500780c */ /* 0x000fe20003f06070 */
[----:B------:R-:W-:Y:S01]  /*57b0*/  IMAD R21, R36, 0x53, RZ ;  /* 0x0000005324157824 */ /* 0x000fe200078e02ff */
[----:B------:R-:W-:Y:S01]  /*57c0*/  PRMT R4, RZ, 0x7610, R4 ;  /* 0x00007610ff047816 */ /* 0x000fe20000000004 */
[----:B0-----:R-:W-:Y:S01]  /*57d0*/  @!P4 IMAD.MOV.U32 R18, RZ, RZ, R152 ;  /* 0x000000ffff12c224 */ /* 0x001fe200078e0098 */
[----:B------:R-:W-:Y:S01]  /*57e0*/  PRMT R151, RZ, 0x7610, R151 ;  /* 0x00007610ff977816 */ /* 0x000fe20000000097 */
[----:B----4-:R-:W-:Y:S04]  /*57f0*/  STL [R1+0xb88], R125 ;  /* 0x000b887d01007387 */ /* 0x010fe80000100800 */
[----:B------:R-:W-:Y:S04]  /*5800*/  STL [R1+0x614], R113 ;  /* 0x0006147101007387 */ /* 0x000fe80000100800 */
[----:B------:R0:W-:Y:S04]  /*5810*/  STL [R1+0x610], R19 ;  /* 0x0006101301007387 */ /* 0x0001e80000100800 */
[----:B------:R-:W-:Y:S01]  /*5820*/  STL [R1+0x654], R152 ;  /* 0x0006549801007387 */ /* 0x000fe20000100800 */
[----:B0-----:R-:W-:-:S02]  /*5830*/  LEA.HI.X.SX32 R19, R20, R3, 0x1, P6 ;  /* 0x0000000314137211 */ /* 0x001fc400030f0eff */
[----:B------:R-:W-:-:S03]  /*5840*/  IADD3 R113, P6, PT, R21, R2, RZ ;  /* 0x0000000215717210 */ /* 0x000fc60007fde0ff */
[----:B------:R0:W4:Y:S04]  /*5850*/  @!P4 LDG.E.U8 R4, desc[UR18][R18.64] ;  /* 0x000000121204c981 */ /* 0x000128000c1e1100 */
[----:B--2---:R-:W-:Y:S04]  /*5860*/  STL [R1+0x37c], R22 ;  /* 0x00037c1601007387 */ /* 0x004fe80000100800 */
[----:B------:R1:W-:Y:S01]  /*5870*/  STL [R1+0x650], R19 ;  /* 0x0006501301007387 */ /* 0x0003e20000100800 */
[----:B0-----:R-:W-:Y:S01]  /*5880*/  @!P5 IMAD.MOV.U32 R18, RZ, RZ, R113 ;  /* 0x000000ffff12d224 */ /* 0x001fe200078e0071 */
[----:B-1----:R-:W-:-:S05]  /*5890*/  LEA.HI.X.SX32 R19, R21, R3, 0x1, P6 ;  /* 0x0000000315137211 */ /* 0x002fca00030f0eff */
[----:B------:R0:W2:Y:S01]  /*58a0*/  @!P5 LDG.E.U8 R151, desc[UR18][R18.64] ;  /* 0x000000121297d981 */ /* 0x0000a2000c1e1100 */
[----:B------:R-:W-:Y:S02]  /*58b0*/  IMAD R20, R36, 0x5b, RZ ;  /* 0x0000005b24147824 */ /* 0x000fe400078e02ff */
[----:B------:R-:W-:Y:S02]  /*58c0*/  IMAD.MOV.U32 R152, RZ, RZ, R159 ;  /* 0x000000ffff987224 */ /* 0x000fe400078e009f */
[----:B------:R-:W-:Y:S01]  /*58d0*/  IMAD.MOV.U32 R159, RZ, RZ, R109 ;  /* 0x000000ffff9f7224 */ /* 0x000fe200078e006d */
[C---:B------:R-:W-:Y:S01]  /*58e0*/  IADD3 R109, P6, PT, R20.reuse, R2, RZ ;  /* 0x00000002146d7210 */ /* 0x040fe20007fde0ff */
[----:B------:R1:W-:Y:S03]  /*58f0*/  STL [R1+0x694], R113 ;  /* 0x0006947101007387 */ /* 0x0003e60000100800 */
[----:B------:R-:W-:Y:S01]  /*5900*/  LEA.HI.X.SX32 R20, R20, R3, 0x1, P6 ;  /* 0x0000000314147211 */ /* 0x000fe200030f0eff */
[----:B------:R-:W-:Y:S01]  /*5910*/  VIADD R22, R12, 0xffffff8c ;  /* 0xffffff8c0c167836 */ /* 0x000fe20000000000 */
[----:B------:R-:W-:Y:S01]  /*5920*/  PRMT R148, RZ, 0x7610, R148 ;  /* 0x00007610ff947816 */ /* 0x000fe20000000094 */
[----:B0-----:R-:W-:-:S02]  /*5930*/  @!P3 IMAD.MOV.U32 R18, RZ, RZ, R109 ;  /* 0x000000ffff12b224 */ /* 0x001fc400078e006d */
[----:B------:R-:W-:Y:S01]  /*5940*/  IMAD R21, R36, 0x63, RZ ;  /* 0x0000006324157824 */ /* 0x000fe200078e02ff */
[----:B------:R-:W-:Y:S01]  /*5950*/  ISETP.GE.U32.AND P4, PT, R22, 0x7fffff0d, PT ;  /* 0x7fffff0d1600780c */ /* 0x000fe20003f86070 */
[----:B------:R-:W-:-:S05]  /*5960*/  VIADD R22, R12, 0xffffff84 ;  /* 0xffffff840c167836 */ /* 0x000fca0000000000 */
[----:B------:R-:W-:Y:S02]  /*5970*/  ISETP.GE.U32.AND P5, PT, R22, 0x7fffff05, PT ;  /* 0x7fffff051600780c */ /* 0x000fe40003fa6070 */
[----:B------:R-:W-:Y:S01]  /*5980*/  PRMT R22, RZ, 0x7610, R22 ;  /* 0x00007610ff167816 */ /* 0x000fe20000000016 */
[----:B----4-:R-:W-:Y:S04]  /*5990*/  STL [R1+0xb8c], R4 ;  /* 0x000b8c0401007387 */ /* 0x010fe80000100800 */
[----:B------:R0:W-:Y:S04]  /*59a0*/  STL [R1+0x690], R19 ;  /* 0x0006901301007387 */ /* 0x0001e80000100800 */
[----:B------:R-:W-:Y:S04]  /*59b0*/  STL [R1+0x6cc], R109 ;  /* 0x0006cc6d01007387 */ /* 0x000fe80000100800 */
[----:B-1----:R-:W4:Y:S01]  /*59c0*/  LDL.LU R113, [R1+0xc00] ;  /* 0x000c000001717983 */ /* 0x002f220000300800 */
[----:B0-----:R-:W-:-:S03]  /*59d0*/  @!P3 IMAD.MOV.U32 R19, RZ, RZ, R20 ;  /* 0x000000ffff13b224 */ /* 0x001fc600078e0014 */
[----:B------:R0:W-:Y:S04]  /*59e0*/  STL [R1+0x6c8], R20 ;  /* 0x0006c81401007387 */ /* 0x0001e80000100800 */
[----:B------:R1:W3:Y:S04]  /*59f0*/  @!P3 LDG.E.U8 R148, desc[UR18][R18.64] ;  /* 0x000000121294b981 */ /* 0x0002e8000c1e1100 */
[----:B--2---:R2:W-:Y:S01]  /*5a00*/  STL [R1+0x370], R151 ;  /* 0x0003709701007387 */ /* 0x0045e20000100800 */
[----:B0-----:R-:W-:-:S03]  /*5a10*/  IMAD R20, R36, 0x6b, RZ ;  /* 0x0000006b24147824 */ /* 0x001fc600078e02ff */
[----:B------:R-:W4:Y:S01]  /*5a20*/  LDL.LU R109, [R1+0xbfc] ;  /* 0x000bfc00016d7983 */ /* 0x000f220000300800 */
[----:B-1----:R-:W-:Y:S01]  /*5a30*/  VIADD R18, R12, 0xfffffffb ;  /* 0xfffffffb0c127836 */ /* 0x002fe20000000000 */
[----:B--2---:R-:W-:-:S04]  /*5a40*/  IADD3 R151, P6, PT, R21, R2, RZ ;  /* 0x0000000215977210 */ /* 0x004fc80007fde0ff */
[----:B------:R-:W-:Y:S02]  /*5a50*/  ISETP.GE.U32.AND P3, PT, R18, 0x7fffff7c, PT ;  /* 0x7fffff7c1200780c */ /* 0x000fe40003f66070 */
[----:B------:R-:W-:Y:S01]  /*5a60*/  LEA.HI.X.SX32 R19, R21, R3, 0x1, P6 ;  /* 0x0000000315137211 */ /* 0x000fe200030f0eff */
[----:B------:R-:W-:-:S05]  /*5a70*/  @!P2 IMAD.MOV.U32 R18, RZ, RZ, R151 ;  /* 0x000000ffff12a224 */ /* 0x000fca00078e0097 */
[----:B------:R0:W2:Y:S04]  /*5a80*/  @!P2 LDG.E.U8 R22, desc[UR18][R18.64] ;  /* 0x000000121216a981 */ /* 0x0000a8000c1e1100 */
[----:B------:R-:W-:Y:S04]  /*5a90*/  STL [R1+0x704], R151 ;  /* 0x0007049701007387 */ /* 0x000fe80000100800 */
[----:B------:R-:W-:Y:S01]  /*5aa0*/  STL [R1+0x700], R19 ;  /* 0x0007001301007387 */ /* 0x000fe20000100800 */
[----:B------:R-:W-:-:S03]  /*5ab0*/  PRMT R147, RZ, 0x7610, R147 ;  /* 0x00007610ff937816 */ /* 0x000fc60000000093 */
[----:B---3--:R1:W-:Y:S02]  /*5ac0*/  STL [R1+0x3a4], R148 ;  /* 0x0003a49401007387 */ /* 0x0083e40000100800 */
[----:B-1----:R-:W-:-:S04]  /*5ad0*/  IADD3 R148, P6, PT, R20, R2, RZ ;  /* 0x0000000214947210 */ /* 0x002fc80007fde0ff */
[----:B0-----:R-:W-:Y:S01]  /*5ae0*/  LEA.HI.X.SX32 R18, R20, R3, 0x1, P6 ;  /* 0x0000000314127211 */ /* 0x001fe200030f0eff */
[----:B------:R-:W-:Y:S04]  /*5af0*/  STL [R1+0x73c], R148 ;  /* 0x00073c9401007387 */ /* 0x000fe80000100800 */
[----:B------:R-:W-:Y:S01]  /*5b00*/  @!P0 IMAD.MOV.U32 R19, RZ, RZ, R18 ;  /* 0x000000ffff138224 */ /* 0x000fe200078e0012 */
[----:B--2---:R-:W-:Y:S04]  /*5b10*/  STL [R1+0x33c], R22 ;  /* 0x00033c1601007387 */ /* 0x004fe80000100800 */
[----:B------:R0:W-:Y:S02]  /*5b20*/  STL [R1+0x738], R18 ;  /* 0x0007381201007387 */ /* 0x0001e40000100800 */
[----:B0-----:R-:W-:-:S05]  /*5b30*/  @!P0 IMAD.MOV.U32 R18, RZ, RZ, R148 ;  /* 0x000000ffff128224 */ /* 0x001fca00078e0094 */
[----:B------:R0:W2:Y:S01]  /*5b40*/  @!P0 LDG.E.U8 R147, desc[UR18][R18.64] ;  /* 0x0000001212938981 */ /* 0x0000a2000c1e1100 */
[----:B------:R-:W-:-:S05]  /*5b50*/  VIADD R21, R12, 0xfffffff3 ;  /* 0xfffffff30c157836 */ /* 0x000fca0000000000 */
[----:B------:R-:W-:Y:S01]  /*5b60*/  ISETP.GE.U32.AND P2, PT, R21, 0x7fffff74, PT ;  /* 0x7fffff741500780c */ /* 0x000fe20003f46070 */
[C---:B------:R-:W-:Y:S02]  /*5b70*/  IMAD R21, R36.reuse, 0x73, RZ ;  /* 0x0000007324157824 */ /* 0x040fe400078e02ff */
[----:B------:R-:W-:-:S03]  /*5b80*/  IMAD R20, R36, 0x7b, RZ ;  /* 0x0000007b24147824 */ /* 0x000fc600078e02ff */
[C---:B------:R-:W-:Y:S02]  /*5b90*/  IADD3 R151, P6, PT, R21.reuse, R2, RZ ;  /* 0x0000000215977210 */ /* 0x040fe40007fde0ff */
[----:B------:R-:W-:Y:S02]  /*5ba0*/  PRMT R149, RZ, 0x7610, R149 ;  /* 0x00007610ff957816 */ /* 0x000fe40000000095 */
[----:B0-----:R-:W-:Y:S01]  /*5bb0*/  LEA.HI.X.SX32 R19, R21, R3, 0x1, P6 ;  /* 0x0000000315137211 */ /* 0x001fe200030f0eff */
[----:B------:R-:W-:Y:S01]  /*5bc0*/  STL [R1+0x774], R151 ;  /* 0x0007749701007387 */ /* 0x000fe20000100800 */
[----:B------:R-:W-:Y:S02]  /*5bd0*/  @!P4 IMAD.MOV.U32 R18, RZ, RZ, R151 ;  /* 0x000000ffff12c224 */ /* 0x000fe400078e0097 */
[C---:B------:R-:W-:Y:S02]  /*5be0*/  VIADD R21, R12.reuse, 0xffffffe3 ;  /* 0xffffffe30c157836 */ /* 0x040fe40000000000 */
[----:B------:R-:W-:Y:S01]  /*5bf0*/  VIADD R22, R12, 0xffffffeb ;  /* 0xffffffeb0c167836 */ /* 0x000fe20000000000 */
[----:B------:R0:W3:Y:S01]  /*5c00*/  @!P4 LDG.E.U8 R149, desc[UR18][R18.64] ;  /* 0x000000121295c981 */ /* 0x0000e2000c1e1100 */
[----:B------:R-:W-:-:S02]  /*5c10*/  PRMT R145, RZ, 0x7610, R145 ;  /* 0x00007610ff917816 */ /* 0x000fc40000000091 */
[----:B------:R-:W-:Y:S02]  /*5c20*/  ISETP.GE.U32.AND P4, PT, R21, 0x7fffff64, PT ;  /* 0x7fffff641500780c */ /* 0x000fe40003f86070 */
[----:B------:R-:W-:Y:S01]  /*5c30*/  ISETP.GE.U32.AND P0, PT, R22, 0x7fffff6c, PT ;  /* 0x7fffff6c1600780c */ /* 0x000fe20003f06070 */
[----:B------:R-:W-:Y:S01]  /*5c40*/  IMAD.SHL.U32 R22, R36, 0x4, RZ ;  /* 0x0000000424167824 */ /* 0x000fe200078e00ff */
[----:B------:R-:W-:Y:S01]  /*5c50*/  PRMT R144, RZ, 0x7610, R144 ;  /* 0x00007610ff907816 */ /* 0x000fe20000000090 */
[----:B--2---:R1:W-:Y:S02]  /*5c60*/  STL [R1+0x32c], R147 ;  /* 0x00032c9301007387 */ /* 0x0043e40000100800 */
[----:B-1----:R-:W-:-:S04]  /*5c70*/  IADD3 R147, P6, PT, R20, R2, RZ ;  /* 0x0000000214937210 */ /* 0x002fc80007fde0ff */
[----:B------:R-:W-:Y:S01]  /*5c80*/  LEA.HI.X.SX32 R148, R20, R3, 0x1, P6 ;  /* 0x0000000314947211 */ /* 0x000fe200030f0eff */
[----:B------:R-:W-:-:S04]  /*5c90*/  @!P5 IMAD.MOV.U32 R20, RZ, RZ, R147 ;  /* 0x000000ffff14d224 */ /* 0x000fc800078e0093 */
[----:B------:R-:W-:Y:S01]  /*5ca0*/  @!P5 IMAD.MOV.U32 R21, RZ, RZ, R148 ;  /* 0x000000ffff15d224 */ /* 0x000fe200078e0094 */
[----:B0-----:R-:W-:-:S04]  /*5cb0*/  IADD3 R18, P6, PT, R22, R2, RZ ;  /* 0x0000000216127210 */ /* 0x001fc80007fde0ff */
[----:B------:R0:W2:Y:S04]  /*5cc0*/  @!P5 LDG.E.U8 R145, desc[UR18][R20.64] ;  /* 0x000000121491d981 */ /* 0x0000a8000c1e1100 */
[----:B------:R1:W-:Y:S01]  /*5cd0*/  STL [R1+0x770], R19 ;  /* 0x0007701301007387 */ /* 0x0003e20000100800 */
[----:B0-----:R-:W-:Y:S02]  /*5ce0*/  VIADD R20, R12, 0xffffffdb ;  /* 0xffffffdb0c147836 */ /* 0x001fe40000000000 */
[----:B------:R-:W-:Y:S01]  /*5cf0*/  IMAD R21, R36, 0xc, RZ ;  /* 0x0000000c24157824 */ /* 0x000fe200078e02ff */
[----:B-1----:R-:W-:Y:S02]  /*5d00*/  LEA.HI.X.SX32 R19, R22, R3, 0x1, P6 ;  /* 0x0000000316137211 */ /* 0x002fe400030f0eff */
[----:B------:R-:W-:-:S02]  /*5d10*/  ISETP.GE.U32.AND P5, PT, R20, 0x7fffff5c, PT ;  /* 0x7fffff5c1400780c */ /* 0x000fc40003fa6070 */
[C---:B------:R-:W-:Y:S01]  /*5d20*/  IADD3 R20, P6, PT, R21.reuse, R2, RZ ;  /* 0x0000000215147210 */ /* 0x040fe20007fde0ff */
[----:B------:R-:W2:Y:S03]  /*5d30*/  @!P3 LDG.E.U8 R23, desc[UR18][R18.64] ;  /* 0x000000121217b981 */ /* 0x000ea6000c1e1100 */
[----:B------:R-:W-:-:S05]  /*5d40*/  LEA.HI.X.SX32 R21, R21, R3, 0x1, P6 ;  /* 0x0000000315157211 */ /* 0x000fca00030f0eff */
[----:B------:R-:W4:Y:S01]  /*5d50*/  @!P2 LDG.E.U8 R144, desc[UR18][R20.64] ;  /* 0x000000121490a981 */ /* 0x000f22000c1e1100 */
[----:B------:R-:W-:-:S03]  /*5d60*/  VIADD R22, R12, 0xffffffd3 ;  /* 0xffffffd30c167836 */ /* 0x000fc60000000000 */
[----:B------:R-:W-:Y:S04]  /*5d70*/  STL [R1+0x7ac], R147 ;  /* 0x0007ac9301007387 */ /* 0x000fe80000100800 */
[----:B------:R-:W-:Y:S04]  /*5d80*/  STL [R1+0x7a8], R148 ;  /* 0x0007a89401007387 */ /* 0x000fe80000100800 */
[----:B---3--:R0:W-:Y:S01]  /*5d90*/  STL [R1+0x324], R149 ;  /* 0x0003249501007387 */ /* 0x0081e20000100800 */
[----:B------:R-:W-:Y:S01]  /*5da0*/  IMAD.MOV.U32 R151, RZ, RZ, R156 ;  /* 0x000000ffff977224 */ /* 0x000fe200078e009c */
[----:B------:R-:W-:-:S02]  /*5db0*/  ISETP.GE.U32.AND P3, PT, R22, 0x7fffff54, PT ;  /* 0x7fffff541600780c */ /* 0x000fc40003f66070 */
[----:B------:R-:W-:Y:S01]  /*5dc0*/  STL [R1+0xa34], R18 ;  /* 0x000a341201007387 */ /* 0x000fe20000100800 */
[----:B0-----:R-:W-:Y:S02]  /*5dd0*/  IMAD.MOV.U32 R149, RZ, RZ, R150 ;  /* 0x000000ffff957224 */ /* 0x001fe400078e0096 */
[C---:B------:R-:W-:Y:S01]  /*5de0*/  IMAD R150, R36.reuse, 0x14, RZ ;  /* 0x0000001424967824 */ /* 0x040fe200078e02ff */
[----:B------:R-:W-:Y:S01]  /*5df0*/  STL [R1+0xa30], R19 ;  /* 0x000a301301007387 */ /* 0x000fe20000100800 */
[----:B------:R-:W-:-:S03]  /*5e00*/  IMAD R22, R36, 0x1c, RZ ;  /* 0x0000001c24167824 */ /* 0x000fc600078e02ff */
[----:B------:R-:W-:-:S04]  /*5e10*/  IADD3 R156, P6, PT, R150, R2, RZ ;  /* 0x00000002969c7210 */ /* 0x000fc80007fde0ff */
[----:B------:R-:W-:Y:S01]  /*5e20*/  LEA.HI.X.SX32 R150, R150, R3, 0x1, P6 ;  /* 0x0000000396967211 */ /* 0x000fe200030f0eff */
[----:B------:R-:W-:Y:S01]  /*5e30*/  IMAD.MOV.U32 R148, RZ, RZ, R108 ;  /* 0x000000ffff947224 */ /* 0x000fe200078e006c */
[----:B------:R-:W-:Y:S02]  /*5e40*/  PRMT R29, RZ, 0x7610, R29 ;  /* 0x00007610ff1d7816 */ /* 0x000fe4000000001d */
[----:B------:R-:W-:Y:S01]  /*5e50*/  PRMT R143, RZ, 0x7610, R143 ;  /* 0x00007610ff8f7816 */ /* 0x000fe2000000008f */
[----:B--2---:R0:W-:Y:S04]  /*5e60*/  STL [R1+0x2f8], R23 ;  /* 0x0002f81701007387 */ /* 0x0041e80000100800 */
[----:B------:R-:W-:Y:S04]  /*5e70*/  STL [R1+0x300], R145 ;  /* 0x0003009101007387 */ /* 0x000fe80000100800 */
[----:B------:R-:W-:Y:S04]  /*5e80*/  STL [R1+0xa3c], R20 ;  /* 0x000a3c1401007387 */ /* 0x000fe80000100800 */
[----:B------:R-:W-:Y:S01]  /*5e90*/  STL [R1+0xa38], R21 ;  /* 0x000a381501007387 */ /* 0x000fe20000100800 */
[----:B0-----:R-:W-:-:S03]  /*5ea0*/  VIADD R23, R12, 0xffffffcb ;  /* 0xffffffcb0c177836 */ /* 0x001fc60000000000 */
[----:B----4-:R0:W-:Y:S02]  /*5eb0*/  STL [R1+0x2ec], R144 ;  /* 0x0002ec9001007387 */ /* 0x0101e40000100800 */
[----:B------:R-:W-:Y:S01]  /*5ec0*/  ISETP.GE.U32.AND P2, PT, R23, 0x7fffff4c, PT ;  /* 0x7fffff4c1700780c */ /* 0x000fe20003f46070 */
[----:B------:R-:W-:Y:S01]  /*5ed0*/  @!P0 IMAD.MOV.U32 R23, RZ, RZ, R150 ;  /* 0x000000ffff178224 */ /* 0x000fe200078e0096 */
[----:B0-----:R-:W-:-:S04]  /*5ee0*/  IADD3 R144, P6, PT, R22, R2, RZ ;  /* 0x0000000216907210 */ /* 0x001fc80007fde0ff */
[----:B------:R-:W-:Y:S01]  /*5ef0*/  LEA.HI.X.SX32 R108, R22, R3, 0x1, P6 ;  /* 0x00000003166c7211 */ /* 0x000fe200030f0eff */
[----:B------:R-:W-:Y:S01]  /*5f00*/  STL [R1+0xac], R144 ;  /* 0x0000ac9001007387 */ /* 0x000fe20000100800 */
[----:B------:R-:W-:-:S03]  /*5f10*/  @!P0 IMAD.MOV.U32 R22, RZ, RZ, R156 ;  /* 0x000000ffff168224 */ /* 0x000fc600078e009c */
[----:B------:R0:W-:Y:S04]  /*5f20*/  STL [R1+0xa44], R156 ;  /* 0x000a449c01007387 */ /* 0x0001e80000100800 */
[----:B------:R1:W2:Y:S01]  /*5f30*/  @!P0 LDG.E.U8 R29, desc[UR18][R22.64] ;  /* 0x00000012161d8981 */ /* 0x0002a2000c1e1100 */
[----:B0-----:R-:W-:Y:S02]  /*5f40*/  IMAD.MOV.U32 R156, RZ, RZ, R108 ;  /* 0x000000ffff9c7224 */ /* 0x001fe400078e006c */
[----:B-1----:R-:W-:Y:S02]  /*5f50*/  @!P4 IMAD.MOV.U32 R22, RZ, RZ, R144 ;  /* 0x000000ffff16c224 */ /* 0x002fe400078e0090 */
[----:B------:R-:W-:-:S05]  /*5f60*/  @!P4 IMAD.MOV.U32 R23, RZ, RZ, R156 ;  /* 0x000000ffff17c224 */ /* 0x000fca00078e009c */
[----:B------:R0:W3:Y:S01]  /*5f70*/  @!P4 LDG.E.U8 R143, desc[UR18][R22.64] ;  /* 0x00000012168fc981 */ /* 0x0000e2000c1e1100 */
[----:B------:R-:W-:Y:S02]  /*5f80*/  IMAD.MOV.U32 R147, RZ, RZ, R25 ;  /* 0x000000ffff937224 */ /* 0x000fe400078e0019 */
[----:B------:R-:W-:Y:S01]  /*5f90*/  IMAD R25, R36, 0x24, RZ ;  /* 0x0000002424197824 */ /* 0x000fe200078e02ff */
[----:B------:R1:W-:Y:S01]  /*5fa0*/  STL [R1+0xa8], R108 ;  /* 0x0000a86c01007387 */ /* 0x0003e20000100800 */
[----:B------:R-:W-:Y:S02]  /*5fb0*/  IMAD.MOV.U32 R145, RZ, RZ, R24 ;  /* 0x000000ffff917224 */ /* 0x000fe400078e0018 */
[C---:B------:R-:W-:Y:S01]  /*5fc0*/  VIADD R24, R12.reuse, 0xffffffc3 ;  /* 0xffffffc30c187836 */ /* 0x040fe20000000000 */
[----:B-1----:R-:W4:Y:S04]  /*5fd0*/  LDL.LU R108, [R1+0xbf8] ;  /* 0x000bf800016c7983 */ /* 0x002f280000300800 */
[----:B------:R1:W-:Y:S01]  /*5fe0*/  STL [R1+0xa40], R150 ;  /* 0x000a409601007387 */ /* 0x0003e20000100800 */
[----:B0-----:R-:W-:Y:S01]  /*5ff0*/  VIADD R22, R12, 0xffffffbb ;  /* 0xffffffbb0c167836 */ /* 0x001fe20000000000 */
[----:B------:R-:W-:Y:S01]  /*6000*/  ISETP.GE.U32.AND P0, PT, R24, 0x7fffff44, PT ;  /* 0x7fffff441800780c */ /* 0x000fe20003f06070 */
[----:B------:R-:W-:Y:S01]  /*6010*/  IMAD R24, R36, 0x2c, RZ ;  /* 0x0000002c24187824 */ /* 0x000fe200078e02ff */
[----:B-1----:R-:W-:-:S04]  /*6020*/  IADD3 R150, P6, PT, R25, R2, RZ ;  /* 0x0000000219967210 */ /* 0x002fc80007fde0ff */
[----:B------:R-:W-:Y:S02]  /*6030*/  LEA.HI.X.SX32 R23, R25, R3, 0x1, P6 ;  /* 0x0000000319177211 */ /* 0x000fe400030f0eff */
[----:B------:R-:W-:Y:S02]  /*6040*/  PRMT R146, RZ, 0x7610, R146 ;  /* 0x00007610ff927816 */ /* 0x000fe40000000092 */
[----:B------:R-:W-:Y:S01]  /*6050*/  ISETP.GE.U32.AND P4, PT, R22, 0x7fffff3c, PT ;  /* 0x7fffff3c1600780c */ /* 0x000fe20003f86070 */
[----:B------:R-:W-:-:S05]  /*6060*/  @!P5 IMAD.MOV.U32 R22, RZ, RZ, R150 ;  /* 0x000000ffff16d224 */ /* 0x000fca00078e0096 */
[----:B------:R0:W4:Y:S01]  /*6070*/  @!P5 LDG.E.U8 R146, desc[UR18][R22.64] ;  /* 0x000000121692d981 */ /* 0x000122000c1e1100 */
[----:B------:R-:W-:-:S03]  /*6080*/  PRMT R142, RZ, 0x7610, R142 ;  /* 0x00007610ff8e7816 */ /* 0x000fc6000000008e */
[----:B--2---:R1:W-:Y:S04]  /*6090*/  STL [R1+0x2c0], R29 ;  /* 0x0002c01d01007387 */ /* 0x0043e80000100800 */
[----:B-1----:R-:W2:Y:S04]  /*60a0*/  LDL.LU R29, [R1+0xbf4] ;  /* 0x000bf400011d7983 */ /* 0x002ea80000300800 */
[----:B------:R-:W-:Y:S04]  /*60b0*/  STL [R1+0xec], R150 ;  /* 0x0000ec9601007387 */ /* 0x000fe80000100800 */
[----:B------:R-:W-:Y:S04]  /*60c0*/  STL [R1+0xe8], R23 ;  /* 0x0000e81701007387 */ /* 0x000fe80000100800 */
[----:B---3--:R1:W-:Y:S02]  /*60d0*/  STL [R1+0x2bc], R143 ;  /* 0x0002bc8f01007387 */ /* 0x0083e40000100800 */
[----:B-1----:R-:W-:-:S04]  /*60e0*/  IADD3 R143, P6, PT, R24, R2, RZ ;  /* 0x00000002188f7210 */ /* 0x002fc80007fde0ff */
[----:B0-----:R-:W-:Y:S01]  /*60f0*/  LEA.HI.X.SX32 R22, R24, R3, 0x1, P6 ;  /* 0x0000000318167211 */ /* 0x001fe200030f0eff */
[----:B------:R-:W-:Y:S04]  /*6100*/  STL [R1+0x55c], R143 ;  /* 0x00055c8f01007387 */ /* 0x000fe80000100800 */
[----:B------:R0:W-:Y:S01]  /*6110*/  STL [R1+0x558], R22 ;  /* 0x0005581601007387 */ /* 0x0001e20000100800 */
[----:B------:R-:W-:Y:S02]  /*6120*/  @!P3 IMAD.MOV.U32 R23, RZ, RZ, R22 ;  /* 0x000000ffff17b224 */ /* 0x000fe400078e0016 */
[----:B0-----:R-:W-:-:S05]  /*6130*/  @!P3 IMAD.MOV.U32 R22, RZ, RZ, R143 ;  /* 0x000000ffff16b224 */ /* 0x001fca00078e008f */
[----:B------:R0:W3:Y:S01]  /*6140*/  @!P3 LDG.E.U8 R142, desc[UR18][R22.64] ;  /* 0x00000012168eb981 */ /* 0x0000e2000c1e1100 */
[----:B------:R-:W-:-:S05]  /*6150*/  VIADD R25, R12, 0xffffffb3 ;  /* 0xffffffb30c197836 */ /* 0x000fca0000000000 */
[----:B------:R-:W-:Y:S01]  /*6160*/  ISETP.GE.U32.AND P5, PT, R25, 0x7fffff34, PT ;  /* 0x7fffff341900780c */ /* 0x000fe20003fa6070 */
[----:B------:R-:W-:Y:S01]  /*6170*/  IMAD R25, R36, 0x34, RZ ;  /* 0x0000003424197824 */ /* 0x000fe200078e02ff */
[----:B----4-:R1:W-:Y:S01]  /*6180*/  STL [R1+0x2b8], R146 ;  /* 0x0002b89201007387 */ /* 0x0103e20000100800 */
[----:B------:R-:W-:-:S03]  /*6190*/  PRMT R141, RZ, 0x7610, R141 ;  /* 0x00007610ff8d7816 */ /* 0x000fc6000000008d */
[----:B-1----:R-:W-:-:S04]  /*61a0*/  IADD3 R146, P6, PT, R25, R2, RZ ;  /* 0x0000000219927210 */ /* 0x002fc80007fde0ff */
[----:B0-----:R-:W-:Y:S01]  /*61b0*/  LEA.HI.X.SX32 R22, R25, R3, 0x1, P6 ;  /* 0x0000000319167211 */ /* 0x001fe200030f0eff */
[----:B------:R-:W-:Y:S04]  /*61c0*/  STL [R1+0x59c], R146 ;  /* 0x00059c9201007387 */ /* 0x000fe80000100800 */
[----:B------:R-:W-:Y:S01]  /*61d0*/  @!P2 IMAD.MOV.U32 R23, RZ, RZ, R22 ;  /* 0x000000ffff17a224 */ /* 0x000fe200078e0016 */
[----:B---3--:R-:W-:Y:S04]  /*61e0*/  STL [R1+0x2b4], R142 ;  /* 0x0002b48e01007387 */ /* 0x008fe80000100800 */
[----:B------:R0:W-:Y:S02]  /*61f0*/  STL [R1+0x598], R22 ;  /* 0x0005981601007387 */ /* 0x0001e40000100800 */
[----:B0-----:R-:W-:-:S05]  /*6200*/  @!P2 IMAD.MOV.U32 R22, RZ, RZ, R146 ;  /* 0x000000ffff16a224 */ /* 0x001fca00078e0092 */
[----:B------:R0:W3:Y:S01]  /*6210*/  @!P2 LDG.E.U8 R141, desc[UR18][R22.64] ;  /* 0x00000012168da981 */ /* 0x0000e2000c1e1100 */
[----:B------:R-:W-:-:S05]  /*6220*/  IMAD R24, R36, 0x3c, RZ ;  /* 0x0000003c24187824 */ /* 0x000fca00078e02ff */
[----:B------:R-:W-:Y:S01]  /*6230*/  IADD3 R142, P6, PT, R24, R2, RZ ;  /* 0x00000002188e7210 */ /* 0x000fe20007fde0ff */
[----:B------:R-:W-:-:S03]  /*6240*/  IMAD.MOV.U32 R144, RZ, RZ, R161 ;  /* 0x000000ffff907224 */ /* 0x000fc600078e00a1 */
[----:B------:R-:W-:Y:S01]  /*6250*/  LEA.HI.X.SX32 R143, R24, R3, 0x1, P6 ;  /* 0x00000003188f7211 */ /* 0x000fe200030f0eff */
[----:B------:R-:W-:Y:S01]  /*6260*/  IMAD.MOV.U32 R161, RZ, RZ, R26 ;  /* 0x000000ffffa17224 */ /* 0x000fe200078e001a */
[----:B------:R-:W-:Y:S01]  /*6270*/  PRMT R140, RZ, 0x7610, R140 ;  /* 0x00007610ff8c7816 */ /* 0x000fe2000000008c */
[----:B------:R-:W-:Y:S02]  /*6280*/  VIADD R26, R12, 0xffffffab ;  /* 0xffffffab0c1a7836 */ /* 0x000fe40000000000 */
[----:B0-----:R-:W-:Y:S02]  /*6290*/  @!P0 IMAD.MOV.U32 R22, RZ, RZ, R142 ;  /* 0x000000ffff168224 */ /* 0x001fe400078e008e */
[----:B------:R-:W-:Y:S02]  /*62a0*/  @!P0 IMAD.MOV.U32 R23, RZ, RZ, R143 ;  /* 0x000000ffff178224 */ /* 0x000fe400078e008f */
[----:B------:R-:W-:Y:S01]  /*62b0*/  IMAD R25, R36, 0x44, RZ ;  /* 0x0000004424197824 */ /* 0x000fe200078e02ff */
[----:B------:R-:W-:Y:S01]  /*62c0*/  ISETP.GE.U32.AND P3, PT, R26, 0x7fffff2c, PT ;  /* 0x7fffff2c1a00780c */ /* 0x000fe20003f66070 */
[----:B------:R-:W-:Y:S01]  /*62d0*/  STL [R1+0x5dc], R142 ;  /* 0x0005dc8e01007387 */ /* 0x000fe20000100800 */
[----:B------:R-:W-:-:S03]  /*62e0*/  VIADD R26, R12, 0xffffffa3 ;  /* 0xffffffa30c1a7836 */ /* 0x000fc60000000000 */
[----:B------:R-:W-:Y:S04]  /*62f0*/  STL [R1+0x5d8], R143 ;  /* 0x0005d88f01007387 */ /* 0x000fe80000100800 */
[----:B------:R0:W4:Y:S01]  /*6300*/  @!P0 LDG.E.U8 R140, desc[UR18][R22.64] ;  /* 0x00000012168c8981 */ /* 0x000122000c1e1100 */
[----:B------:R-:W-:Y:S02]  /*6310*/  ISETP.GE.U32.AND P2, PT, R26, 0x7fffff24, PT ;  /* 0x7fffff241a00780c */ /* 0x000fe40003f46070 */
[----:B------:R-:W-:Y:S01]  /*6320*/  PRMT R26, RZ, 0x7610, R26 ;  /* 0x00007610ff1a7816 */ /* 0x000fe2000000001a */
[----:B0-----:R-:W-:-:S05]  /*6330*/  VIADD R22, R12, 0xffffff9b ;  /* 0xffffff9b0c167836 */ /* 0x001fca0000000000 */
[----:B------:R-:W-:Y:S01]  /*6340*/  ISETP.GE.U32.AND P0, PT, R22, 0x7fffff1c, PT ;  /* 0x7fffff1c1600780c */ /* 0x000fe20003f06070 */
[----:B---3--:R0:W-:Y:S02]  /*6350*/  STL [R1+0x2b0], R141 ;  /* 0x0002b08d01007387 */ /* 0x0081e40000100800 */
[----:B0-----:R-:W-:-:S04]  /*6360*/  IADD3 R141, P6, PT, R25, R2, RZ ;  /* 0x00000002198d7210 */ /* 0x001fc80007fde0ff */
[----:B------:R-:W-:Y:S01]  /*6370*/  LEA.HI.X.SX32 R23, R25, R3, 0x1, P6 ;  /* 0x0000000319177211 */ /* 0x000fe200030f0eff */
[----:B------:R-:W-:-:S05]  /*6380*/  @!P4 IMAD.MOV.U32 R22, RZ, RZ, R141 ;  /* 0x000000ffff16c224 */ /* 0x000fca00078e008d */
[----:B------:R0:W3:Y:S01]  /*6390*/  @!P4 LDG.E.U8 R26, desc[UR18][R22.64] ;  /* 0x00000012161ac981 */ /* 0x0000e2000c1e1100 */
[----:B------:R-:W-:-:S03]  /*63a0*/  IMAD R24, R36, 0x4c, RZ ;  /* 0x0000004c24187824 */ /* 0x000fc600078e02ff */
[----:B------:R-:W-:Y:S04]  /*63b0*/  STL [R1+0x61c], R141 ;  /* 0x00061c8d01007387 */ /* 0x000fe80000100800 */
[----:B------:R-:W-:Y:S04]  /*63c0*/  STL [R1+0x618], R23 ;  /* 0x0006181701007387 */ /* 0x000fe80000100800 */
[----:B----4-:R1:W-:Y:S01]  /*63d0*/  STL [R1+0x2ac], R140 ;  /* 0x0002ac8c01007387 */ /* 0x0103e20000100800 */
[----:B------:R-:W-:Y:S02]  /*63e0*/  PRMT R139, RZ, 0x7610, R139 ;  /* 0x00007610ff8b7816 */ /* 0x000fe4000000008b */
        /* <DEDUP_REMOVED lines=8> */
[----:B------:R-:W-:-:S05]  /*6470*/  VIADD R25, R12, 0xffffff93 ;  /* 0xffffff930c197836 */ /* 0x000fca0000000000 */
[----:B------:R-:W-:Y:S01]  /*6480*/  ISETP.GE.U32.AND P4, PT, R25, 0x7fffff14, PT ;  /* 0x7fffff141900780c */ /* 0x000fe20003f86070 */
[----:B------:R-:W-:-:S05]  /*6490*/  IMAD R25, R36, 0x54, RZ ;  /* 0x0000005424197824 */ /* 0x000fca00078e02ff */
[----:B------:R-:W-:Y:S01]  /*64a0*/  IADD3 R141, P6, PT, R25, R2, RZ ;  /* 0x00000002198d7210 */ /* 0x000fe20007fde0ff */
[----:B------:R-:W-:-:S03]  /*64b0*/  IMAD R24, R36, 0x5c, RZ ;  /* 0x0000005c24187824 */ /* 0x000fc600078e02ff */
[----:B------:R-:W-:Y:S01]  /*64c0*/  LEA.HI.X.SX32 R142, R25, R3, 0x1, P6 ;  /* 0x00000003198e7211 */ /* 0x000fe200030f0eff */
[----:B------:R-:W-:Y:S01]  /*64d0*/  STL [R1+0x69c], R141 ;  /* 0x00069c8d01007387 */ /* 0x000fe20000100800 */
[----:B------:R-:W-:Y:S01]  /*64e0*/  PRMT R137, RZ, 0x7610, R137 ;  /* 0x00007610ff897816 */ /* 0x000fe20000000089 */
[----:B0-----:R-:W-:Y:S02]  /*64f0*/  @!P3 IMAD.MOV.U32 R22, RZ, RZ, R141 ;  /* 0x000000ffff16b224 */ /* 0x001fe400078e008d */
[----:B------:R-:W-:-:S05]  /*6500*/  @!P3 IMAD.MOV.U32 R23, RZ, RZ, R142 ;  /* 0x000000ffff17b224 */ /* 0x000fca00078e008e */
[----:B------:R0:W4:Y:S01]  /*6510*/  @!P3 LDG.E.U8 R137, desc[UR18][R22.64] ;  /* 0x000000121689b981 */ /* 0x000122000c1e1100 */
[----:B------:R-:W-:-:S03]  /*6520*/  PRMT R138, RZ, 0x7610, R138 ;  /* 0x00007610ff8a7816 */ /* 0x000fc6000000008a */
[----:B---3--:R1:W-:Y:S02]  /*6530*/  STL [R1+0x27c], R139 ;  /* 0x00027c8b01007387 */ /* 0x0083e40000100800 */
[----:B-1----:R-:W-:-:S04]  /*6540*/  IADD3 R139, P6, PT, R24, R2, RZ ;  /* 0x00000002188b7210 */ /* 0x002fc80007fde0ff */
[----:B------:R-:W-:Y:S01]  /*6550*/  LEA.HI.X.SX32 R140, R24, R3, 0x1, P6 ;  /* 0x00000003188c7211 */ /* 0x000fe200030f0eff */
[----:B0-----:R-:W-:-:S04]  /*6560*/  @!P2 IMAD.MOV.U32 R22, RZ, RZ, R139 ;  /* 0x000000ffff16a224 */ /* 0x001fc800078e008b */
[----:B------:R-:W-:-:S05]  /*6570*/  @!P2 IMAD.MOV.U32 R23, RZ, RZ, R140 ;  /* 0x000000ffff17a224 */ /* 0x000fca00078e008c */
[----:B------:R0:W3:Y:S01]  /*6580*/  @!P2 LDG.E.U8 R138, desc[UR18][R22.64] ;  /* 0x00000012168aa981 */ /* 0x0000e2000c1e1100 */
[----:B------:R-:W-:-:S03]  /*6590*/  IMAD R25, R36, 0x64, RZ ;  /* 0x0000006424197824 */ /* 0x000fc600078e02ff */
[----:B------:R-:W-:Y:S04]  /*65a0*/  STL [R1+0x698], R142 ;  /* 0x0006988e01007387 */ /* 0x000fe80000100800 */
[----:B------:R-:W-:Y:S01]  /*65b0*/  STL [R1+0x6d4], R139 ;  /* 0x0006d48b01007387 */ /* 0x000fe20000100800 */
[----:B------:R-:W-:-:S03]  /*65c0*/  VIADD R26, R12, 0xffffff8b ;  /* 0xffffff8b0c1a7836 */ /* 0x000fc60000000000 */
[----:B------:R-:W-:Y:S04]  /*65d0*/  STL [R1+0x6d0], R140 ;  /* 0x0006d08c01007387 */ /* 0x000fe80000100800 */
[----:B----4-:R1:W-:Y:S01]  /*65e0*/  STL [R1+0x278], R137 ;  /* 0x0002788901007387 */ /* 0x0103e20000100800 */
[----:B------:R-:W-:Y:S01]  /*65f0*/  ISETP.GE.U32.AND P5, PT, R26, 0x7fffff0c, PT ;  /* 0x7fffff0c1a00780c */ /* 0x000fe20003fa6070 */
[----:B------:R-:W-:Y:S01]  /*6600*/  IMAD R24, R36, 0x6c, RZ ;  /* 0x0000006c24187824 */ /* 0x000fe200078e02ff */
[----:B-1----:R-:W-:Y:S01]  /*6610*/  IADD3 R137, P6, PT, R25, R2, RZ ;  /* 0x0000000219897210 */ /* 0x002fe20007fde0ff */
[----:B------:R-:W-:-:S03]  /*6620*/  VIADD R26, R12, 0xffffff83 ;  /* 0xffffff830c1a7836 */ /* 0x000fc60000000000 */
[----:B0-----:R-:W-:Y:S01]  /*6630*/  LEA.HI.X.SX32 R23, R25, R3, 0x1, P6 ;  /* 0x0000000319177211 */ /* 0x001fe200030f0eff */
[----:B------:R-:W-:Y:S01]  /*6640*/  STL [R1+0x70c], R137 ;  /* 0x00070c8901007387 */ /* 0x000fe20000100800 */
[----:B------:R-:W-:-:S03]  /*6650*/  VIADD R22, R12, 0xfffffffa ;  /* 0xfffffffa0c167836 */ /* 0x000fc60000000000 */
[----:B------:R-:W-:Y:S01]  /*6660*/  STL [R1+0x708], R23 ;  /* 0x0007081701007387 */ /* 0x000fe20000100800 */
[----:B------:R-:W-:Y:S02]  /*6670*/  ISETP.GE.U32.AND P3, PT, R26, 0x7fffff04, PT ;  /* 0x7fffff041a00780c */ /* 0x000fe40003f66070 */
[----:B------:R-:W-:Y:S02]  /*6680*/  PRMT R26, RZ, 0x7610, R26 ;  /* 0x00007610ff1a7816 */ /* 0x000fe4000000001a */
[----:B------:R-:W-:Y:S01]  /*6690*/  ISETP.GE.U32.AND P2, PT, R22, 0x7fffff7b, PT ;  /* 0x7fffff7b1600780c */ /* 0x000fe20003f46070 */
[----:B------:R-:W-:Y:S01]  /*66a0*/  @!P0 IMAD.MOV.U32 R22, RZ, RZ, R137 ;  /* 0x000000ffff168224 */ /* 0x000fe200078e0089 */
[----:B------:R-:W-:-:S04]  /*66b0*/  PRMT R135, RZ, 0x7610, R135 ;  /* 0x00007610ff877816 */ /* 0x000fc80000000087 */
[----:B------:R0:W4:Y:S04]  /*66c0*/  @!P0 LDG.E.U8 R26, desc[UR18][R22.64] ;  /* 0x00000012161a8981 */ /* 0x000128000c1e1100 */
        /* <DEDUP_REMOVED lines=8> */
[C---:B------:R-:W-:Y:S02]  /*6750*/  IMAD R25, R36.reuse, 0x74, RZ ;  /* 0x0000007424197824 */ /* 0x040fe400078e02ff */
[----:B------:R-:W-:-:S03]  /*6760*/  IMAD R24, R36, 0x7c, RZ ;  /* 0x0000007c24187824 */ /* 0x000fc600078e02ff */
[CC--:B------:R-:W-:Y:S01]  /*6770*/  IADD3 R137, P6, PT, R25.reuse, R2.reuse, RZ ;  /* 0x0000000219897210 */ /* 0x0c0fe20007fde0ff */
[----:B------:R-:W-:Y:S02]  /*6780*/  IMAD.MOV.U32 R143, RZ, RZ, R154 ;  /* 0x000000ffff8f7224 */ /* 0x000fe400078e009a */
[----:B------:R-:W-:Y:S01]  /*6790*/  IMAD.MOV.U32 R154, RZ, RZ, R159 ;  /* 0x000000ffff9a7224 */ /* 0x000fe200078e009f */
[----:B0-----:R-:W-:Y:S01]  /*67a0*/  LEA.HI.X.SX32 R22, R25, R3, 0x1, P6 ;  /* 0x0000000319167211 */ /* 0x001fe200030f0eff */
[----:B------:R-:W-:Y:S01]  /*67b0*/  IMAD.MOV.U32 R159, RZ, RZ, R111 ;  /* 0x000000ffff9f7224 */ /* 0x000fe200078e006f */
[----:B------:R-:W-:Y:S01]  /*67c0*/  STL [R1+0x744], R138 ;  /* 0x0007448a01007387 */ /* 0x000fe20000100800 */
[----:B------:R-:W-:-:S03]  /*67d0*/  IADD3 R111, P6, PT, R24, R2, RZ ;  /* 0x00000002186f7210 */ /* 0x000fc60007fde0ff */
[----:B----4-:R-:W-:Y:S01]  /*67e0*/  STL [R1+0x270], R26 ;  /* 0x0002701a01007387 */ /* 0x010fe20000100800 */
[----:B------:R-:W-:Y:S01]  /*67f0*/  PRMT R136, RZ, 0x7610, R136 ;  /* 0x00007610ff887816 */ /* 0x000fe20000000088 */
[----:B------:R-:W-:Y:S02]  /*6800*/  @!P5 IMAD.MOV.U32 R23, RZ, RZ, R22 ;  /* 0x000000ffff17d224 */ /* 0x000fe400078e0016 */
[----:B------:R-:W-:Y:S01]  /*6810*/  STL [R1+0x740], R139 ;  /* 0x0007408b01007387 */ /* 0x000fe20000100800 */
[----:B------:R-:W-:-:S03]  /*6820*/  VIADD R25, R12, 0xffffffe2 ;  /* 0xffffffe20c197836 */ /* 0x000fc60000000000 */
[----:B------:R-:W-:Y:S04]  /*6830*/  STL [R1+0x77c], R137 ;  /* 0x00077c8901007387 */ /* 0x000fe80000100800 */
[----:B------:R0:W-:Y:S04]  /*6840*/  STL [R1+0x778], R22 ;  /* 0x0007781601007387 */ /* 0x0001e80000100800 */
[----:B------:R-:W-:Y:S01]  /*6850*/  STL [R1+0x7b4], R111 ;  /* 0x0007b46f01007387 */ /* 0x000fe20000100800 */
[----:B0-----:R-:W-:-:S05]  /*6860*/  @!P5 IMAD.MOV.U32 R22, RZ, RZ, R137 ;  /* 0x000000ffff16d224 */ /* 0x001fca00078e0089 */
[----:B------:R-:W4:Y:S01]  /*6870*/  @!P5 LDG.E.U8 R136, desc[UR18][R22.64] ;  /* 0x000000121688d981 */ /* 0x000f22000c1e1100 */
[----:B------:R-:W-:-:S03]  /*6880*/  ISETP.GE.U32.AND P5, PT, R25, 0x7fffff63, PT ;  /* 0x7fffff631900780c */ /* 0x000fc60003fa6070 */
[----:B---3--:R0:W-:Y:S02]  /*6890*/  STL [R1+0x26c], R135 ;  /* 0x00026c8701007387 */ /* 0x0081e40000100800 */
[----:B0-----:R-:W-:Y:S01]  /*68a0*/  LEA.HI.X.SX32 R135, R24, R3, 0x1, P6 ;  /* 0x0000000318877211 */ /* 0x001fe200030f0eff */
[----:B------:R-:W-:-:S04]  /*68b0*/  @!P3 IMAD.MOV.U32 R24, RZ, RZ, R111 ;  /* 0x000000ffff18b224 */ /* 0x000fc800078e006f */
[----:B------:R-:W-:-:S05]  /*68c0*/  @!P3 IMAD.MOV.U32 R25, RZ, RZ, R135 ;  /* 0x000000ffff19b224 */ /* 0x000fca00078e0087 */
[----:B------:R0:W3:Y:S01]  /*68d0*/  @!P3 LDG.E.U8 R110, desc[UR18][R24.64] ;  /* 0x00000012186eb981 */ /* 0x0000e2000c1e1100 */
[----:B------:R-:W-:-:S05]  /*68e0*/  VIADD R26, R12, 0xffffffea ;  /* 0xffffffea0c1a7836 */ /* 0x000fca0000000000 */
[----:B------:R-:W-:Y:S01]  /*68f0*/  ISETP.GE.U32.AND P4, PT, R26, 0x7fffff6b, PT ;  /* 0x7fffff6b1a00780c */ /* 0x000fe20003f86070 */
[----:B------:R-:W-:Y:S01]  /*6900*/  IMAD R26, R36, 0x5, RZ ;  /* 0x00000005241a7824 */ /* 0x000fe200078e02ff */
[----:B------:R-:W-:Y:S01]  /*6910*/  STL [R1+0x7b0], R135 ;  /* 0x0007b08701007387 */ /* 0x000fe20000100800 */
[----:B0-----:R-:W-:-:S03]  /*6920*/  VIADD R24, R12, 0xffffffda ;  /* 0xffffffda0c187836 */ /* 0x001fc60000000000 */
[C---:B------:R-:W-:Y:S02]  /*6930*/  IADD3 R22, P6, PT, R26.reuse, R2, RZ ;  /* 0x000000021a167210 */ /* 0x040fe40007fde0ff */
[----:B------:R-:W-:Y:S02]  /*6940*/  PRMT R134, RZ, 0x7610, R134 ;  /* 0x00007610ff867816 */ /* 0x000fe40000000086 */
[----:B------:R-:W-:Y:S02]  /*6950*/  LEA.HI.X.SX32 R23, R26, R3, 0x1, P6 ;  /* 0x000000031a177211 */ /* 0x000fe400030f0eff */
[----:B------:R-:W-:Y:S01]  /*6960*/  ISETP.GE.U32.AND P3, PT, R24, 0x7fffff5b, PT ;  /* 0x7fffff5b1800780c */ /* 0x000fe20003f66070 */
[----:B------:R-:W-:Y:S01]  /*6970*/  VIADD R24, R12, 0xffffffd2 ;  /* 0xffffffd20c187836 */ /* 0x000fe20000000000 */
[----:B------:R-:W-:Y:S01]  /*6980*/  PRMT R133, RZ, 0x7610, R133 ;  /* 0x00007610ff857816 */ /* 0x000fe20000000085 */
[----:B------:R-:W2:Y:S03]  /*6990*/  @!P2 LDG.E.U8 R134, desc[UR18][R22.64] ;  /* 0x000000121686a981 */ /* 0x000ea6000c1e1100 */
[----:B------:R-:W-:Y:S01]  /*69a0*/  ISETP.GE.U32.AND P2, PT, R24, 0x7fffff53, PT ;  /* 0x7fffff531800780c */ /* 0x000fe20003f46070 */
[----:B---3--:R0:W-:Y:S02]  /*69b0*/  STL [R1+0x244], R110 ;  /* 0x0002446e01007387 */ /* 0x0081e40000100800 */
[----:B0-----:R-:W-:-:S05]  /*69c0*/  IMAD R110, R36, 0xd, RZ ;  /* 0x0000000d246e7824 */ /* 0x001fca00078e02ff */
[----:B------:R-:W-:-:S04]  /*69d0*/  IADD3 R111, P6, PT, R110, R2, RZ ;  /* 0x000000026e6f7210 */ /* 0x000fc80007fde0ff */
[----:B------:R-:W-:Y:S01]  /*69e0*/  LEA.HI.X.SX32 R110, R110, R3, 0x1, P6 ;  /* 0x000000036e6e7211 */ /* 0x000fe200030f0eff */
[----:B------:R-:W-:-:S04]  /*69f0*/  @!P0 IMAD.MOV.U32 R24, RZ, RZ, R111 ;  /* 0x000000ffff188224 */ /* 0x000fc800078e006f */
[----:B------:R-:W-:-:S05]  /*6a00*/  @!P0 IMAD.MOV.U32 R25, RZ, RZ, R110 ;  /* 0x000000ffff198224 */ /* 0x000fca00078e006e */
[----:B------:R0:W3:Y:S01]  /*6a10*/  @!P0 LDG.E.U8 R133, desc[UR18][R24.64] ;  /* 0x0000001218858981 */ /* 0x0000e2000c1e1100 */
[----:B------:R-:W-:Y:S02]  /*6a20*/  IMAD.MOV.U32 R142, RZ, RZ, R143 ;  /* 0x000000ffff8e7224 */ /* 0x000fe400078e008f */
[----:B------:R-:W-:Y:S02]  /*6a30*/  IMAD.MOV.U32 R143, RZ, RZ, R145 ;  /* 0x000000ffff8f7224 */ /* 0x000fe400078e0091 */
[----:B------:R-:W-:Y:S02]  /*6a40*/  IMAD.MOV.U32 R145, RZ, RZ, R147 ;  /* 0x000000ffff917224 */ /* 0x000fe400078e0093 */
[----:B------:R-:W-:Y:S02]  /*6a50*/  IMAD.MOV.U32 R147, RZ, RZ, R149 ;  /* 0x000000ffff937224 */ /* 0x000fe400078e0095 */
[----:B------:R-:W-:Y:S02]  /*6a60*/  IMAD.MOV.U32 R149, RZ, RZ, R151 ;  /* 0x000000ffff957224 */ /* 0x000fe400078e0097 */
[----:B------:R-:W-:-:S02]  /*6a70*/  IMAD.MOV.U32 R151, RZ, RZ, R157 ;  /* 0x000000ffff977224 */ /* 0x000fc400078e009d */
[C---:B------:R-:W-:Y:S02]  /*6a80*/  IMAD R157, R36.reuse, 0x15, RZ ;  /* 0x00000015249d7824 */ /* 0x040fe400078e02ff */
[----:B------:R-:W-:Y:S02]  /*6a90*/  IMAD.MOV.U32 R140, RZ, RZ, R148 ;  /* 0x000000ffff8c7224 */ /* 0x000fe400078e0094 */
[----:B------:R-:W-:Y:S02]  /*6aa0*/  IMAD.MOV.U32 R148, RZ, RZ, R162 ;  /* 0x000000ffff947224 */ /* 0x000fe400078e00a2 */
[----:B------:R-:W-:Y:S01]  /*6ab0*/  IMAD.MOV.U32 R162, RZ, RZ, R158 ;  /* 0x000000ffffa27224 */ /* 0x000fe200078e009e */
[C---:B------:R-:W-:Y:S01]  /*6ac0*/  IADD3 R158, P6, PT, R157.reuse, R2, RZ ;  /* 0x000000029d9e7210 */ /* 0x040fe20007fde0ff */
[----:B----4-:R-:W-:Y:S01]  /*6ad0*/  STL [R1+0x248], R136 ;  /* 0x0002488801007387 */ /* 0x010fe20000100800 */
[----:B------:R-:W-:Y:S02]  /*6ae0*/  IMAD R26, R36, 0x1d, RZ ;  /* 0x0000001d241a7824 */ /* 0x000fe400078e02ff */
[----:B------:R-:W-:Y:S01]  /*6af0*/  LEA.HI.X.SX32 R157, R157, R3, 0x1, P6 ;  /* 0x000000039d9d7211 */ /* 0x000fe200030f0eff */
[----:B------:R-:W-:Y:S01]  /*6b00*/  STL [R1+0xa4c], R22 ;  /* 0x000a4c1601007387 */ /* 0x000fe20000100800 */
[----:B------:R-:W-:-:S03]  /*6b10*/  PRMT R132, RZ, 0x7610, R132 ;  /* 0x00007610ff847816 */ /* 0x000fc60000000084 */
[----:B------:R-:W-:Y:S01]  /*6b20*/  STL [R1+0xa48], R23 ;  /* 0x000a481701007387 */ /* 0x000fe20000100800 */
[----:B0-----:R-:W-:-:S03]  /*6b30*/  @!P4 IMAD.MOV.U32 R24, RZ, RZ, R158 ;  /* 0x000000ffff18c224 */ /* 0x001fc600078e009e */
[----:B------:R-:W-:Y:S01]  /*6b40*/  STL [R1+0xa54], R111 ;  /* 0x000a546f01007387 */ /* 0x000fe20000100800 */
[----:B------:R-:W-:-:S03]  /*6b50*/  @!P4 IMAD.MOV.U32 R25, RZ, RZ, R157 ;  /* 0x000000ffff19c224 */ /* 0x000fc600078e009d */
[----:B------:R-:W-:Y:S04]  /*6b60*/  STL [R1+0xa50], R110 ;  /* 0x000a506e01007387 */ /* 0x000fe80000100800 */
[----:B--2---:R-:W-:Y:S04]  /*6b70*/  STL [R1+0x23c], R134 ;  /* 0x00023c8601007387 */ /* 0x004fe80000100800 */
[----:B------:R0:W2:Y:S01]  /*6b80*/  @!P4 LDG.E.U8 R132, desc[UR18][R24.64] ;  /* 0x000000121884c981 */ /* 0x0000a2000c1e1100 */
[----:B------:R-:W-:-:S03]  /*6b90*/  PRMT R131, RZ, 0x7610, R131 ;  /* 0x00007610ff837816 */ /* 0x000fc60000000083 */
[----:B---3--:R1:W-:Y:S02]  /*6ba0*/  STL [R1+0x238], R133 ;  /* 0x0002388501007387 */ /* 0x0083e40000100800 */
[----:B-1----:R-:W-:-:S04]  /*6bb0*/  IADD3 R133, P6, PT, R26, R2, RZ ;  /* 0x000000021a857210 */ /* 0x002fc80007fde0ff */
[----:B------:R-:W-:Y:S01]  /*6bc0*/  LEA.HI.X.SX32 R134, R26, R3, 0x1, P6 ;  /* 0x000000031a867211 */ /* 0x000fe200030f0eff */
[----:B0-----:R-:W-:-:S04]  /*6bd0*/  @!P5 IMAD.MOV.U32 R24, RZ, RZ, R133 ;  /* 0x000000ffff18d224 */ /* 0x001fc800078e0085 */
[----:B------:R-:W-:-:S05]  /*6be0*/  @!P5 IMAD.MOV.U32 R25, RZ, RZ, R134 ;  /* 0x000000ffff19d224 */ /* 0x000fca00078e0086 */
[----:B------:R0:W3:Y:S01]  /*6bf0*/  @!P5 LDG.E.U8 R131, desc[UR18][R24.64] ;  /* 0x000000121883d981 */ /* 0x0000e2000c1e1100 */
[----:B------:R-:W-:Y:S02]  /*6c00*/  IMAD.MOV.U32 R141, RZ, RZ, R144 ;  /* 0x000000ffff8d7224 */ /* 0x000fe400078e0090 */
[----:B------:R-:W-:Y:S02]  /*6c10*/  IMAD.MOV.U32 R144, RZ, RZ, R153 ;  /* 0x000000ffff907224 */ /* 0x000fe400078e0099 */
[----:B------:R-:W-:Y:S02]  /*6c20*/  IMAD.MOV.U32 R153, RZ, RZ, R27 ;  /* 0x000000ffff997224 */ /* 0x000fe400078e001b */
[----:B------:R-:W-:Y:S01]  /*6c30*/  VIADD R27, R12, 0xffffffca ;  /* 0xffffffca0c1b7836 */ /* 0x000fe20000000000 */
[----:B------:R-:W-:Y:S04]  /*6c40*/  STL [R1+0xb4], R133 ;  /* 0x0000b48501007387 */ /* 0x000fe80000100800 */
[----:B------:R-:W-:Y:S01]  /*6c50*/  ISETP.GE.U32.AND P0, PT, R27, 0x7fffff4b, PT ;  /* 0x7fffff4b1b00780c */ /* 0x000fe20003f06070 */
[----:B------:R-:W-:Y:S01]  /*6c60*/  IMAD R27, R36, 0x25, RZ ;  /* 0x00000025241b7824 */ /* 0x000fe200078e02ff */
[----:B------:R-:W-:Y:S04]  /*6c70*/  STL [R1+0xa5c], R158 ;  /* 0x000a5c9e01007387 */ /* 0x000fe80000100800 */
[----:B------:R-:W-:Y:S04]  /*6c80*/  STL [R1+0xa58], R157 ;  /* 0x000a589d01007387 */ /* 0x000fe80000100800 */
[----:B------:R-:W-:Y:S04]  /*6c90*/  STL [R1+0xb0], R134 ;  /* 0x0000b08601007387 */ /* 0x000fe80000100800 */
[----:B--2---:R1:W-:Y:S01]  /*6ca0*/  STL [R1+0x234], R132 ;  /* 0x0002348401007387 */ /* 0x0043e20000100800 */
[----:B------:R-:W-:-:S02]  /*6cb0*/  IMAD.MOV.U32 R137, RZ, RZ, R148 ;  /* 0x000000ffff897224 */ /* 0x000fc400078e0094 */
[----:B------:R-:W-:Y:S02]  /*6cc0*/  IMAD.MOV.U32 R148, RZ, RZ, R151 ;  /* 0x000000ffff947224 */ /* 0x000fe400078e0097 */
[----:B------:R-:W-:Y:S01]  /*6cd0*/  IMAD.MOV.U32 R151, RZ, RZ, R153 ;  /* 0x000000ffff977224 */ /* 0x000fe200078e0099 */
[----:B-1----:R-:W-:Y:S01]  /*6ce0*/  IADD3 R132, P6, PT, R27, R2, RZ ;  /* 0x000000021b847210 */ /* 0x002fe20007fde0ff */
[----:B------:R-:W-:-:S03]  /*6cf0*/  IMAD.MOV.U32 R153, RZ, RZ, R28 ;  /* 0x000000ffff997224 */ /* 0x000fc600078e001c */
[----:B0-----:R-:W-:Y:S01]  /*6d00*/  LEA.HI.X.SX32 R25, R27, R3, 0x1, P6 ;  /* 0x000000031b197211 */ /* 0x001fe200030f0eff */
[----:B------:R-:W-:Y:S01]  /*6d10*/  IMAD R26, R36, 0x2d, RZ ;  /* 0x0000002d241a7824 */ /* 0x000fe200078e02ff */
[----:B------:R-:W-:Y:S01]  /*6d20*/  STL [R1+0x524], R132 ;  /* 0x0005248401007387 */ /* 0x000fe20000100800 */
[C---:B------:R-:W-:Y:S02]  /*6d30*/  VIADD R28, R12.reuse, 0xffffffc2 ;  /* 0xffffffc20c1c7836 */ /* 0x040fe40000000000 */
[----:B------:R-:W-:Y:S01]  /*6d40*/  VIADD R24, R12, 0xffffffba ;  /* 0xffffffba0c187836 */ /* 0x000fe20000000000 */
[----:B------:R-:W-:Y:S02]  /*6d50*/  STL [R1+0xf0], R25 ;  /* 0x0000f01901007387 */ /* 0x000fe40000100800 */
[----:B------:R-:W-:Y:S02]  /*6d60*/  ISETP.GE.U32.AND P4, PT, R28, 0x7fffff43, PT ;  /* 0x7fffff431c00780c */ /* 0x000fe40003f86070 */
[----:B------:R-:W-:-:S02]  /*6d70*/  PRMT R28, RZ, 0x7610, R28 ;  /* 0x00007610ff1c7816 */ /* 0x000fc4000000001c */
        /* <DEDUP_REMOVED lines=13> */
[----:B------:R-:W-:Y:S04]  /*6e50*/  STL [R1+0x564], R131 ;  /* 0x0005648301007387 */ /* 0x000fe80000100800 */
[----:B------:R-:W-:Y:S01]  /*6e60*/  IADD3 R132, P6, PT, R27, R2, RZ ;  /* 0x000000021b847210 */ /* 0x000fe20007fde0ff */
[----:B------:R-:W-:-:S03]  /*6e70*/  IMAD R26, R36, 0x3d, RZ ;  /* 0x0000003d241a7824 */ /* 0x000fc600078e02ff */
[----:B0-----:R-:W-:Y:S02]  /*6e80*/  LEA.HI.X.SX32 R24, R27, R3, 0x1, P6 ;  /* 0x000000031b187211 */ /* 0x001fe400030f0eff */
[----:B------:R-:W-:-:S03]  /*6e90*/  PRMT R129, RZ, 0x7610, R129 ;  /* 0x00007610ff817816 */ /* 0x000fc60000000081 */
[----:B------:R-:W-:Y:S01]  /*6ea0*/  @!P0 IMAD.MOV.U32 R25, RZ, RZ, R24 ;  /* 0x000000ffff198224 */ /* 0x000fe200078e0018 */
[----:B--2---:R-:W-:Y:S04]  /*6eb0*/  STL [R1+0x22c], R28 ;  /* 0x00022c1c01007387 */ /* 0x004fe80000100800 */
[----:B------:R-:W-:Y:S04]  /*6ec0*/  STL [R1+0x560], R133 ;  /* 0x0005608501007387 */ /* 0x000fe80000100800 */
[----:B------:R-:W-:Y:S01]  /*6ed0*/  STL [R1+0x5a4], R132 ;  /* 0x0005a48401007387 */ /* 0x000fe20000100800 */
[----:B------:R-:W-:-:S03]  /*6ee0*/  PRMT R128, RZ, 0x7610, R128 ;  /* 0x00007610ff807816 */ /* 0x000fc60000000080 */
[----:B---3--:R0:W-:Y:S04]  /*6ef0*/  STL [R1+0x228], R130 ;  /* 0x0002288201007387 */ /* 0x0081e80000100800 */
[----:B------:R1:W-:Y:S01]  /*6f00*/  STL [R1+0x5a0], R24 ;  /* 0x0005a01801007387 */ /* 0x0003e20000100800 */
[----:B0-----:R-:W-:Y:S01]  /*6f10*/  IADD3 R130, P6, PT, R26, R2, RZ ;  /* 0x000000021a827210 */ /* 0x001fe20007fde0ff */
[----:B-1----:R-:W-:-:S03]  /*6f20*/  @!P0 IMAD.MOV.U32 R24, RZ, RZ, R132 ;  /* 0x000000ffff188224 */ /* 0x002fc600078e0084 */
[----:B------:R-:W-:Y:S02]  /*6f30*/  LEA.HI.X.SX32 R131, R26, R3, 0x1, P6 ;  /* 0x000000031a837211 */ /* 0x000fe400030f0eff */
[----:B------:R0:W2:Y:S02]  /*6f40*/  @!P0 LDG.E.U8 R129, desc[UR18][R24.64] ;  /* 0x0000001218818981 */ /* 0x0000a4000c1e1100 */
[----:B0-----:R-:W-:Y:S02]  /*6f50*/  @!P4 IMAD.MOV.U32 R24, RZ, RZ, R130 ;  /* 0x000000ffff18c224 */ /* 0x001fe400078e0082 */
[----:B------:R-:W-:-:S05]  /*6f60*/  @!P4 IMAD.MOV.U32 R25, RZ, RZ, R131 ;  /* 0x000000ffff19c224 */ /* 0x000fca00078e0083 */
[----:B------:R0:W3:Y:S01]  /*6f70*/  @!P4 LDG.E.U8 R128, desc[UR18][R24.64] ;  /* 0x000000121880c981 */ /* 0x0000e2000c1e1100 */
[----:B------:R-:W-:-:S03]  /*6f80*/  IMAD R27, R36, 0x45, RZ ;  /* 0x00000045241b7824 */ /* 0x000fc600078e02ff */
[----:B------:R-:W-:Y:S01]  /*6f90*/  STL [R1+0x5e4], R130 ;  /* 0x0005e48201007387 */ /* 0x000fe20000100800 */
[----:B------:R-:W-:-:S03]  /*6fa0*/  VIADD R28, R12, 0xffffffaa ;  /* 0xffffffaa0c1c7836 */ /* 0x000fc60000000000 */
[----:B------:R-:W-:Y:S01]  /*6fb0*/  STL [R1+0x5e0], R131 ;  /* 0x0005e08301007387 */ /* 0x000fe20000100800 */
[----:B------:R-:W-:Y:S01]  /*6fc0*/  IMAD R26, R36, 0x4d, RZ ;  /* 0x0000004d241a7824 */ /* 0x000fe200078e02ff */
[----:B------:R-:W-:Y:S01]  /*6fd0*/  ISETP.GE.U32.AND P2, PT, R28, 0x7fffff2b, PT ;  /* 0x7fffff2b1c00780c */ /* 0x000fe20003f46070 */
[C---:B------:R-:W-:Y:S02]  /*6fe0*/  VIADD R28, R12.reuse, 0xffffffa2 ;  /* 0xffffffa20c1c7836 */ /* 0x040fe40000000000 */
[----:B0-----:R-:W-:-:S03]  /*6ff0*/  VIADD R24, R12, 0xffffff9a ;  /* 0xffffff9a0c187836 */ /* 0x001fc60000000000 */
[----:B------:R-:W-:Y:S02]  /*7000*/  ISETP.GE.U32.AND P0, PT, R28, 0x7fffff23, PT ;  /* 0x7fffff231c00780c */ /* 0x000fe40003f06070 */
[----:B------:R-:W-:Y:S02]  /*7010*/  PRMT R28, RZ, 0x7610, R28 ;  /* 0x00007610ff1c7816 */ /* 0x000fe4000000001c */
[----:B------:R-:W-:Y:S02]  /*7020*/  ISETP.GE.U32.AND P4, PT, R24, 0x7fffff1b, PT ;  /* 0x7fffff1b1800780c */ /* 0x000fe40003f86070 */
[----:B------:R-:W-:Y:S01]  /*7030*/  PRMT R127, RZ, 0x7610, R127 ;  /* 0x00007610ff7f7816 */ /* 0x000fe2000000007f */
[----:B--2---:R0:W-:Y:S02]  /*7040*/  STL [R1+0x220], R129 ;  /* 0x0002208101007387 */ /* 0x0041e40000100800 */
[----:B0-----:R-:W-:-:S04]  /*7050*/  IADD3 R129, P6, PT, R27, R2, RZ ;  /* 0x000000021b817210 */ /* 0x001fc80007fde0ff */
[----:B------:R-:W-:Y:S01]  /*7060*/  LEA.HI.X.SX32 R25, R27, R3, 0x1, P6 ;  /* 0x000000031b197211 */ /* 0x000fe200030f0eff */
[----:B------:R-:W-:Y:S04]  /*7070*/  STL [R1+0x624], R129 ;  /* 0x0006248101007387 */ /* 0x000fe80000100800 */
[----:B------:R-:W-:Y:S04]  /*7080*/  STL [R1+0x620], R25 ;  /* 0x0006201901007387 */ /* 0x000fe80000100800 */
[----:B---3--:R0:W-:Y:S01]  /*7090*/  STL [R1+0x21c], R128 ;  /* 0x00021c8001007387 */ /* 0x0081e20000100800 */
[----:B------:R-:W-:-:S05]  /*70a0*/  @!P5 IMAD.MOV.U32 R24, RZ, RZ, R129 ;  /* 0x000000ffff18d224 */ /* 0x000fca00078e0081 */
[----:B------:R1:W2:Y:S01]  /*70b0*/  @!P5 LDG.E.U8 R28, desc[UR18][R24.64] ;  /* 0x00000012181cd981 */ /* 0x0002a2000c1e1100 */
[----:B0-----:R-:W-:-:S04]  /*70c0*/  IADD3 R128, P6, PT, R26, R2, RZ ;  /* 0x000000021a807210 */ /* 0x001fc80007fde0ff */
[----:B------:R-:W-:Y:S01]  /*70d0*/  LEA.HI.X.SX32 R130, R26, R3, 0x1, P6 ;  /* 0x000000031a827211 */ /* 0x000fe200030f0eff */
[----:B-1----:R-:W-:-:S04]  /*70e0*/  @!P3 IMAD.MOV.U32 R24, RZ, RZ, R128 ;  /* 0x000000ffff18b224 */ /* 0x002fc800078e0080 */
        /* <DEDUP_REMOVED lines=11> */
[----:B------:R-:W-:Y:S01]  /*71a0*/  PRMT R126, RZ, 0x7610, R126 ;  /* 0x00007610ff7e7816 */ /* 0x000fe2000000007e */
[----:B--2---:R-:W-:Y:S04]  /*71b0*/  STL [R1+0x218], R28 ;  /* 0x0002181c01007387 */ /* 0x004fe80000100800 */
[----:B------:R-:W-:Y:S04]  /*71c0*/  STL [R1+0x660], R130 ;  /* 0x0006608201007387 */ /* 0x000fe80000100800 */
[----:B------:R-:W-:Y:S04]  /*71d0*/  STL [R1+0x6a4], R129 ;  /* 0x0006a48101007387 */ /* 0x000fe80000100800 */
        /* <DEDUP_REMOVED lines=36> */
[C---:B------:R-:W-:Y:S02]  /*7420*/  IMAD R27, R36.reuse, 0x75, RZ ;  /* 0x00000075241b7824 */ /* 0x040fe400078e02ff */
[----:B------:R-:W-:Y:S02]  /*7430*/  IMAD.MOV.U32 R136, RZ, RZ, R137 ;  /* 0x000000ffff887224 */ /* 0x000fe400078e0089 */
[----:B------:R-:W-:Y:S01]  /*7440*/  IMAD R26, R36, 0x7d, RZ ;  /* 0x0000007d241a7824 */ /* 0x000fe200078e02ff */
[CC--:B------:R-:W-:Y:S01]  /*7450*/  IADD3 R125, P6, PT, R27.reuse, R2.reuse, RZ ;  /* 0x000000021b7d7210 */ /* 0x0c0fe20007fde0ff */
[----:B------:R-:W-:Y:S02]  /*7460*/  IMAD.MOV.U32 R137, RZ, RZ, R140 ;  /* 0x000000ffff897224 */ /* 0x000fe400078e008c */
[----:B------:R-:W-:Y:S02]  /*7470*/  IMAD.MOV.U32 R140, RZ, RZ, R141 ;  /* 0x000000ffff8c7224 */ /* 0x000fe400078e008d */
[----:B------:R-:W-:Y:S01]  /*7480*/  IMAD.MOV.U32 R141, RZ, RZ, R145 ;  /* 0x000000ffff8d7224 */ /* 0x000fe200078e0091 */
[----:B0-----:R-:W-:Y:S01]  /*7490*/  LEA.HI.X.SX32 R24, R27, R3, 0x1, P6 ;  /* 0x000000031b187211 */ /* 0x001fe200030f0eff */
[----:B------:R-:W-:Y:S01]  /*74a0*/  IMAD.MOV.U32 R145, RZ, RZ, R149 ;  /* 0x000000ffff917224 */ /* 0x000fe200078e0095 */
[----:B------:R-:W-:Y:S01]  /*74b0*/  STL [R1+0x74c], R126 ;  /* 0x00074c7e01007387 */ /* 0x000fe20000100800 */
[----:B------:R-:W-:Y:S01]  /*74c0*/  IMAD.MOV.U32 R149, RZ, RZ, R118 ;  /* 0x000000ffff957224 */ /* 0x000fe200078e0076 */
[----:B------:R-:W-:Y:S01]  /*74d0*/  IADD3 R118, P6, PT, R26, R2, RZ ;  /* 0x000000021a767210 */ /* 0x000fe20007fde0ff */
[----:B------:R-:W-:Y:S01]  /*74e0*/  @!P3 IMAD.MOV.U32 R25, RZ, RZ, R24 ;  /* 0x000000ffff19b224 */ /* 0x000fe200078e0018 */
[----:B------:R-:W-:Y:S01]  /*74f0*/  PRMT R124, RZ, 0x7610, R124 ;  /* 0x00007610ff7c7816 */ /* 0x000fe2000000007c */
[----:B------:R-:W-:Y:S01]  /*7500*/  VIADD R27, R12, 0xffffffe1 ;  /* 0xffffffe10c1b7836 */ /* 0x000fe20000000000 */
[----:B------:R-:W-:Y:S01]  /*7510*/  PRMT R121, RZ, 0x7610, R121 ;  /* 0x00007610ff797816 */ /* 0x000fe20000000079 */
[----:B--2---:R-:W-:Y:S04]  /*7520*/  STL [R1+0x1e0], R28 ;  /* 0x0001e01c01007387 */ /* 0x004fe80000100800 */
[----:B------:R-:W-:Y:S04]  /*7530*/  STL [R1+0x748], R127 ;  /* 0x0007487f01007387 */ /* 0x000fe80000100800 */
[----:B------:R-:W-:Y:S04]  /*7540*/  STL [R1+0x784], R125 ;  /* 0x0007847d01007387 */ /* 0x000fe80000100800 */
[----:B------:R0:W-:Y:S04]  /*7550*/  STL [R1+0x780], R24 ;  /* 0x0007801801007387 */ /* 0x0001e80000100800 */
[----:B------:R-:W-:Y:S04]  /*7560*/  STL [R1+0x7bc], R118 ;  /* 0x0007bc7601007387 */ /* 0x000fe80000100800 */
[----:B---3--:R1:W-:Y:S01]  /*7570*/  STL [R1+0x1dc], R122 ;  /* 0x0001dc7a01007387 */ /* 0x0083e20000100800 */
[----:B0-----:R-:W-:-:S05]  /*7580*/  @!P3 IMAD.MOV.U32 R24, RZ, RZ, R125 ;  /* 0x000000ffff18b224 */ /* 0x001fca00078e007d */
[----:B------:R0:W2:Y:S01]  /*7590*/  @!P3 LDG.E.U8 R124, desc[UR18][R24.64] ;  /* 0x00000012187cb981 */ /* 0x0000a2000c1e1100 */
[----:B-1----:R-:W-:Y:S01]  /*75a0*/  LEA.HI.X.SX32 R122, R26, R3, 0x1, P6 ;  /* 0x000000031a7a7211 */ /* 0x002fe200030f0eff */
[----:B------:R-:W-:Y:S01]  /*75b0*/  @!P2 IMAD.MOV.U32 R26, RZ, RZ, R118 ;  /* 0x000000ffff1aa224 */ /* 0x000fe200078e0076 */
[----:B------:R-:W-:-:S03]  /*75c0*/  ISETP.GE.U32.AND P3, PT, R27, 0x7fffff62, PT ;  /* 0x7fffff621b00780c */ /* 0x000fc60003f66070 */
[----:B------:R-:W-:-:S05]  /*75d0*/  @!P2 IMAD.MOV.U32 R27, RZ, RZ, R122 ;  /* 0x000000ffff1ba224 */ /* 0x000fca00078e007a */
[----:B------:R1:W3:Y:S01]  /*75e0*/  @!P2 LDG.E.U8 R112, desc[UR18][R26.64] ;  /* 0x000000121a70a981 */ /* 0x0002e2000c1e1100 */
[----:B------:R-:W-:-:S05]  /*75f0*/  VIADD R28, R12, 0xffffffe9 ;  /* 0xffffffe90c1c7836 */ /* 0x000fca0000000000 */
[----:B------:R-:W-:Y:S01]  /*7600*/  ISETP.GE.U32.AND P5, PT, R28, 0x7fffff6a, PT ;  /* 0x7fffff6a1c00780c */ /* 0x000fe20003fa6070 */
[----:B------:R-:W-:-:S05]  /*7610*/  IMAD R28, R36, 0x6, RZ ;  /* 0x00000006241c7824 */ /* 0x000fca00078e02ff */
[----:B0-----:R-:W-:-:S04]  /*7620*/  IADD3 R24, P6, PT, R28, R2, RZ ;  /* 0x000000021c187210 */ /* 0x001fc80007fde0ff */
[----:B------:R-:W-:-:S05]  /*7630*/  LEA.HI.X.SX32 R25, R28, R3, 0x1, P6 ;  /* 0x000000031c197211 */ /* 0x000fca00030f0eff */
[----:B------:R-:W4:Y:S04]  /*7640*/  @!P0 LDG.E.U8 R121, desc[UR18][R24.64] ;  /* 0x0000001218798981 */ /* 0x000f28000c1e1100 */
[----:B------:R-:W-:Y:S01]  /*7650*/  STL [R1+0x7b8], R122 ;  /* 0x0007b87a01007387 */ /* 0x000fe20000100800 */
[----:B-1----:R-:W-:-:S05]  /*7660*/  VIADD R26, R12, 0xffffffd9 ;  /* 0xffffffd90c1a7836 */ /* 0x002fca0000000000 */
[----:B------:R-:W-:Y:S01]  /*7670*/  ISETP.GE.U32.AND P2, PT, R26, 0x7fffff5a, PT ;  /* 0x7fffff5a1a00780c */ /* 0x000fe20003f46070 */
[----:B------:R-:W-:Y:S01]  /*7680*/  VIADD R26, R12, 0xffffffd1 ;  /* 0xffffffd10c1a7836 */ /* 0x000fe20000000000 */
[----:B------:R-:W-:Y:S01]  /*7690*/  PRMT R120, RZ, 0x7610, R120 ;  /* 0x00007610ff787816 */ /* 0x000fe20000000078 */
[----:B------:R-:W-:Y:S02]  /*76a0*/  IMAD.MOV.U32 R131, RZ, RZ, R136 ;  /* 0x000000ffff837224 */ /* 0x000fe400078e0088 */
[----:B------:R-:W-:Y:S01]  /*76b0*/  IMAD.MOV.U32 R136, RZ, RZ, R155 ;  /* 0x000000ffff887224 */ /* 0x000fe200078e009b */
[----:B------:R-:W-:Y:S01]  /*76c0*/  ISETP.GE.U32.AND P0, PT, R26, 0x7fffff52, PT ;  /* 0x7fffff521a00780c */ /* 0x000fe20003f06070 */
[----:B------:R-:W-:Y:S02]  /*76d0*/  IMAD.MOV.U32 R155, RZ, RZ, R163 ;  /* 0x000000ffff9b7224 */ /* 0x000fe400078e00a3 */
[----:B------:R-:W-:Y:S02]  /*76e0*/  IMAD R163, R36, 0x16, RZ ;  /* 0x0000001624a37824 */ /* 0x000fe400078e02ff */
[----:B------:R-:W-:-:S02]  /*76f0*/  IMAD.MOV.U32 R134, RZ, RZ, R140 ;  /* 0x000000ffff867224 */ /* 0x000fc400078e008c */
[----:B------:R-:W-:Y:S02]  /*7700*/  IMAD.MOV.U32 R140, RZ, RZ, R141 ;  /* 0x000000ffff8c7224 */ /* 0x000fe400078e008d */
[----:B------:R-:W-:Y:S02]  /*7710*/  IMAD.MOV.U32 R141, RZ, RZ, R147 ;  /* 0x000000ffff8d7224 */ /* 0x000fe400078e0093 */
[----:B------:R-:W-:Y:S01]  /*7720*/  IMAD.MOV.U32 R147, RZ, RZ, R164 ;  /* 0x000000ffff937224 */ /* 0x000fe200078e00a4 */
[----:B---3--:R0:W-:Y:S02]  /*7730*/  STL [R1+0x1d4], R112 ;  /* 0x0001d47001007387 */ /* 0x0081e40000100800 */
[----:B0-----:R-:W-:-:S05]  /*7740*/  IMAD R112, R36, 0xe, RZ ;  /* 0x0000000e24707824 */ /* 0x001fca00078e02ff */
[----:B------:R-:W-:-:S04]  /*7750*/  IADD3 R118, P6, PT, R112, R2, RZ ;  /* 0x0000000270767210 */ /* 0x000fc80007fde0ff */
[----:B------:R-:W-:Y:S01]  /*7760*/  LEA.HI.X.SX32 R112, R112, R3, 0x1, P6 ;  /* 0x0000000370707211 */ /* 0x000fe200030f0eff */
[----:B------:R-:W-:-:S04]  /*7770*/  @!P4 IMAD.MOV.U32 R26, RZ, RZ, R118 ;  /* 0x000000ffff1ac224 */ /* 0x000fc800078e0076 */
[----:B------:R-:W-:Y:S01]  /*7780*/  @!P4 IMAD.MOV.U32 R27, RZ, RZ, R112 ;  /* 0x000000ffff1bc224 */ /* 0x000fe200078e0070 */
[----:B------:R-:W-:-:S04]  /*7790*/  IADD3 R164, P6, PT, R163, R2, RZ ;  /* 0x00000002a3a47210 */ /* 0x000fc80007fde0ff */
[----:B------:R0:W3:Y:S01]  /*77a0*/  @!P4 LDG.E.U8 R120, desc[UR18][R26.64] ;  /* 0x000000121a78c981 */ /* 0x0000e2000c1e1100 */
[----:B------:R-:W-:-:S03]  /*77b0*/  LEA.HI.X.SX32 R163, R163, R3, 0x1, P6 ;  /* 0x00000003a3a37211 */ /* 0x000fc600030f0eff */
[----:B--2---:R-:W-:Y:S04]  /*77c0*/  STL [R1+0x1d8], R124 ;  /* 0x0001d87c01007387 */ /* 0x004fe80000100800 */
[----:B------:R-:W-:Y:S04]  /*77d0*/  STL [R1+0xa64], R24 ;  /* 0x000a641801007387 */ /* 0x000fe80000100800 */
[----:B------:R-:W-:Y:S01]  /*77e0*/  STL [R1+0xa60], R25 ;  /* 0x000a601901007387 */ /* 0x000fe20000100800 */
[----:B0-----:R-:W-:-:S03]  /*77f0*/  @!P5 IMAD.MOV.U32 R26, RZ, RZ, R164 ;  /* 0x000000ffff1ad224 */ /* 0x001fc600078e00a4 */
[----:B----4-:R-:W-:Y:S01]  /*7800*/  STL [R1+0x1d0], R121 ;  /* 0x0001d07901007387 */ /* 0x010fe20000100800 */
[----:B------:R-:W-:-:S03]  /*7810*/  @!P5 IMAD.MOV.U32 R27, RZ, RZ, R163 ;  /* 0x000000ffff1bd224 */ /* 0x000fc600078e00a3 */
[----:B------:R0:W-:Y:S02]  /*7820*/  STL [R1+0xa6c], R118 ;  /* 0x000a6c7601007387 */ /* 0x0001e40000100800 */
[----:B0-----:R-:W-:-:S06]  /*7830*/  PRMT R118, RZ, 0x7610, R118 ;  /* 0x00007610ff767816 */ /* 0x001fcc0000000076 */
[----:B------:R0:W2:Y:S01]  /*7840*/  @!P5 LDG.E.U8 R118, desc[UR18][R26.64] ;  /* 0x000000121a76d981 */ /* 0x0000a2000c1e1100 */
[----:B------:R-:W-:-:S03]  /*7850*/  IMAD R28, R36, 0x1e, RZ ;  /* 0x0000001e241c7824 */ /* 0x000fc600078e02ff */
[----:B------:R1:W-:Y:S01]  /*7860*/  STL [R1+0xa68], R112 ;  /* 0x000a687001007387 */ /* 0x0003e20000100800 */
[----:B------:R-:W-:Y:S02]  /*7870*/  IMAD.MOV.U32 R133, RZ, RZ, R137 ;  /* 0x000000ffff857224 */ /* 0x000fe400078e0089 */
[----:B------:R-:W-:Y:S02]  /*7880*/  IMAD.MOV.U32 R137, RZ, RZ, R145 ;  /* 0x000000ffff897224 */ /* 0x000fe400078e0091 */
[----:B------:R-:W-:Y:S02]  /*7890*/  IMAD.MOV.U32 R145, RZ, RZ, R162 ;  /* 0x000000ffff917224 */ /* 0x000fe400078e00a2 */
[----:B------:R-:W-:Y:S02]  /*78a0*/  IMAD.MOV.U32 R162, RZ, RZ, R30 ;  /* 0x000000ffffa27224 */ /* 0x000fe400078e001e */
[----:B------:R-:W-:Y:S01]  /*78b0*/  VIADD R30, R12, 0xffffffc9 ;  /* 0xffffffc90c1e7836 */ /* 0x000fe20000000000 */
[----:B-1----:R-:W-:Y:S01]  /*78c0*/  PRMT R112, RZ, 0x7610, R112 ;  /* 0x00007610ff707816 */ /* 0x002fe20000000070 */
[----:B------:R-:W-:-:S02]  /*78d0*/  IMAD.MOV.U32 R129, RZ, RZ, R134 ;  /* 0x000000ffff817224 */ /* 0x000fc400078e0086 */
[----:B------:R-:W-:Y:S01]  /*78e0*/  IMAD.MOV.U32 R134, RZ, RZ, R136 ;  /* 0x000000ffff867224 */ /* 0x000fe200078e0088 */
[----:B------:R-:W-:Y:S01]  /*78f0*/  ISETP.GE.U32.AND P4, PT, R30, 0x7fffff4a, PT ;  /* 0x7fffff4a1e00780c */ /* 0x000fe20003f86070 */
[----:B------:R-:W-:Y:S02]  /*7900*/  IMAD R30, R36, 0x26, RZ ;  /* 0x00000026241e7824 */ /* 0x000fe400078e02ff */
[----:B------:R-:W-:Y:S02]  /*7910*/  IMAD.MOV.U32 R136, RZ, RZ, R145 ;  /* 0x000000ffff887224 */ /* 0x000fe400078e0091 */
[----:B------:R-:W-:Y:S02]  /*7920*/  IMAD.MOV.U32 R145, RZ, RZ, R31 ;  /* 0x000000ffff917224 */ /* 0x000fe400078e001f */
[----:B------:R-:W-:-:S05]  /*7930*/  VIADD R31, R12, 0xffffffc1 ;  /* 0xffffffc10c1f7836 */ /* 0x000fca0000000000 */
[----:B------:R-:W-:Y:S02]  /*7940*/  ISETP.GE.U32.AND P5, PT, R31, 0x7fffff42, PT ;  /* 0x7fffff421f00780c */ /* 0x000fe40003fa6070 */
[----:B------:R-:W-:Y:S01]  /*7950*/  PRMT R31, RZ, 0x7610, R31 ;  /* 0x00007610ff1f7816 */ /* 0x000fe2000000001f */
[----:B---3--:R1:W-:Y:S02]  /*7960*/  STL [R1+0x1cc], R120 ;  /* 0x0001cc7801007387 */ /* 0x0083e40000100800 */
[----:B-1----:R-:W-:-:S04]  /*7970*/  IADD3 R120, P6, PT, R28, R2, RZ ;  /* 0x000000021c787210 */ /* 0x002fc80007fde0ff */
[----:B------:R-:W-:Y:S01]  /*7980*/  LEA.HI.X.SX32 R121, R28, R3, 0x1, P6 ;  /* 0x000000031c797211 */ /* 0x000fe200030f0eff */
[----:B0-----:R-:W-:Y:S01]  /*7990*/  @!P3 IMAD.MOV.U32 R26, RZ, RZ, R120 ;  /* 0x000000ffff1ab224 */ /* 0x001fe200078e0078 */
[----:B------:R-:W-:Y:S03]  /*79a0*/  STL [R1+0xbc], R120 ;  /* 0x0000bc7801007387 */ /* 0x000fe60000100800 */
[----:B------:R-:W-:Y:S01]  /*79b0*/  @!P3 IMAD.MOV.U32 R27, RZ, RZ, R121 ;  /* 0x000000ffff1bb224 */ /* 0x000fe200078e0079 */
[----:B------:R-:W-:Y:S04]  /*79c0*/  STL [R1+0xa74], R164 ;  /* 0x000a74a401007387 */ /* 0x000fe80000100800 */
[----:B------:R-:W-:Y:S04]  /*79d0*/  STL [R1+0xa70], R163 ;  /* 0x000a70a301007387 */ /* 0x000fe80000100800 */
[----:B------:R-:W-:Y:S04]  /*79e0*/  STL [R1+0xb8], R121 ;  /* 0x0000b87901007387 */ /* 0x000fe80000100800 */
[----:B------:R0:W3:Y:S04]  /*79f0*/  @!P3 LDG.E.U8 R112, desc[UR18][R26.64] ;  /* 0x000000121a70b981 */ /* 0x0000e8000c1e1100 */
[----:B--2---:R1:W-:Y:S01]  /*7a00*/  STL [R1+0x1a0], R118 ;  /* 0x0001a07601007387 */ /* 0x0043e20000100800 */
[----:B0-----:R-:W-:Y:S01]  /*7a10*/  VIADD R26, R12, 0xffffffb9 ;  /* 0xffffffb90c1a7836 */ /* 0x001fe20000000000 */
[----:B-1----:R-:W-:-:S04]  /*7a20*/  IADD3 R118, P6, PT, R30, R2, RZ ;  /* 0x000000021e767210 */ /* 0x002fc80007fde0ff */
[----:B------:R-:W-:Y:S02]  /*7a30*/  ISETP.GE.U32.AND P3, PT, R26, 0x7fffff3a, PT ;  /* 0x7fffff3a1a00780c */ /* 0x000fe40003f66070 */
[----:B------:R-:W-:Y:S01]  /*7a40*/  LEA.HI.X.SX32 R27, R30, R3, 0x1, P6 ;  /* 0x000000031e1b7211 */ /* 0x000fe200030f0eff */
[----:B------:R-:W-:-:S05]  /*7a50*/  @!P2 IMAD.MOV.U32 R26, RZ, RZ, R118 ;  /* 0x000000ffff1aa224 */ /* 0x000fca00078e0076 */
[----:B------:R0:W2:Y:S01]  /*7a60*/  @!P2 LDG.E.U8 R31, desc[UR18][R26.64] ;  /* 0x000000121a1fa981 */ /* 0x0000a2000c1e1100 */
[----:B------:R-:W-:-:S03]  /*7a70*/  IMAD R28, R36, 0x2e, RZ ;  /* 0x0000002e241c7824 */ /* 0x000fc600078e02ff */
[----:B------:R-:W-:Y:S01]  /*7a80*/  STL [R1+0x52c], R118 ;  /* 0x00052c7601007387 */ /* 0x000fe20000100800 */
[----:B------:R-:W-:-:S03]  /*7a90*/  PRMT R111, RZ, 0x7610, R111 ;  /* 0x00007610ff6f7816 */ /* 0x000fc6000000006f */
[----:B---3--:R1:W-:Y:S04]  /*7aa0*/  STL [R1+0x19c], R112 ;  /* 0x00019c7001007387 */ /* 0x0083e80000100800 */
[----:B------:R3:W-:Y:S01]  /*7ab0*/  STL [R1+0x528], R27 ;  /* 0x0005281b01007387 */ /* 0x0007e20000100800 */
[----:B-1----:R-:W-:-:S04]  /*7ac0*/  IADD3 R112, P6, PT, R28, R2, RZ ;  /* 0x000000021c707210 */ /* 0x002fc80007fde0ff */
[----:B0-----:R-:W-:Y:S01]  /*7ad0*/  LEA.HI.X.SX32 R26, R28, R3, 0x1, P6 ;  /* 0x000000031c1a7211 */ /* 0x001fe200030f0eff */
[----:B------:R-:W-:Y:S04]  /*7ae0*/  STL [R1+0x56c], R112 ;  /* 0x00056c7001007387 */ /* 0x000fe80000100800 */
[----:B---3--:R-:W-:Y:S01]  /*7af0*/  @!P0 IMAD.MOV.U32 R27, RZ, RZ, R26 ;  /* 0x000000ffff1b8224 */ /* 0x008fe200078e001a */
[----:B--2---:R-:W-:Y:S04]  /*7b00*/  STL [R1+0x198], R31 ;  /* 0x0001981f01007387 */ /* 0x004fe80000100800 */
[----:B------:R0:W-:Y:S02]  /*7b10*/  STL [R1+0x568], R26 ;  /* 0x0005681a01007387 */ /* 0x0001e40000100800 */
[----:B0-----:R-:W-:-:S05]  /*7b20*/  @!P0 IMAD.MOV.U32 R26, RZ, RZ, R112 ;  /* 0x000000ffff1a8224 */ /* 0x001fca00078e0070 */
[----:B------:R0:W2:Y:S01]  /*7b30*/  @!P0 LDG.E.U8 R111, desc[UR18][R26.64] ;  /* 0x000000121a6f8981 */ /* 0x0000a2000c1e1100 */
[----:B------:R-:W-:-:S05]  /*7b40*/  VIADD R30, R12, 0xffffffb1 ;  /* 0xffffffb10c1e7836 */ /* 0x000fca0000000000 */
[----:B------:R-:W-:Y:S01]  /*7b50*/  ISETP.GE.U32.AND P2, PT, R30, 0x7fffff32, PT ;  /* 0x7fffff321e00780c */ /* 0x000fe20003f46070 */
[----:B------:R-:W-:-:S05]  /*7b60*/  IMAD R30, R36, 0x36, RZ ;  /* 0x00000036241e7824 */ /* 0x000fca00078e02ff */
[----:B------:R-:W-:-:S04]  /*7b70*/  IADD3 R118, P6, PT, R30, R2, RZ ;  /* 0x000000021e767210 */ /* 0x000fc80007fde0ff */
[----:B0-----:R-:W-:Y:S01]  /*7b80*/  LEA.HI.X.SX32 R26, R30, R3, 0x1, P6 ;  /* 0x000000031e1a7211 */ /* 0x001fe200030f0eff */
[----:B------:R-:W-:Y:S01]  /*7b90*/  STL [R1+0x5ac], R118 ;  /* 0x0005ac7601007387 */ /* 0x000fe20000100800 */
[----:B------:R-:W-:-:S03]  /*7ba0*/  PRMT R110, RZ, 0x7610, R110 ;  /* 0x00007610ff6e7816 */ /* 0x000fc6000000006e */
[----:B------:R-:W-:Y:S01]  /*7bb0*/  @!P4 IMAD.MOV.U32 R27, RZ, RZ, R26 ;  /* 0x000000ffff1bc224 */ /* 0x000fe200078e001a */
[----:B--2---:R-:W-:Y:S04]  /*7bc0*/  STL [R1+0x194], R111 ;  /* 0x0001946f01007387 */ /* 0x004fe80000100800 */
[----:B------:R0:W-:Y:S02]  /*7bd0*/  STL [R1+0x5a8], R26 ;  /* 0x0005a81a01007387 */ /* 0x0001e40000100800 */
[----:B0-----:R-:W-:-:S05]  /*7be0*/  @!P4 IMAD.MOV.U32 R26, RZ, RZ, R118 ;  /* 0x000000ffff1ac224 */ /* 0x001fca00078e0076 */
[----:B------:R0:W2:Y:S01]  /*7bf0*/  @!P4 LDG.E.U8 R110, desc[UR18][R26.64] ;  /* 0x000000121a6ec981 */ /* 0x0000a2000c1e1100 */
[----:B------:R-:W-:-:S05]  /*7c00*/  IMAD R28, R36, 0x3e, RZ ;  /* 0x0000003e241c7824 */ /* 0x000fca00078e02ff */
[----:B------:R-:W-:-:S04]  /*7c10*/  IADD3 R111, P6, PT, R28, R2, RZ ;  /* 0x000000021c6f7210 */ /* 0x000fc80007fde0ff */
[----:B------:R-:W-:Y:S01]  /*7c20*/  LEA.HI.X.SX32 R112, R28, R3, 0x1, P6 ;  /* 0x000000031c707211 */ /* 0x000fe200030f0eff */
[----:B0-----:R-:W-:Y:S01]  /*7c30*/  @!P5 IMAD.MOV.U32 R26, RZ, RZ, R111 ;  /* 0x000000ffff1ad224 */ /* 0x001fe200078e006f */
[----:B------:R-:W-:Y:S01]  /*7c40*/  PRMT R22, RZ, 0x7610, R22 ;  /* 0x00007610ff167816 */ /* 0x000fe20000000016 */
[----:B------:R-:W-:Y:S02]  /*7c50*/  IMAD R30, R36, 0x46, RZ ;  /* 0x00000046241e7824 */ /* 0x000fe400078e02ff */
[----:B------:R-:W-:Y:S01]  /*7c60*/  @!P5 IMAD.MOV.U32 R27, RZ, RZ, R112 ;  /* 0x000000ffff1bd224 */ /* 0x000fe200078e0070 */
[----:B------:R-:W-:Y:S04]  /*7c70*/  STL [R1+0x5ec], R111 ;  /* 0x0005ec6f01007387 */ /* 0x000fe80000100800 */
[----:B------:R-:W-:Y:S04]  /*7c80*/  STL [R1+0x5e8], R112 ;  /* 0x0005e87001007387 */ /* 0x000fe80000100800 */
[----:B------:R0:W3:Y:S01]  /*7c90*/  @!P5 LDG.E.U8 R22, desc[UR18][R26.64] ;  /* 0x000000121a16d981 */ /* 0x0000e2000c1e1100 */
[----:B------:R-:W-:Y:S01]  /*7ca0*/  PRMT R25, RZ, 0x7610, R25 ;  /* 0x00007610ff197816 */ /* 0x000fe20000000019 */
[----:B0-----:R-:W-:-:S05]  /*7cb0*/  VIADD R26, R12, 0xffffff99 ;  /* 0xffffff990c1a7836 */ /* 0x001fca0000000000 */
[----:B------:R-:W-:Y:S01]  /*7cc0*/  ISETP.GE.U32.AND P5, PT, R26, 0x7fffff1a, PT ;  /* 0x7fffff1a1a00780c */ /* 0x000fe20003fa6070 */
[----:B--2---:R0:W-:Y:S02]  /*7cd0*/  STL [R1+0x190], R110 ;  /* 0x0001906e01007387 */ /* 0x0041e40000100800 */
[----:B0-----:R-:W-:-:S04]  /*7ce0*/  IADD3 R110, P6, PT, R30, R2, RZ ;  /* 0x000000021e6e7210 */ /* 0x001fc80007fde0ff */
[----:B------:R-:W-:Y:S01]  /*7cf0*/  LEA.HI.X.SX32 R27, R30, R3, 0x1, P6 ;  /* 0x000000031e1b7211 */ /* 0x000fe200030f0eff */
[----:B------:R-:W-:-:S05]  /*7d00*/  @!P3 IMAD.MOV.U32 R26, RZ, RZ, R110 ;  /* 0x000000ffff1ab224 */ /* 0x000fca00078e006e */
[----:B------:R0:W2:Y:S01]  /*7d10*/  @!P3 LDG.E.U8 R25, desc[UR18][R26.64] ;  /* 0x000000121a19b981 */ /* 0x0000a2000c1e1100 */
[----:B------:R-:W-:-:S03]  /*7d20*/  IMAD R28, R36, 0x4e, RZ ;  /* 0x0000004e241c7824 */ /* 0x000fc600078e02ff */
[----:B------:R-:W-:Y:S04]  /*7d30*/  STL [R1+0x62c], R110 ;  /* 0x00062c6e01007387 */ /* 0x000fe80000100800 */
[----:B---3--:R1:W-:Y:S01]  /*7d40*/  STL [R1+0x18c], R22 ;  /* 0x00018c1601007387 */ /* 0x0083e20000100800 */
[----:B------:R-:W-:-:S03]  /*7d50*/  VIADD R31, R12, 0xffffffa9 ;  /* 0xffffffa90c1f7836 */ /* 0x000fc60000000000 */
[----:B------:R-:W-:Y:S01]  /*7d60*/  STL [R1+0x628], R27 ;  /* 0x0006281b01007387 */ /* 0x000fe20000100800 */
[----:B-1----:R-:W-:-:S05]  /*7d70*/  IADD3 R22, P6, PT, R28, R2, RZ ;  /* 0x000000021c167210 */ /* 0x002fca0007fde0ff */
[----:B------:R-:W-:Y:S01]  /*7d80*/  STL [R1+0x66c], R22 ;  /* 0x00066c1601007387 */ /* 0x000fe20000100800 */
[----:B------:R-:W-:Y:S01]  /*7d90*/  ISETP.GE.U32.AND P0, PT, R31, 0x7fffff2a, PT ;  /* 0x7fffff2a1f00780c */ /* 0x000fe20003f06070 */
[----:B0-----:R-:W-:Y:S01]  /*7da0*/  @!P2 IMAD.MOV.U32 R26, RZ, RZ, R22 ;  /* 0x000000ffff1aa224 */ /* 0x001fe200078e0016 */
[----:B------:R-:W-:Y:S02]  /*7db0*/  PRMT R20, RZ, 0x7610, R20 ;  /* 0x00007610ff147816 */ /* 0x000fe40000000014 */
[----:B------:R-:W-:Y:S01]  /*7dc0*/  PRMT R21, RZ, 0x7610, R21 ;  /* 0x00007610ff157816 */ /* 0x000fe20000000015 */
[----:B--2---:R0:W-:Y:S02]  /*7dd0*/  STL [R1+0x160], R25 ;  /* 0x0001601901007387 */ /* 0x0041e40000100800 */
[----:B0-----:R-:W-:Y:S01]  /*7de0*/  LEA.HI.X.SX32 R25, R28, R3, 0x1, P6 ;  /* 0x000000031c197211 */ /* 0x001fe200030f0eff */
[----:B------:R-:W-:-:S05]  /*7df0*/  IMAD R28, R36, 0x56, RZ ;  /* 0x00000056241c7824 */ /* 0x000fca00078e02ff */
[C---:B------:R-:W-:Y:S01]  /*7e00*/  IADD3 R22, P6, PT, R28.reuse, R2, RZ ;  /* 0x000000021c167210 */ /* 0x040fe20007fde0ff */
[----:B------:R-:W-:Y:S01]  /*7e10*/  @!P2 IMAD.MOV.U32 R27, RZ, RZ, R25 ;  /* 0x000000ffff1ba224 */ /* 0x000fe200078e0019 */
[----:B------:R0:W-:Y:S04]  /*7e20*/  STL [R1+0x668], R25 ;  /* 0x0006681901007387 */ /* 0x0001e80000100800 */
[----:B------:R1:W2:Y:S01]  /*7e30*/  @!P2 LDG.E.U8 R20, desc[UR18][R26.64] ;  /* 0x000000121a14a981 */ /* 0x0002a2000c1e1100 */
[----:B0-----:R-:W-:Y:S01]  /*7e40*/  LEA.HI.X.SX32 R25, R28, R3, 0x1, P6 ;  /* 0x000000031c197211 */ /* 0x001fe200030f0eff */
[----:B-1----:R-:W-:-:S04]  /*7e50*/  @!P0 IMAD.MOV.U32 R26, RZ, RZ, R22 ;  /* 0x000000ffff1a8224 */ /* 0x002fc800078e0016 */
[----:B------:R-:W-:-:S05]  /*7e60*/  @!P0 IMAD.MOV.U32 R27, RZ, RZ, R25 ;  /* 0x000000ffff1b8224 */ /* 0x000fca00078e0019 */
[----:B------:R0:W3:Y:S01]  /*7e70*/  @!P0 LDG.E.U8 R21, desc[UR18][R26.64] ;  /* 0x000000121a158981 */ /* 0x0000e2000c1e1100 */
[C---:B------:R-:W-:Y:S02]  /*7e80*/  VIADD R30, R12.reuse, 0xffffff91 ;  /* 0xffffff910c1e7836 */ /* 0x040fe40000000000 */
[----:B------:R-:W-:-:S03]  /*7e90*/  VIADD R31, R12, 0xffffffa1 ;  /* 0xffffffa10c1f7836 */ /* 0x000fc60000000000 */
[----:B------:R-:W-:Y:S01]  /*7ea0*/  ISETP.GE.U32.AND P3, PT, R30, 0x7fffff12, PT ;  /* 0x7fffff121e00780c */ /* 0x000fe20003f66070 */
[----:B------:R-:W-:Y:S01]  /*7eb0*/  VIADD R30, R12, 0xffffff89 ;  /* 0xffffff890c1e7836 */ /* 0x000fe20000000000 */
[----:B------:R-:W-:-:S04]  /*7ec0*/  ISETP.GE.U32.AND P4, PT, R31, 0x7fffff22, PT ;  /* 0x7fffff221f00780c */ /* 0x000fc80003f86070 */
[----:B------:R-:W-:Y:S01]  /*7ed0*/  ISETP.GE.U32.AND P2, PT, R30, 0x7fffff0a, PT ;  /* 0x7fffff0a1e00780c */ /* 0x000fe20003f46070 */
[----:B------:R-:W-:Y:S01]  /*7ee0*/  IMAD R30, R36, 0x5e, RZ ;  /* 0x0000005e241e7824 */ /* 0x000fe200078e02ff */
[----:B------:R-:W-:Y:S01]  /*7ef0*/  STL [R1+0x6ac], R22 ;  /* 0x0006ac1601007387 */ /* 0x000fe20000100800 */
[----:B------:R-:W-:-:S05]  /*7f00*/  VIADD R28, R12, 0xffffff81 ;  /* 0xffffff810c1c7836 */ /* 0x000fca0000000000 */
[----:B------:R-:W-:Y:S01]  /*7f10*/  ISETP.GE.U32.AND P0, PT, R28, 0x7fffff02, PT ;  /* 0x7fffff021c00780c */ /* 0x000fe20003f06070 */
[----:B------:R-:W-:Y:S01]  /*7f20*/  IMAD R28, R36, 0x66, RZ ;  /* 0x00000066241c7824 */ /* 0x000fe200078e02ff */
[----:B------:R-:W-:Y:S02]  /*7f30*/  PRMT R18, RZ, 0x7610, R18 ;  /* 0x00007610ff127816 */ /* 0x000fe40000000012 */
[----:B------:R-:W-:Y:S01]  /*7f40*/  PRMT R19, RZ, 0x7610, R19 ;  /* 0x00007610ff137816 */ /* 0x000fe20000000013 */
[----:B--2---:R1:W-:Y:S04]  /*7f50*/  STL [R1+0x15c], R20 ;  /* 0x00015c1401007387 */ /* 0x0043e80000100800 */
[----:B------:R-:W-:Y:S01]  /*7f60*/  STL [R1+0x6a8], R25 ;  /* 0x0006a81901007387 */ /* 0x000fe20000100800 */
[----:B-1----:R-:W-:-:S05]  /*7f70*/  IADD3 R20, P6, PT, R30, R2, RZ ;  /* 0x000000021e147210 */ /* 0x002fca0007fde0ff */
[----:B------:R-:W-:Y:S01]  /*7f80*/  STL [R1+0x6e4], R20 ;  /* 0x0006e41401007387 */ /* 0x000fe20000100800 */
[----:B0-----:R-:W-:-:S03]  /*7f90*/  @!P4 IMAD.MOV.U32 R26, RZ, RZ, R20 ;  /* 0x000000ffff1ac224 */ /* 0x001fc600078e0014 */
[----:B---3--:R0:W-:Y:S02]  /*7fa0*/  STL [R1+0x158], R21 ;  /* 0x0001581501007387 */ /* 0x0081e40000100800 */
[----:B0-----:R-:W-:Y:S02]  /*7fb0*/  LEA.HI.X.SX32 R21, R30, R3, 0x1, P6 ;  /* 0x000000031e157211 */ /* 0x001fe400030f0eff */
[----:B------:R-:W-:-:S03]  /*7fc0*/  IADD3 R20, P6, PT, R28, R2, RZ ;  /* 0x000000021c147210 */ /* 0x000fc60007fde0ff */
[----:B------:R-:W-:Y:S01]  /*7fd0*/  @!P4 IMAD.MOV.U32 R27, RZ, RZ, R21 ;  /* 0x000000ffff1bc224 */ /* 0x000fe200078e0015 */
[----:B------:R0:W-:Y:S04]  /*7fe0*/  STL [R1+0x6e0], R21 ;  /* 0x0006e01501007387 */ /* 0x0001e80000100800 */
[----:B------:R1:W2:Y:S01]  /*7ff0*/  @!P4 LDG.E.U8 R18, desc[UR18][R26.64] ;  /* 0x000000121a12c981 */ /* 0x0002a2000c1e1100 */
[----:B0-----:R-:W-:Y:S01]  /*8000*/  LEA.HI.X.SX32 R21, R28, R3, 0x1, P6 ;  /* 0x000000031c157211 */ /* 0x001fe200030f0eff */
[----:B-1----:R-:W-:-:S04]  /*8010*/  @!P5 IMAD.MOV.U32 R26, RZ, RZ, R20 ;  /* 0x000000ffff1ad224 */ /* 0x002fc800078e0014 */
[----:B------:R-:W-:-:S05]  /*8020*/  @!P5 IMAD.MOV.U32 R27, RZ, RZ, R21 ;  /* 0x000000ffff1bd224 */ /* 0x000fca00078e0015 */
[----:B------:R0:W3:Y:S01]  /*8030*/  @!P5 LDG.E.U8 R19, desc[UR18][R26.64] ;  /* 0x000000121a13d981 */ /* 0x0000e2000c1e1100 */
[----:B------:R-:W-:-:S05]  /*8040*/  VIADD R30, R12, 0xfffffff8 ;  /* 0xfffffff80c1e7836 */ /* 0x000fca0000000000 */
        /* <DEDUP_REMOVED lines=22> */
[----:B------:R-:W3:Y:S01]  /*81b0*/  @!P2 LDG.E.U8 R17, desc[UR18][R26.64] ;  /* 0x000000121a11a981 */ /* 0x000ee2000c1e1100 */
[----:B------:R-:W-:-:S05]  /*81c0*/  VIADD R30, R12, 0xffffffe8 ;  /* 0xffffffe80c1e7836 */ /* 0x000fca0000000000 */
[----:B------:R-:W-:Y:S01]  /*81d0*/  ISETP.GE.U32.AND P3, PT, R30, 0x7fffff69, PT ;  /* 0x7fffff691e00780c */ /* 0x000fe20003f66070 */
[----:B------:R-:W-:Y:S01]  /*81e0*/  IMAD R30, R36, 0x7e, RZ ;  /* 0x0000007e241e7824 */ /* 0x000fe200078e02ff */
[----:B------:R-:W-:Y:S01]  /*81f0*/  STL [R1+0x78c], R18 ;  /* 0x00078c1201007387 */ /* 0x000fe20000100800 */
[----:B------:R-:W-:Y:S01]  /*8200*/  VIADD R28, R12, 0xffffffe0 ;  /* 0xffffffe00c1c7836 */ /* 0x000fe20000000000 */
[----:B------:R-:W-:-:S04]  /*8210*/  PRMT R15, RZ, 0x7610, R15 ;  /* 0x00007610ff0f7816 */ /* 0x000fc8000000000f */
[----:B------:R-:W-:Y:S01]  /*8220*/  ISETP.GE.U32.AND P2, PT, R28, 0x7fffff61, PT ;  /* 0x7fffff611c00780c */ /* 0x000fe20003f46070 */
[----:B------:R-:W-:Y:S01]  /*8230*/  IMAD R28, R36, 0x7, RZ ;  /* 0x00000007241c7824 */ /* 0x000fe200078e02ff */
[----:B------:R-:W-:Y:S01]  /*8240*/  PRMT R14, RZ, 0x7610, R14 ;  /* 0x00007610ff0e7816 */ /* 0x000fe2000000000e */
[----:B--2---:R0:W-:Y:S04]  /*8250*/  STL [R1+0x14c], R16 ;  /* 0x00014c1001007387 */ /* 0x0041e80000100800 */
[----:B------:R-:W-:Y:S01]  /*8260*/  STL [R1+0x788], R19 ;  /* 0x0007881301007387 */ /* 0x000fe20000100800 */
[----:B0-----:R-:W-:-:S05]  /*8270*/  IADD3 R16, P6, PT, R30, R2, RZ ;  /* 0x000000021e107210 */ /* 0x001fca0007fde0ff */
[----:B------:R-:W-:Y:S04]  /*8280*/  STL [R1+0x7c4], R16 ;  /* 0x0007c41001007387 */ /* 0x000fe80000100800 */
[----:B---3--:R0:W-:Y:S01]  /*8290*/  STL [R1+0x90], R17 ;  /* 0x0000901101007387 */ /* 0x0081e20000100800 */
[----:B------:R-:W-:Y:S01]  /*82a0*/  @!P0 IMAD.MOV.U32 R26, RZ, RZ, R16 ;  /* 0x000000ffff1a8224 */ /* 0x000fe200078e0010 */
[----:B0-----:R-:W-:-:S05]  /*82b0*/  LEA.HI.X.SX32 R17, R30, R3, 0x1, P6 ;  /* 0x000000031e117211 */ /* 0x001fca00030f0eff */
[----:B------:R-:W-:-:S05]  /*82c0*/  @!P0 IMAD.MOV.U32 R27, RZ, RZ, R17 ;  /* 0x000000ffff1b8224 */ /* 0x000fca00078e0011 */
[----:B------:R0:W2:Y:S02]  /*82d0*/  @!P0 LDG.E.U8 R15, desc[UR18][R26.64] ;  /* 0x000000121a0f8981 */ /* 0x0000a4000c1e1100 */
[----:B0-----:R-:W-:-:S04]  /*82e0*/  IADD3 R26, P6, PT, R28, R2, RZ ;  /* 0x000000021c1a7210 */ /* 0x001fc80007fde0ff */
[----:B------:R-:W-:-:S05]  /*82f0*/  LEA.HI.X.SX32 R27, R28, R3, 0x1, P6 ;  /* 0x000000031c1b7211 */ /* 0x000fca00030f0eff */
[----:B------:R-:W3:Y:S01]  /*8300*/  @!P4 LDG.E.U8 R14, desc[UR18][R26.64] ;  /* 0x000000121a0ec981 */ /* 0x000ee2000c1e1100 */
[----:B------:R-:W-:Y:S02]  /*8310*/  IMAD.MOV.U32 R127, RZ, RZ, R140 ;  /* 0x000000ffff7f7224 */ /* 0x000fe400078e008c */
[----:B------:R-:W-:Y:S02]  /*8320*/  IMAD.MOV.U32 R140, RZ, RZ, R147 ;  /* 0x000000ffff8c7224 */ /* 0x000fe400078e0093 */
[----:B------:R-:W-:Y:S02]  /*8330*/  IMAD.MOV.U32 R147, RZ, RZ, R151 ;  /* 0x000000ffff937224 */ /* 0x000fe400078e0097 */
[----:B------:R-:W-:Y:S02]  /*8340*/  IMAD.MOV.U32 R151, RZ, RZ, R154 ;  /* 0x000000ffff977224 */ /* 0x000fe400078e009a */
[----:B------:R-:W-:Y:S02]  /*8350*/  IMAD.MOV.U32 R128, RZ, RZ, R133 ;  /* 0x000000ffff807224 */ /* 0x000fe400078e0085 */
[----:B------:R-:W-:-:S02]  /*8360*/  IMAD.MOV.U32 R154, RZ, RZ, R162 ;  /* 0x000000ffff9a7224 */ /* 0x000fc400078e00a2 */
[----:B------:R-:W-:Y:S02]  /*8370*/  IMAD.MOV.U32 R133, RZ, RZ, R136 ;  /* 0x000000ffff857224 */ /* 0x000fe400078e0088 */
[----:B------:R-:W-:Y:S02]  /*8380*/  IMAD.MOV.U32 R162, RZ, RZ, R119 ;  /* 0x000000ffffa27224 */ /* 0x000fe400078e0077 */
[----:B------:R-:W-:Y:S02]  /*8390*/  IMAD.MOV.U32 R136, RZ, RZ, R141 ;  /* 0x000000ffff887224 */ /* 0x000fe400078e008d */
[----:B------:R-:W-:Y:S02]  /*83a0*/  IMAD R119, R36, 0xf, RZ ;  /* 0x0000000f24777824 */ /* 0x000fe400078e02ff */
[----:B------:R-:W-:Y:S02]  /*83b0*/  IMAD.MOV.U32 R141, RZ, RZ, R148 ;  /* 0x000000ffff8d7224 */ /* 0x000fe400078e0094 */
[----:B------:R-:W-:-:S02]  /*83c0*/  IMAD.MOV.U32 R148, RZ, RZ, R153 ;  /* 0x000000ffff947224 */ /* 0x000fc400078e0099 */
[----:B------:R-:W-:Y:S02]  /*83d0*/  IMAD.MOV.U32 R153, RZ, RZ, R159 ;  /* 0x000000ffff997224 */ /* 0x000fe400078e009f */
[----:B------:R-:W-:Y:S01]  /*83e0*/  IMAD.MOV.U32 R159, RZ, RZ, R123 ;  /* 0x000000ffff9f7224 */ /* 0x000fe200078e007b */
[C---:B------:R-:W-:Y:S01]  /*83f0*/  IADD3 R123, P6, PT, R119.reuse, R2, RZ ;  /* 0x00000002777b7210 */ /* 0x040fe20007fde0ff */
[----:B------:R-:W-:Y:S01]  /*8400*/  IMAD.MOV.U32 R124, RZ, RZ, R129 ;  /* 0x000000ffff7c7224 */ /* 0x000fe200078e0081 */
[----:B------:R-:W-:Y:S01]  /*8410*/  STL [R1+0x7c0], R17 ;  /* 0x0007c01101007387 */ /* 0x000fe20000100800 */
[----:B------:R-:W-:Y:S02]  /*8420*/  IMAD.MOV.U32 R129, RZ, RZ, R165 ;  /* 0x000000ffff817224 */ /* 0x000fe400078e00a5 */
[----:B------:R-:W-:Y:S01]  /*8430*/  IMAD R165, R36, 0x17, RZ ;  /* 0x0000001724a57824 */ /* 0x000fe200078e02ff */
[----:B------:R-:W-:Y:S01]  /*8440*/  LEA.HI.X.SX32 R119, R119, R3, 0x1, P6 ;  /* 0x0000000377777211 */ /* 0x000fe200030f0eff */
[----:B------:R-:W-:Y:S01]  /*8450*/  VIADD R30, R12, 0xffffffd8 ;  /* 0xffffffd80c1e7836 */ /* 0x000fe20000000000 */
[----:B------:R-:W-:-:S03]  /*8460*/  PRMT R11, RZ, 0x7610, R11 ;  /* 0x00007610ff0b7816 */ /* 0x000fc6000000000b */
[----:B------:R-:W-:Y:S01]  /*8470*/  @!P5 IMAD.MOV.U32 R31, RZ, RZ, R119 ;  /* 0x000000ffff1fd224 */ /* 0x000fe200078e0077 */
[----:B------:R-:W-:Y:S01]  /*8480*/  ISETP.GE.U32.AND P0, PT, R30, 0x7fffff59, PT ;  /* 0x7fffff591e00780c */ /* 0x000fe20003f06070 */
[----:B------:R-:W-:Y:S01]  /*8490*/  @!P5 IMAD.MOV.U32 R30, RZ, RZ, R123 ;  /* 0x000000ffff1ed224 */ /* 0x000fe200078e007b */
[----:B------:R-:W-:-:S04]  /*84a0*/  PRMT R13, RZ, 0x7610, R13 ;  /* 0x00007610ff0d7816 */ /* 0x000fc8000000000d */
[----:B------:R0:W4:Y:S04]  /*84b0*/  @!P5 LDG.E.U8 R11, desc[UR18][R30.64] ;  /* 0x000000121e0bd981 */ /* 0x000128000c1e1100 */
[----:B--2---:R-:W-:Y:S04]  /*84c0*/  STL [R1+0x8c], R15 ;  /* 0x00008c0f01007387 */ /* 0x004fe80000100800 */
[----:B------:R-:W-:Y:S04]  /*84d0*/  STL [R1+0xa7c], R26 ;  /* 0x000a7c1a01007387 */ /* 0x000fe80000100800 */
[----:B------:R-:W-:Y:S04]  /*84e0*/  STL [R1+0xa78], R27 ;  /* 0x000a781b01007387 */ /* 0x000fe80000100800 */
[----:B---3--:R1:W-:Y:S02]  /*84f0*/  STL [R1+0x88], R14 ;  /* 0x0000880e01007387 */ /* 0x0083e40000100800 */
[----:B-1----:R-:W-:-:S04]  /*8500*/  IADD3 R14, P6, PT, R165, R2, RZ ;  /* 0x00000002a50e7210 */ /* 0x002fc80007fde0ff */
[----:B------:R-:W-:Y:S01]  /*8510*/  LEA.HI.X.SX32 R165, R165, R3, 0x1, P6 ;  /* 0x00000003a5a57211 */ /* 0x000fe200030f0eff */
[----:B0-----:R-:W-:-:S04]  /*8520*/  @!P3 IMAD.MOV.U32 R30, RZ, RZ, R14 ;  /* 0x000000ffff1eb224 */ /* 0x001fc800078e000e */
[----:B------:R-:W-:-:S05]  /*8530*/  @!P3 IMAD.MOV.U32 R31, RZ, RZ, R165 ;  /* 0x000000ffff1fb224 */ /* 0x000fca00078e00a5 */
[----:B------:R0:W2:Y:S01]  /*8540*/  @!P3 LDG.E.U8 R13, desc[UR18][R30.64] ;  /* 0x000000121e0db981 */ /* 0x0000a2000c1e1100 */
[----:B------:R-:W-:-:S05]  /*8550*/  VIADD R28, R12, 0xffffffd0 ;  /* 0xffffffd00c1c7836 */ /* 0x000fca0000000000 */
[----:B------:R-:W-:Y:S01]  /*8560*/  ISETP.GE.U32.AND P4, PT, R28, 0x7fffff51, PT ;  /* 0x7fffff511c00780c */ /* 0x000fe20003f86070 */
[----:B------:R-:W-:Y:S01]  /*8570*/  VIADD R28, R12, 0xffffffc8 ;  /* 0xffffffc80c1c7836 */ /* 0x000fe20000000000 */
[----:B------:R-:W-:Y:S04]  /*8580*/  STL [R1+0xa84], R123 ;  /* 0x000a847b01007387 */ /* 0x000fe80000100800 */
[----:B------:R-:W-:Y:S01]  /*8590*/  ISETP.GE.U32.AND P5, PT, R28, 0x7fffff49, PT ;  /* 0x7fffff491c00780c */ /* 0x000fe20003fa6070 */
[----:B------:R-:W-:Y:S01]  /*85a0*/  IMAD R28, R36, 0x1f, RZ ;  /* 0x0000001f241c7824 */ /* 0x000fe200078e02ff */
[----:B------:R-:W-:Y:S04]  /*85b0*/  STL [R1+0xa80], R119 ;  /* 0x000a807701007387 */ /* 0x000fe80000100800 */
[----:B----4-:R1:W-:Y:S04]  /*85c0*/  STL [R1+0x84], R11 ;  /* 0x0000840b01007387 */ /* 0x0103e80000100800 */
[----:B------:R-:W-:Y:S01]  /*85d0*/  STL [R1+0x10], R14 ;  /* 0x0000100e01007387 */ /* 0x000fe20000100800 */
[----:B-1----:R-:W-:-:S03]  /*85e0*/  IADD3 R11, P6, PT, R28, R2, RZ ;  /* 0x000000021c0b7210 */ /* 0x002fc60007fde0ff */
[----:B------:R-:W-:Y:S04]  /*85f0*/  STL [R1+0xa88], R165 ;  /* 0x000a88a501007387 */ /* 0x000fe80000100800 */
[----:B------:R-:W-:Y:S01]  /*8600*/  STL [R1+0xc4], R11 ;  /* 0x0000c40b01007387 */ /* 0x000fe20000100800 */
[----:B------:R-:W-:Y:S01]  /*8610*/  PRMT R10, RZ, 0x7610, R10 ;  /* 0x00007610ff0a7816 */ /* 0x000fe2000000000a */
[----:B0-----:R-:W-:Y:S02]  /*8620*/  @!P2 IMAD.MOV.U32 R30, RZ, RZ, R11 ;  /* 0x000000ffff1ea224 */ /* 0x001fe400078e000b */
[----:B--2---:R0:W-:Y:S02]  /*8630*/  STL [R1+0x80], R13 ;  /* 0x0000800d01007387 */ /* 0x0041e40000100800 */
[----:B0-----:R-:W-:-:S05]  /*8640*/  LEA.HI.X.SX32 R13, R28, R3, 0x1, P6 ;  /* 0x000000031c0d7211 */ /* 0x001fca00030f0eff */
[----:B------:R-:W-:-:S05]  /*8650*/  @!P2 IMAD.MOV.U32 R31, RZ, RZ, R13 ;  /* 0x000000ffff1fa224 */ /* 0x000fca00078e000d */
[----:B------:R-:W2:Y:S01]  /*8660*/  @!P2 LDG.E.U8 R10, desc[UR18][R30.64] ;  /* 0x000000121e0aa981 */ /* 0x000ea2000c1e1100 */
[----:B------:R-:W-:Y:S02]  /*8670*/  IMAD.MOV.U32 R122, RZ, RZ, R127 ;  /* 0x000000ffff7a7224 */ /* 0x000fe400078e007f */
[----:B------:R-:W-:Y:S02]  /*8680*/  IMAD.MOV.U32 R127, RZ, RZ, R144 ;  /* 0x000000ffff7f7224 */ /* 0x000fe400078e0090 */
[----:B------:R-:W-:Y:S02]  /*8690*/  IMAD.MOV.U32 R144, RZ, RZ, R35 ;  /* 0x000000ffff907224 */ /* 0x000fe400078e0023 */
[----:B------:R-:W-:Y:S02]  /*86a0*/  VIADD R35, R12, 0xffffffc0 ;  /* 0xffffffc00c237836 */ /* 0x000fe40000000000 */
[----:B------:R-:W-:Y:S01]  /*86b0*/  IMAD R28, R36, 0x27, RZ ;  /* 0x00000027241c7824 */ /* 0x000fe200078e02ff */
[----:B------:R-:W-:Y:S02]  /*86c0*/  STL [R1+0xc0], R13 ;  /* 0x0000c00d01007387 */ /* 0x000fe40000100800 */
[----:B------:R-:W-:Y:S01]  /*86d0*/  ISETP.GE.U32.AND P3, PT, R35, 0x7fffff41, PT ;  /* 0x7fffff412300780c */ /* 0x000fe20003f66070 */
[----:B------:R-:W-:Y:S01]  /*86e0*/  VIADD R35, R12, 0xffffffb8 ;  /* 0xffffffb80c237836 */ /* 0x000fe20000000000 */
[----:B------:R-:W-:-:S04]  /*86f0*/  PRMT R9, RZ, 0x7610, R9 ;  /* 0x00007610ff097816 */ /* 0x000fc80000000009 */
[----:B------:R-:W-:Y:S01]  /*8700*/  ISETP.GE.U32.AND P2, PT, R35, 0x7fffff39, PT ;  /* 0x7fffff392300780c */ /* 0x000fe20003f46070 */
[----:B------:R-:W-:Y:S01]  /*8710*/  IMAD R35, R36, 0x2f, RZ ;  /* 0x0000002f24237824 */ /* 0x000fe200078e02ff */
[----:B------:R-:W-:Y:S01]  /*8720*/  PRMT R7, RZ, 0x7610, R7 ;  /* 0x00007610ff077816 */ /* 0x000fe20000000007 */
[----:B--2---:R0:W-:Y:S02]  /*8730*/  STL [R1+0x7c], R10 ;  /* 0x00007c0a01007387 */ /* 0x0041e40000100800 */
[----:B0-----:R-:W-:-:S04]  /*8740*/  IADD3 R10, P6, PT, R28, R2, RZ ;  /* 0x000000021c0a7210 */ /* 0x001fc80007fde0ff */
[----:B------:R-:W-:Y:S01]  /*8750*/  LEA.HI.X.SX32 R13, R28, R3, 0x1, P6 ;  /* 0x000000031c0d7211 */ /* 0x000fe200030f0eff */
[----:B------:R-:W-:Y:S01]  /*8760*/  @!P0 IMAD.MOV.U32 R30, RZ, RZ, R10 ;  /* 0x000000ffff1e8224 */ /* 0x000fe200078e000a */
[----:B------:R-:W-:-:S03]  /*8770*/  IADD3 R11, P6, PT, R35, R2, RZ ;  /* 0x00000002230b7210 */ /* 0x000fc60007fde0ff */
[----:B------:R-:W-:Y:S01]  /*8780*/  @!P0 IMAD.MOV.U32 R31, RZ, RZ, R13 ;  /* 0x000000ffff1f8224 */ /* 0x000fe200078e000d */
[----:B------:R-:W-:Y:S04]  /*8790*/  STL [R1+0x534], R10 ;  /* 0x0005340a01007387 */ /* 0x000fe80000100800 */
[----:B------:R0:W-:Y:S04]  /*87a0*/  STL [R1+0x530], R13 ;  /* 0x0005300d01007387 */ /* 0x0001e80000100800 */
[----:B------:R1:W2:Y:S01]  /*87b0*/  @!P0 LDG.E.U8 R9, desc[UR18][R30.64] ;  /* 0x000000121e098981 */ /* 0x0002a2000c1e1100 */
[----:B0-----:R-:W-:Y:S01]  /*87c0*/  LEA.HI.X.SX32 R13, R35, R3, 0x1, P6 ;  /* 0x00000003230d7211 */ /* 0x001fe200030f0eff */
[----:B-1----:R-:W-:-:S04]  /*87d0*/  @!P4 IMAD.MOV.U32 R30, RZ, RZ, R11 ;  /* 0x000000ffff1ec224 */ /* 0x002fc800078e000b */
[----:B------:R-:W-:-:S05]  /*87e0*/  @!P4 IMAD.MOV.U32 R31, RZ, RZ, R13 ;  /* 0x000000ffff1fc224 */ /* 0x000fca00078e000d */
[----:B------:R0:W3:Y:S01]  /*87f0*/  @!P4 LDG.E.U8 R7, desc[UR18][R30.64] ;  /* 0x000000121e07c981 */ /* 0x0000e2000c1e1100 */
[----:B------:R-:W-:-:S03]  /*8800*/  IMAD R28, R36, 0x37, RZ ;  /* 0x00000037241c7824 */ /* 0x000fc600078e02ff */
[----:B------:R-:W-:Y:S01]  /*8810*/  STL [R1+0x574], R11 ;  /* 0x0005740b01007387 */ /* 0x000fe20000100800 */
[----:B------:R-:W-:Y:S01]  /*8820*/  IMAD R35, R36, 0x3f, RZ ;  /* 0x0000003f24237824 */ /* 0x000fe200078e02ff */
[----:B------:R-:W-:Y:S02]  /*8830*/  PRMT R8, RZ, 0x7610, R8 ;  /* 0x00007610ff087816 */ /* 0x000fe40000000008 */
[----:B------:R-:W-:Y:S01]  /*8840*/  PRMT R6, RZ, 0x7610, R6 ;  /* 0x00007610ff067816 */ /* 0x000fe20000000006 */
[----:B--2---:R1:W-:Y:S02]  /*8850*/  STL [R1+0x78], R9 ;  /* 0x0000780901007387 */ /* 0x0043e40000100800 */
[C---:B-1----:R-:W-:Y:S02]  /*8860*/  IADD3 R9, P6, PT, R28.reuse, R2, RZ ;  /* 0x000000021c097210 */ /* 0x042fe40007fde0ff */
[----:B------:R-:W-:Y:S02]  /*8870*/  STL [R1+0x570], R13 ;  /* 0x0005700d01007387 */ /* 0x000fe40000100800 */
[----:B------:R-:W-:-:S02]  /*8880*/  LEA.HI.X.SX32 R10, R28, R3, 0x1, P6 ;  /* 0x000000031c0a7211 */ /* 0x000fc400030f0eff */
[----:B------:R-:W-:Y:S04]  /*8890*/  STL [R1+0x5b4], R9 ;  /* 0x0005b40901007387 */ /* 0x000fe80000100800 */
[----:B------:R-:W-:Y:S01]  /*88a0*/  STL [R1+0x5b0], R10 ;  /* 0x0005b00a01007387 */ /* 0x000fe20000100800 */
[----:B0-----:R-:W-:-:S03]  /*88b0*/  @!P5 IMAD.MOV.U32 R30, RZ, RZ, R9 ;  /* 0x000000ffff1ed224 */ /* 0x001fc600078e0009 */
[----:B---3--:R0:W-:Y:S01]  /*88c0*/  STL [R1+0x74], R7 ;  /* 0x0000740701007387 */ /* 0x0081e20000100800 */
[----:B------:R-:W-:-:S05]  /*88d0*/  @!P5 IMAD.MOV.U32 R31, RZ, RZ, R10 ;  /* 0x000000ffff1fd224 */ /* 0x000fca00078e000a */
[----:B------:R1:W2:Y:S01]  /*88e0*/  @!P5 LDG.E.U8 R8, desc[UR18][R30.64] ;  /* 0x000000121e08d981 */ /* 0x0002a2000c1e1100 */
[----:B0-----:R-:W-:-:S04]  /*88f0*/  IADD3 R7, P4, PT, R35, R2, RZ ;  /* 0x0000000223077210 */ /* 0x001fc80007f9e0ff */
[----:B------:R-:W-:Y:S01]  /*8900*/  LEA.HI.X.SX32 R9, R35, R3, 0x1, P4 ;  /* 0x0000000323097211 */ /* 0x000fe200020f0eff */
[----:B-1----:R-:W-:-:S04]  /*8910*/  @!P3 IMAD.MOV.U32 R30, RZ, RZ, R7 ;  /* 0x000000ffff1eb224 */ /* 0x002fc800078e0007 */
[----:B------:R-:W-:-:S05]  /*8920*/  @!P3 IMAD.MOV.U32 R31, RZ, RZ, R9 ;  /* 0x000000ffff1fb224 */ /* 0x000fca00078e0009 */
[----:B------:R-:W3:Y:S01]  /*8930*/  @!P3 LDG.E.U8 R6, desc[UR18][R30.64] ;  /* 0x000000121e06b981 */ /* 0x000ee2000c1e1100 */
[----:B------:R-:W-:Y:S02]  /*8940*/  IMAD.MOV.U32 R121, RZ, RZ, R122 ;  /* 0x000000ffff797224 */ /* 0x000fe400078e007a */
[----:B------:R-:W-:Y:S02]  /*8950*/  IMAD.MOV.U32 R122, RZ, RZ, R152 ;  /* 0x000000ffff7a7224 */ /* 0x000fe400078e0098 */
[----:B------:R-:W-:Y:S02]  /*8960*/  IMAD.MOV.U32 R152, RZ, RZ, R38 ;  /* 0x000000ffff987224 */ /* 0x000fe400078e0026 */
[----:B------:R-:W-:Y:S01]  /*8970*/  VIADD R38, R12, 0xffffffb0 ;  /* 0xffffffb00c267836 */ /* 0x000fe20000000000 */
[----:B------:R-:W-:Y:S04]  /*8980*/  STL [R1+0x5f4], R7 ;  /* 0x0005f40701007387 */ /* 0x000fe80000100800 */
[----:B------:R-:W-:Y:S01]  /*8990*/  ISETP.GE.U32.AND P0, PT, R38, 0x7fffff31, PT ;  /* 0x7fffff312600780c */ /* 0x000fe20003f06070 */
[----:B------:R-:W-:-:S02]  /*89a0*/  IMAD R38, R36, 0x47, RZ ;  /* 0x0000004724267824 */ /* 0x000fc400078e02ff */
[----:B------:R-:W-:Y:S01]  /*89b0*/  IMAD R28, R36, 0x4f, RZ ;  /* 0x0000004f241c7824 */ /* 0x000fe200078e02ff */
[----:B------:R-:W-:Y:S02]  /*89c0*/  PRMT R4, RZ, 0x7610, R4 ;  /* 0x00007610ff047816 */ /* 0x000fe40000000004 */
[----:B------:R-:W-:Y:S01]  /*89d0*/  PRMT R5, RZ, 0x7610, R5 ;  /* 0x00007610ff057816 */ /* 0x000fe20000000005 */
[----:B------:R-:W-:Y:S01]  /*89e0*/  IMAD.MOV.U32 R120, RZ, RZ, R121 ;  /* 0x000000ffff787224 */ /* 0x000fe200078e0079 */
[----:B--2---:R0:W-:Y:S04]  /*89f0*/  STL [R1+0x70], R8 ;  /* 0x0000700801007387 */ /* 0x0041e80000100800 */
[----:B------:R1:W-:Y:S01]  /*8a00*/  STL [R1+0x5f0], R9 ;  /* 0x0005f00901007387 */ /* 0x0003e20000100800 */
[----:B0-----:R-:W-:-:S03]  /*8a10*/  IADD3 R8, P4, PT, R38, R2, RZ ;  /* 0x0000000226087210 */ /* 0x001fc60007f9e0ff */
[----:B------:R-:W-:Y:S01]  /*8a20*/  STL [R1+0xb90], R36 ;  /* 0x000b902401007387 */ /* 0x000fe20000100800 */
[----:B-1----:R-:W-:-:S03]  /*8a30*/  LEA.HI.X.SX32 R9, R38, R3, 0x1, P4 ;  /* 0x0000000326097211 */ /* 0x002fc600020f0eff */
[----:B------:R-:W-:Y:S04]  /*8a40*/  STL [R1+0x634], R8 ;  /* 0x0006340801007387 */ /* 0x000fe80000100800 */
[----:B---3--:R0:W-:Y:S01]  /*8a50*/  STL [R1+0x6c], R6 ;  /* 0x00006c0601007387 */ /* 0x0081e20000100800 */
[----:B------:R-:W-:Y:S02]  /*8a60*/  @!P2 IMAD.MOV.U32 R30, RZ, RZ, R8 ;  /* 0x000000ffff1ea224 */ /* 0x000fe400078e0008 */
[----:B------:R-:W-:-:S05]  /*8a70*/  @!P2 IMAD.MOV.U32 R31, RZ, RZ, R9 ;  /* 0x000000ffff1fa224 */ /* 0x000fca00078e0009 */
[----:B------:R1:W2:Y:S01]  /*8a80*/  @!P2 LDG.E.U8 R4, desc[UR18][R30.64] ;  /* 0x000000121e04a981 */ /* 0x0002a2000c1e1100 */
[----:B0-----:R-:W-:-:S04]  /*8a90*/  IADD3 R6, P3, PT, R28, R2, RZ ;  /* 0x000000021c067210 */ /* 0x001fc80007f7e0ff */
[----:B------:R-:W-:Y:S01]  /*8aa0*/  LEA.HI.X.SX32 R7, R28, R3, 0x1, P3 ;  /* 0x000000031c077211 */ /* 0x000fe200018f0eff */
[----:B-1----:R-:W-:-:S04]  /*8ab0*/  @!P0 IMAD.MOV.U32 R30, RZ, RZ, R6 ;  /* 0x000000ffff1e8224 */ /* 0x002fc800078e0006 */
[----:B------:R-:W-:Y:S01]  /*8ac0*/  @!P0 IMAD.MOV.U32 R31, RZ, RZ, R7 ;  /* 0x000000ffff1f8224 */ /* 0x000fe200078e0007 */
[----:B------:R-:W-:Y:S04]  /*8ad0*/  STL [R1+0xb94], R2 ;  /* 0x000b940201007387 */ /* 0x000fe80000100800 */
[----:B------:R0:W3:Y:S04]  /*8ae0*/  @!P0 LDG.E.U8 R5, desc[UR18][R30.64] ;  /* 0x000000121e058981 */ /* 0x0000e8000c1e1100 */
[----:B------:R-:W-:Y:S04]  /*8af0*/  STL [R1+0x674], R6 ;  /* 0x0006740601007387 */ /* 0x000fe80000100800 */
[----:B------:R-:W-:Y:S04]  /*8b00*/  STL [R1+0x630], R9 ;  /* 0x0006300901007387 */ /* 0x000fe80000100800 */
[----:B------:R1:W-:Y:S04]  /*8b10*/  STL [R1+0xb98], R3 ;  /* 0x000b980301007387 */ /* 0x0003e80000100800 */
[----:B------:R-:W-:Y:S04]  /*8b20*/  STL [R1+0x670], R7 ;  /* 0x0006700701007387 */ /* 0x000fe80000100800 */
[----:B------:R-:W4:Y:S01]  /*8b30*/  LDL R121, [R1+0x8e0] ;  /* 0x0008e00001797983 */ /* 0x000f220000100800 */
[----:B------:R-:W-:-:S05]  /*8b40*/  IMAD R35, R107, R37, RZ ;  /* 0x000000256b237224 */ /* 0x000fca00078e02ff */
[----:B------:R-:W-:Y:S01]  /*8b50*/  IADD3 R38, P3, PT, R35, UR14, RZ ;  /* 0x0000000e23267c10 */ /* 0x000fe2000ff7e0ff */
[C---:B-1----:R-:W-:Y:S01]  /*8b60*/  VIADD R3, R0.reuse, 0x73 ;  /* 0x0000007300037836 */ /* 0x042fe20000000000 */
[C---:B------:R-:W-:Y:S02]  /*8b70*/  ISETP.GT.U32.AND P6, PT, R39.reuse, R46, PT ;  /* 0x0000002e2700720c */ /* 0x040fe40003fc4070 */
[C---:B------:R-:W-:Y:S02]  /*8b80*/  ISETP.GT.U32.AND P2, PT, R39.reuse, R45, PT ;  /* 0x0000002d2700720c */ /* 0x040fe40003f44070 */
[C---:B------:R-:W-:Y:S02]  /*8b90*/  ISETP.GT.U32.AND P4, PT, R39.reuse, R47, PT ;  /* 0x0000002f2700720c */ /* 0x040fe40003f84070 */
[----:B------:R-:W-:Y:S01]  /*8ba0*/  ISETP.GT.U32.AND P5, PT, R39, R44, PT ;  /* 0x0000002c2700720c */ /* 0x000fe20003fa4070 */
[C---:B------:R-:W-:Y:S01]  /*8bb0*/  VIADD R2, R0.reuse, 0x7b ;  /* 0x0000007b00027836 */ /* 0x040fe20000000000 */
[----:B------:R-:W-:Y:S01]  /*8bc0*/  LEA.HI.X.SX32 R35, R35, UR15, 0x1, P3 ;  /* 0x0000000f23237c11 */ /* 0x000fe200098f0eff */
[C---:B------:R-:W-:Y:S01]  /*8bd0*/  VIADD R13, R0.reuse, 0x2c ;  /* 0x0000002c000d7836 */ /* 0x040fe20000000000 */
[C---:B------:R-:W-:Y:S01]  /*8be0*/  ISETP.GT.U32.AND P3, PT, R39.reuse, R42, PT ;  /* 0x0000002a2700720c */ /* 0x040fe20003f64070 */
[----:B------:R-:W-:Y:S01]  /*8bf0*/  VIADD R22, R0, 0x34 ;  /* 0x0000003400167836 */ /* 0x000fe20000000000 */
[----:B--2---:R1:W-:Y:S11]  /*8c00*/  STL [R1+0x68], R4 ;  /* 0x0000680401007387 */ /* 0x0043f60000100800 */
[--C-:B------:R-:W-:Y:S01]  /*8c10*/  @!P3 IMAD.IADD R42, R42, 0x1, -R39.reuse ;  /* 0x000000012a2ab824 */ /* 0x100fe200078e0a27 */
[----:B------:R-:W-:Y:S01]  /*8c20*/  ISETP.GT.U32.AND P0, PT, R39, R43, PT ;  /* 0x0000002b2700720c */ /* 0x000fe20003f04070 */
[--C-:B------:R-:W-:Y:S01]  /*8c30*/  @!P6 IMAD.IADD R46, R46, 0x1, -R39.reuse ;  /* 0x000000012e2ee824 */ /* 0x100fe200078e0a27 */
[----:B0-----:R-:W-:Y:S01]  /*8c40*/  IABS R30, R3 ;  /* 0x00000003001e7213 */ /* 0x001fe20000000000 */
[----:B------:R-:W-:Y:S01]  /*8c50*/  @!P2 IMAD.IADD R45, R45, 0x1, -R39 ;  /* 0x000000012d2da824 */ /* 0x000fe200078e0a27 */
[----:B------:R-:W0:Y:S01]  /*8c60*/  LDCU UR14, c[0x0][0x3b0] ;  /* 0x00007600ff0e77ac */ /* 0x000e220008000800 */
[----:B-1----:R-:W-:Y:S01]  /*8c70*/  VIADD R4, R0, 0x6b ;  /* 0x0000006b00047836 */ /* 0x002fe20000000000 */
[----:B------:R-:W1:Y:S01]  /*8c80*/  LDCU UR15, c[0x0][0x3b0] ;  /* 0x00007600ff0f77ac */ /* 0x000e620008000800 */
[----:B---3--:R2:W-:Y:S02]  /*8c90*/  STL [R1+0x64], R5 ;  /* 0x0000640501007387 */ /* 0x0085e40000100800 */
[----:B--2---:R-:W-:-:S02]  /*8ca0*/  IMAD.MOV.U32 R5, RZ, RZ, R101 ;  /* 0x000000ffff057224 */ /* 0x004fc400078e0065 */
[----:B------:R-:W-:Y:S03]  /*8cb0*/  STL [R1+0x8dc], R4 ;  /* 0x0008dc0401007387 */ /* 0x000fe60000100800 */
[----:B------:R-:W-:Y:S01]  /*8cc0*/  ISETP.GE.AND P3, PT, R5, RZ, PT ;  /* 0x000000ff0500720c */ /* 0x000fe20003f66270 */
[----:B------:R-:W-:Y:S01]  /*8cd0*/  IMAD.MOV.U32 R5, RZ, RZ, R120 ;  /* 0x000000ffff057224 */ /* 0x000fe200078e0078 */
[----:B------:R-:W-:Y:S01]  /*8ce0*/  STL [R1+0x8d8], R3 ;  /* 0x0008d80301007387 */ /* 0x000fe20000100800 */
[----:B----4-:R-:W-:Y:S02]  /*8cf0*/  IMAD.MOV.U32 R120, RZ, RZ, R121 ;  /* 0x000000ffff787224 */ /* 0x010fe400078e0079 */
[----:B------:R-:W-:Y:S01]  /*8d00*/  IMAD.MOV.U32 R121, RZ, RZ, R122 ;  /* 0x000000ffff797224 */ /* 0x000fe200078e007a */
[----:B------:R-:W-:Y:S01]  /*8d10*/  STL [R1+0xa8c], R37 ;  /* 0x000a8c2501007387 */ /* 0x000fe20000100800 */
[----:B------:R-:W-:-:S02]  /*8d20*/  IMAD.MOV.U32 R122, RZ, RZ, R124 ;  /* 0x000000ffff7a7224 */ /* 0x000fc400078e007c */
[----:B------:R-:W-:Y:S02]  /*8d30*/  IMAD.MOV.U32 R124, RZ, RZ, R129 ;  /* 0x000000ffff7c7224 */ /* 0x000fe400078e0081 */
[----:B------:R-:W2:Y:S01]  /*8d40*/  LDL R129, [R1+0x8f4] ;  /* 0x0008f40001817983 */ /* 0x000ea20000100800 */
[----:B------:R-:W-:Y:S01]  /*8d50*/  ISETP.GT.U32.AND P2, PT, R39, R46, PT ;  /* 0x0000002e2700720c */ /* 0x000fe20003f44070 */
[--C-:B------:R-:W-:Y:S01]  /*8d60*/  @!P0 IMAD.IADD R43, R43, 0x1, -R39.reuse ;  /* 0x000000012b2b8824 */ /* 0x100fe200078e0a27 */
[----:B------:R-:W-:Y:S01]  /*8d70*/  ISETP.GT.U32.AND P0, PT, R39, R45, PT ;  /* 0x0000002d2700720c */ /* 0x000fe20003f04070 */
[--C-:B------:R-:W-:Y:S02]  /*8d80*/  @!P4 IMAD.IADD R47, R47, 0x1, -R39.reuse ;  /* 0x000000012f2fc824 */ /* 0x100fe400078e0a27 */
[----:B------:R-:W-:-:S03]  /*8d90*/  @!P5 IMAD.IADD R44, R44, 0x1, -R39 ;  /* 0x000000012c2cd824 */ /* 0x000fc600078e0a27 */
[C---:B------:R-:W-:Y:S02]  /*8da0*/  ISETP.GT.U32.AND P4, PT, R39.reuse, R47, PT ;  /* 0x0000002f2700720c */ /* 0x040fe40003f84070 */
[----:B------:R-:W-:-:S03]  /*8db0*/  ISETP.GT.U32.AND P5, PT, R39, R44, PT ;  /* 0x0000002c2700720c */ /* 0x000fc60003fa4070 */
[--C-:B------:R-:W-:Y:S01]  /*8dc0*/  @!P2 IMAD.IADD R46, R46, 0x1, -R39.reuse ;  /* 0x000000012e2ea824 */ /* 0x100fe200078e0a27 */
[----:B------:R-:W-:Y:S01]  /*8dd0*/  ISETP.GT.U32.AND P2, PT, R39, R34, PT ;  /* 0x000000222700720c */ /* 0x000fe20003f44070 */
[----:B------:R-:W-:Y:S01]  /*8de0*/  @!P0 IMAD.IADD R45, R45, 0x1, -R39 ;  /* 0x000000012d2d8824 */ /* 0x000fe200078e0a27 */
[C---:B------:R-:W-:Y:S02]  /*8df0*/  ISETP.GT.U32.AND P0, PT, R39.reuse, R33, PT ;  /* 0x000000212700720c */ /* 0x040fe40003f04070 */
[----:B------:R-:W-:-:S03]  /*8e00*/  ISETP.GT.U32.AND P6, PT, R39, R43, PT ;  /* 0x0000002b2700720c */ /* 0x000fc60003fc4070 */
[--C-:B------:R-:W-:Y:S01]  /*8e10*/  @!P4 IMAD.IADD R47, R47, 0x1, -R39.reuse ;  /* 0x000000012f2fc824 */ /* 0x100fe200078e0a27 */
[C---:B------:R-:W-:Y:S01]  /*8e20*/  ISETP.GT.U32.AND P4, PT, R39.reuse, R41, PT ;  /* 0x000000292700720c */ /* 0x040fe20003f84070 */
[----:B------:R-:W-:Y:S01]  /*8e30*/  @!P5 IMAD.IADD R44, R44, 0x1, -R39 ;  /* 0x000000012c2cd824 */ /* 0x000fe200078e0a27 */
[----:B------:R-:W-:-:S03]  /*8e40*/  ISETP.GT.U32.AND P5, PT, R39, R32, PT ;  /* 0x000000202700720c */ /* 0x000fc60003fa4070 */
[----:B------:R-:W-:Y:S01]  /*8e50*/  @!P2 IMAD.IADD R34, R34, 0x1, -R39 ;  /* 0x000000012222a824 */ /* 0x000fe200078e0a27 */
[----:B------:R-:W-:Y:S01]  /*8e60*/  ISETP.GE.AND P2, PT, R120, RZ, PT ;  /* 0x000000ff7800720c */ /* 0x000fe20003f46270 */
[----:B------:R-:W-:Y:S02]  /*8e70*/  IMAD.MOV.U32 R120, RZ, RZ, R121 ;  /* 0x000000ffff787224 */ /* 0x000fe400078e0079 */
[----:B------:R-:W-:Y:S02]  /*8e80*/  IMAD.MOV.U32 R121, RZ, RZ, R124 ;  /* 0x000000ffff797224 */ /* 0x000fe400078e007c */
[--C-:B------:R-:W-:Y:S01]  /*8e90*/  @!P0 IMAD.IADD R33, R33, 0x1, -R39.reuse ;  /* 0x0000000121218824 */ /* 0x100fe200078e0a27 */
[----:B------:R-:W-:Y:S01]  /*8ea0*/  ISETP.GE.AND P0, PT, R120, RZ, PT ;  /* 0x000000ff7800720c */ /* 0x000fe20003f06270 */
[--C-:B------:R-:W-:Y:S02]  /*8eb0*/  @!P6 IMAD.IADD R43, R43, 0x1, -R39.reuse ;  /* 0x000000012b2be824 */ /* 0x100fe400078e0a27 */
[--C-:B------:R-:W-:Y:S01]  /*8ec0*/  @!P4 IMAD.IADD R41, R41, 0x1, -R39.reuse ;  /* 0x000000012929c824 */ /* 0x100fe200078e0a27 */
[----:B------:R-:W-:Y:S01]  /*8ed0*/  ISETP.GE.AND P4, PT, R5, RZ, PT ;  /* 0x000000ff0500720c */ /* 0x000fe20003f86270 */
[----:B------:R-:W-:Y:S01]  /*8ee0*/  @!P5 IMAD.IADD R32, R32, 0x1, -R39 ;  /* 0x000000012020d824 */ /* 0x000fe200078e0a27 */
[----:B------:R-:W-:Y:S01]  /*8ef0*/  ISETP.GT.U32.AND P5, PT, R39, R42, PT ;  /* 0x0000002a2700720c */ /* 0x000fe20003fa4070 */
[----:B------:R-:W-:-:S02]  /*8f00*/  IMAD.MOV.U32 R5, RZ, RZ, R131 ;  /* 0x000000ffff057224 */ /* 0x000fc400078e0083 */
[----:B------:R-:W-:Y:S02]  /*8f10*/  IMAD.MOV.U32 R131, RZ, RZ, R105 ;  /* 0x000000ffff837224 */ /* 0x000fe400078e0069 */
[----:B------:R-:W-:-:S04]  /*8f20*/  IMAD.MOV.U32 R105, RZ, RZ, R43 ;  /* 0x000000ffff697224 */ /* 0x000fc800078e002b */
[----:B------:R-:W-:Y:S01]  /*8f30*/  @!P0 IMAD.MOV R105, RZ, RZ, -R105 ;  /* 0x000000ffff698224 */ /* 0x000fe200078e0a69 */
[----:B------:R-:W-:-:S03]  /*8f40*/  ISETP.GT.U32.AND P0, PT, R39, R100, PT ;  /* 0x000000642700720c */ /* 0x000fc60003f04070 */
[--C-:B------:R-:W-:Y:S01]  /*8f50*/  @!P5 IMAD.IADD R42, R42, 0x1, -R39.reuse ;  /* 0x000000012a2ad824 */ /* 0x100fe200078e0a27 */
[----:B------:R-:W-:Y:S01]  /*8f60*/  ISETP.GT.U32.AND P5, PT, R39, R96, PT ;  /* 0x000000602700720c */ /* 0x000fe20003fa4070 */
[----:B------:R-:W-:Y:S08]  /*8f70*/  STL [R1+0xb9c], R105 ;  /* 0x000b9c6901007387 */ /* 0x000ff00000100800 */
[--C-:B------:R-:W-:Y:S01]  /*8f80*/  @!P0 IMAD.IADD R100, R100, 0x1, -R39.reuse ;  /* 0x0000000164648824 */ /* 0x100fe200078e0a27 */
[----:B------:R-:W-:Y:S03]  /*8f90*/  STL [R1+0x8d4], R2 ;  /* 0x0008d40201007387 */ /* 0x000fe60000100800 */
[----:B------:R-:W-:-:S02]  /*8fa0*/  @!P5 IMAD.IADD R96, R96, 0x1, -R39 ;  /* 0x000000016060d824 */ /* 0x000fc400078e0a27 */
[----:B--2---:R-:W-:Y:S02]  /*8fb0*/  IMAD.MOV.U32 R124, RZ, RZ, R129 ;  /* 0x000000ffff7c7224 */ /* 0x004fe400078e0081 */
[----:B------:R-:W-:Y:S02]  /*8fc0*/  IMAD.MOV.U32 R129, RZ, RZ, R103 ;  /* 0x000000ffff817224 */ /* 0x000fe400078e0067 */
[----:B------:R-:W-:Y:S02]  /*8fd0*/  IMAD.MOV.U32 R103, RZ, RZ, R47 ;  /* 0x000000ffff677224 */ /* 0x000fe400078e002f */
[----:B------:R-:W-:-:S04]  /*8fe0*/  IMAD.MOV.U32 R47, RZ, RZ, R44 ;  /* 0x000000ffff2f7224 */ /* 0x000fc800078e002c */
[----:B------:R-:W-:Y:S01]  /*8ff0*/  @!P2 IMAD.MOV R47, RZ, RZ, -R47 ;  /* 0x000000ffff2fa224 */ /* 0x000fe200078e0a2f */
[----:B------:R-:W-:Y:S01]  /*9000*/  ISETP.GT.U32.AND P2, PT, R39, R33, PT ;  /* 0x000000212700720c */ /* 0x000fe20003f44070 */
[----:B------:R-:W-:-:S12]  /*9010*/  IMAD.MOV.U32 R120, RZ, RZ, R124 ;  /* 0x000000ffff787224 */ /* 0x000fd800078e007c */
[----:B------:R-:W-:Y:S01]  /*9020*/  @!P2 IMAD.IADD R33, R33, 0x1, -R39 ;  /* 0x000000012121a824 */ /* 0x000fe200078e0a27 */
[----:B------:R-:W-:Y:S01]  /*9030*/  ISETP.GE.AND P2, PT, R5, RZ, PT ;  /* 0x000000ff0500720c */ /* 0x000fe20003f46270 */
[----:B------:R-:W-:Y:S02]  /*9040*/  IMAD.MOV.U32 R5, RZ, RZ, R120 ;  /* 0x000000ffff057224 */ /* 0x000fe400078e0078 */
[----:B------:R-:W-:Y:S02]  /*9050*/  IMAD.MOV.U32 R120, RZ, RZ, R121 ;  /* 0x000000ffff787224 */ /* 0x000fe400078e0079 */
[----:B------:R-:W-:Y:S01]  /*9060*/  IMAD.MOV.U32 R121, RZ, RZ, R122 ;  /* 0x000000ffff797224 */ /* 0x000fe200078e007a */
[----:B------:R-:W-:Y:S01]  /*9070*/  ISETP.GE.AND P0, PT, R5, RZ, PT ;  /* 0x000000ff0500720c */ /* 0x000fe20003f06270 */
[----:B------:R-:W-:Y:S02]  /*9080*/  IMAD.MOV.U32 R122, RZ, RZ, R127 ;  /* 0x000000ffff7a7224 */ /* 0x000fe400078e007f */
[----:B------:R-:W-:-:S02]  /*9090*/  IMAD.MOV.U32 R5, RZ, RZ, R120 ;  /* 0x000000ffff057224 */ /* 0x000fc400078e0078 */
[----:B------:R-:W-:Y:S02]  /*90a0*/  IMAD.MOV.U32 R120, RZ, RZ, R121 ;  /* 0x000000ffff787224 */ /* 0x000fe400078e0079 */
[----:B------:R-:W-:Y:S01]  /*90b0*/  IMAD.MOV.U32 R121, RZ, RZ, R122 ;  /* 0x000000ffff797224 */ /* 0x000fe200078e007a */
[----:B------:R-:W-:Y:S01]  /*90c0*/  ISETP.GE.AND P5, PT, R5, RZ, PT ;  /* 0x000000ff0500720c */ /* 0x000fe20003fa6270 */
[----:B------:R-:W-:Y:S01]  /*90d0*/  IMAD.MOV.U32 R5, RZ, RZ, R120 ;  /* 0x000000ffff057224 */ /* 0x000fe200078e0078 */
[----:B------:R-:W2:Y:S01]  /*90e0*/  LDL R122, [R1+0x934] ;  /* 0x00093400017a7983 */ /* 0x000ea20000100800 */
[----:B------:R-:W-:-:S03]  /*90f0*/  IMAD.MOV.U32 R120, RZ, RZ, R121 ;  /* 0x000000ffff787224 */ /* 0x000fc600078e0079 */
[----:B------:R-:W3:Y:S01]  /*9100*/  LDL R121, [R1+0x930] ;  /* 0x0009300001797983 */ /* 0x000ee20000100800 */
[----:B------:R-:W-:Y:S01]  /*9110*/  IABS R31, R4 ;  /* 0x00000004001f7213 */ /* 0x000fe20000000000 */
[----:B------:R-:W-:-:S04]  /*9120*/  IMAD.MOV.U32 R124, RZ, RZ, R129 ;  /* 0x000000ffff7c7224 */ /* 0x000fc800078e0081 */
[----:B------:R-:W-:Y:S01]  /*9130*/  IMAD.HI.U32 R28, R40, R31, RZ ;  /* 0x0000001f281c7227 */ /* 0x000fe200078e00ff */
[----:B------:R-:W-:-:S03]  /*9140*/  ISETP.GE.AND P6, PT, R0, RZ, PT ;  /* 0x000000ff0000720c */ /* 0x000fc60003fc6270 */
[----:B------:R-:W-:Y:S02]  /*9150*/  IMAD.MOV.U32 R129, RZ, RZ, R102 ;  /* 0x000000ffff817224 */ /* 0x000fe400078e0066 */
[----:B------:R-:W-:Y:S02]  /*9160*/  IMAD.MOV R28, RZ, RZ, -R28 ;  /* 0x000000ffff1c7224 */ /* 0x000fe400078e0a1c */
[----:B------:R-:W-:Y:S02]  /*9170*/  IMAD.MOV.U32 R102, RZ, RZ, R46 ;  /* 0x000000ffff667224 */ /* 0x000fe400078e002e */
[----:B------:R-:W-:-:S04]  /*9180*/  IMAD.HI.U32 R101, R40, R30, RZ ;  /* 0x0000001e28657227 */ /* 0x000fc800078e00ff */
[C---:B------:R-:W-:Y:S02]  /*9190*/  IMAD R31, R39.reuse, R28, R31 ;  /* 0x0000001c271f7224 */ /* 0x040fe400078e021f */
[----:B------:R-:W-:Y:S01]  /*91a0*/  @!P3 IMAD.MOV R102, RZ, RZ, -R102 ;  /* 0x000000ffff66b224 */ /* 0x000fe200078e0a66 */
[----:B------:R-:W-:Y:S01]  /*91b0*/  ISETP.GT.U32.AND P3, PT, R39, R41, PT ;  /* 0x000000292700720c */ /* 0x000fe20003f64070 */
[----:B------:R-:W-:Y:S02]  /*91c0*/  IMAD.MOV R28, RZ, RZ, -R101 ;  /* 0x000000ffff1c7224 */ /* 0x000fe400078e0a65 */
[----:B------:R-:W-:-:S04]  /*91d0*/  IMAD.MOV.U32 R101, RZ, RZ, R45 ;  /* 0x000000ffff657224 */ /* 0x000fc800078e002d */
[----:B------:R-:W-:Y:S01]  /*91e0*/  @!P4 IMAD.MOV R101, RZ, RZ, -R101 ;  /* 0x000000ffff65c224 */ /* 0x000fe200078e0a65 */
[C---:B------:R-:W-:Y:S01]  /*91f0*/  ISETP.GT.U32.AND P4, PT, R39.reuse, R34, PT ;  /* 0x000000222700720c */ /* 0x040fe20003f84070 */
[----:B------:R-:W-:Y:S01]  /*9200*/  @!P6 IMAD.MOV R103, RZ, RZ, -R103 ;  /* 0x000000ffff67e224 */ /* 0x000fe200078e0a67 */
[----:B------:R-:W-:-:S03]  /*9210*/  ISETP.GT.U32.AND P6, PT, R39, R32, PT ;  /* 0x000000202700720c */ /* 0x000fc60003fc4070 */
[----:B------:R-:W-:Y:S01]  /*9220*/  @!P3 IMAD.IADD R41, R41, 0x1, -R39 ;  /* 0x000000012929b824 */ /* 0x000fe200078e0a27 */
[----:B------:R-:W-:-:S07]  /*9230*/  ISETP.GT.U32.AND P3, PT, R39, R92, PT ;  /* 0x0000005c2700720c */ /* 0x000fce0003f64070 */
[--C-:B------:R-:W-:Y:S01]  /*9240*/  @!P4 IMAD.IADD R34, R34, 0x1, -R39.reuse ;  /* 0x000000012222c824 */ /* 0x100fe200078e0a27 */
[C---:B------:R-:W-:Y:S01]  /*9250*/  ISETP.GT.U32.AND P4, PT, R39.reuse, R88, PT ;  /* 0x000000582700720c */ /* 0x040fe20003f84070 */
[----:B------:R-:W-:Y:S01]  /*9260*/  @!P6 IMAD.IADD R32, R32, 0x1, -R39 ;  /* 0x000000012020e824 */ /* 0x000fe200078e0a27 */
[----:B------:R-:W-:-:S03]  /*9270*/  ISETP.GT.U32.AND P6, PT, R39, R84, PT ;  /* 0x000000542700720c */ /* 0x000fc60003fc4070 */
[----:B------:R-:W-:Y:S01]  /*9280*/  @!P3 IMAD.IADD R92, R92, 0x1, -R39 ;  /* 0x000000015c5cb824 */ /* 0x000fe200078e0a27 */
[----:B------:R-:W-:Y:S01]  /*9290*/  ISETP.GE.AND P3, PT, R5, RZ, PT ;  /* 0x000000ff0500720c */ /* 0x000fe20003f66270 */
[----:B------:R-:W-:Y:S02]  /*92a0*/  IMAD.MOV.U32 R5, RZ, RZ, R120 ;  /* 0x000000ffff057224 */ /* 0x000fe400078e0078 */
[----:B------:R-:W-:-:S04]  /*92b0*/  IMAD.MOV.U32 R46, RZ, RZ, R42 ;  /* 0x000000ffff2e7224 */ /* 0x000fc800078e002a */
[--C-:B------:R-:W-:Y:S01]  /*92c0*/  @!P4 IMAD.IADD R88, R88, 0x1, -R39.reuse ;  /* 0x000000015858c824 */ /* 0x100fe200078e0a27 */
[----:B------:R-:W-:Y:S01]  /*92d0*/  ISETP.GE.AND P4, PT, R5, RZ, PT ;  /* 0x000000ff0500720c */ /* 0x000fe20003f86270 */
[----:B------:R-:W-:Y:S02]  /*92e0*/  @!P6 IMAD.IADD R84, R84, 0x1, -R39 ;  /* 0x000000015454e824 */ /* 0x000fe400078e0a27 */
[----:B------:R-:W-:Y:S01]  /*92f0*/  @!P2 IMAD.MOV R46, RZ, RZ, -R46 ;  /* 0x000000ffff2ea224 */ /* 0x000fe200078e0a2e */
[C---:B------:R-:W-:Y:S01]  /*9300*/  ISETP.GT.U32.AND P2, PT, R39.reuse, R100, PT ;  /* 0x000000642700720c */ /* 0x040fe20003f44070 */
[----:B------:R-:W-:Y:S01]  /*9310*/  IMAD.MOV.U32 R5, RZ, RZ, R104 ;  /* 0x000000ffff057224 */ /* 0x000fe200078e0068 */
[----:B------:R-:W-:Y:S01]  /*9320*/  ISETP.GT.U32.AND P6, PT, R39, R84, PT ;  /* 0x000000542700720c */ /* 0x000fe20003fc4070 */
[----:B------:R-:W-:-:S06]  /*9330*/  IMAD.MOV.U32 R104, RZ, RZ, R32 ;  /* 0x000000ffff687224 */ /* 0x000fcc00078e0020 */
[----:B------:R-:W-:Y:S01]  /*9340*/  @!P4 IMAD.MOV R104, RZ, RZ, -R104 ;  /* 0x000000ffff68c224 */ /* 0x000fe200078e0a68 */
[C---:B------:R-:W-:Y:S01]  /*9350*/  ISETP.GT.U32.AND P4, PT, R39.reuse, R80, PT ;  /* 0x000000502700720c */ /* 0x040fe20003f84070 */
[----:B------:R-:W-:Y:S02]  /*9360*/  IMAD.MOV.U32 R120, RZ, RZ, R143 ;  /* 0x000000ffff787224 */ /* 0x000fe400078e008f */
[--C-:B------:R-:W-:Y:S01]  /*9370*/  @!P2 IMAD.IADD R100, R100, 0x1, -R39.reuse ;  /* 0x000000016464a824 */ /* 0x100fe200078e0a27 */
[----:B------:R-:W-:Y:S01]  /*9380*/  ISETP.GT.U32.AND P2, PT, R39, R76, PT ;  /* 0x0000004c2700720c */ /* 0x000fe20003f44070 */
[----:B------:R-:W-:Y:S01]  /*9390*/  @!P6 IMAD.IADD R84, R84, 0x1, -R39 ;  /* 0x000000015454e824 */ /* 0x000fe200078e0a27 */
[----:B------:R-:W-:Y:S01]  /*93a0*/  ISETP.GE.AND P6, PT, R5, RZ, PT ;  /* 0x000000ff0500720c */ /* 0x000fe20003fc6270 */
[----:B------:R-:W-:Y:S01]  /*93b0*/  IMAD.MOV.U32 R5, RZ, RZ, R120 ;  /* 0x000000ffff057224 */ /* 0x000fe200078e0078 */
[----:B------:R-:W4:Y:S01]  /*93c0*/  LDL R143, [R1+0x928] ;  /* 0x00092800018f7983 */ /* 0x000f220000100800 */
[----:B------:R-:W-:-:S02]  /*93d0*/  IMAD.MOV.U32 R127, RZ, RZ, R133 ;  /* 0x000000ffff7f7224 */ /* 0x000fc400078e0085 */
[----:B------:R-:W-:Y:S02]  /*93e0*/  IMAD.MOV.U32 R133, RZ, RZ, R136 ;  /* 0x000000ffff857224 */ /* 0x000fe400078e0088 */
[----:B------:R-:W-:Y:S01]  /*93f0*/  @!P4 IMAD.IADD R80, R80, 0x1, -R39 ;  /* 0x000000015050c824 */ /* 0x000fe200078e0a27 */
[----:B------:R-:W-:Y:S01]  /*9400*/  ISETP.GE.AND P4, PT, R5, RZ, PT ;  /* 0x000000ff0500720c */ /* 0x000fe20003f86270 */
[----:B------:R-:W-:Y:S02]  /*9410*/  IMAD.MOV.U32 R136, RZ, RZ, R140 ;  /* 0x000000ffff887224 */ /* 0x000fe400078e008c */
[----:B------:R-:W-:Y:S02]  /*9420*/  IMAD.MOV.U32 R140, RZ, RZ, R141 ;  /* 0x000000ffff8c7224 */ /* 0x000fe400078e008d */
[----:B------:R-:W-:Y:S02]  /*9430*/  IMAD.MOV.U32 R141, RZ, RZ, R147 ;  /* 0x000000ffff8d7224 */ /* 0x000fe400078e0093 */
[----:B------:R-:W-:-:S02]  /*9440*/  IMAD.MOV.U32 R147, RZ, RZ, R148 ;  /* 0x000000ffff937224 */ /* 0x000fc400078e0094 */
[----:B------:R-:W-:Y:S02]  /*9450*/  IMAD.MOV.U32 R148, RZ, RZ, R153 ;  /* 0x000000ffff947224 */ /* 0x000fe400078e0099 */
[----:B------:R-:W-:Y:S02]  /*9460*/  IMAD.MOV.U32 R153, RZ, RZ, R154 ;  /* 0x000000ffff997224 */ /* 0x000fe400078e009a */
[----:B------:R-:W-:Y:S02]  /*9470*/  @!P2 IMAD.IADD R76, R76, 0x1, -R39 ;  /* 0x000000014c4ca824 */ /* 0x000fe400078e0a27 */
[----:B------:R-:W-:Y:S02]  /*9480*/  IMAD.MOV.U32 R154, RZ, RZ, R159 ;  /* 0x000000ffff9a7224 */ /* 0x000fe400078e009f */
[----:B------:R-:W4:Y:S04]  /*9490*/  LDL R159, [R1+0x954] ;  /* 0x00095400019f7983 */ /* 0x000f280000100800 */
[----:B------:R-:W-:Y:S01]  /*94a0*/  STL [R1+0xba0], R104 ;  /* 0x000ba06801007387 */ /* 0x000fe20000100800 */
[----:B---3--:R-:W-:-:S02]  /*94b0*/  IMAD.MOV.U32 R120, RZ, RZ, R121 ;  /* 0x000000ffff787224 */ /* 0x008fc400078e0079 */
[----:B--2---:R-:W-:Y:S02]  /*94c0*/  IMAD.MOV.U32 R121, RZ, RZ, R122 ;  /* 0x000000ffff797224 */ /* 0x004fe400078e007a */
[----:B------:R-:W-:Y:S02]  /*94d0*/  IMAD.MOV.U32 R122, RZ, RZ, R124 ;  /* 0x000000ffff7a7224 */ /* 0x000fe400078e007c */
[----:B------:R-:W-:Y:S02]  /*94e0*/  IMAD.MOV.U32 R124, RZ, RZ, R128 ;  /* 0x000000ffff7c7224 */ /* 0x000fe400078e0080 */
[----:B------:R-:W-:Y:S02]  /*94f0*/  IMAD.MOV.U32 R128, RZ, RZ, R134 ;  /* 0x000000ffff807224 */ /* 0x000fe400078e0086 */
[----:B------:R-:W-:Y:S02]  /*9500*/  IMAD.MOV.U32 R134, RZ, RZ, R142 ;  /* 0x000000ffff867224 */ /* 0x000fe400078e008e */
[----:B------:R-:W-:Y:S01]  /*9510*/  IMAD.MOV.U32 R5, RZ, RZ, R120 ;  /* 0x000000ffff057224 */ /* 0x000fe200078e0078 */
[----:B------:R-:W2:Y:S01]  /*9520*/  LDL R142, [R1+0x990] ;  /* 0x00099000018e7983 */ /* 0x000ea20000100800 */
[----:B------:R-:W-:-:S02]  /*9530*/  IMAD.MOV.U32 R120, RZ, RZ, R121 ;  /* 0x000000ffff787224 */ /* 0x000fc400078e0079 */
[----:B------:R-:W-:Y:S02]  /*9540*/  IMAD.MOV.U32 R121, RZ, RZ, R122 ;  /* 0x000000ffff797224 */ /* 0x000fe400078e007a */
[----:B------:R-:W-:Y:S02]  /*9550*/  IMAD.MOV.U32 R122, RZ, RZ, R128 ;  /* 0x000000ffff7a7224 */ /* 0x000fe400078e0080 */
[----:B------:R-:W-:Y:S01]  /*9560*/  IMAD.MOV.U32 R128, RZ, RZ, R134 ;  /* 0x000000ffff807224 */ /* 0x000fe200078e0086 */
[----:B------:R-:W-:Y:S01]  /*9570*/  ISETP.GE.AND P2, PT, R5, RZ, PT ;  /* 0x000000ff0500720c */ /* 0x000fe20003f46270 */
[----:B------:R-:W-:Y:S02]  /*9580*/  IMAD.MOV.U32 R5, RZ, RZ, R120 ;  /* 0x000000ffff057224 */ /* 0x000fe400078e0078 */
[----:B------:R-:W-:Y:S02]  /*9590*/  IMAD.MOV.U32 R120, RZ, RZ, R121 ;  /* 0x000000ffff787224 */ /* 0x000fe400078e0079 */
[----:B------:R-:W-:-:S02]  /*95a0*/  IMAD.MOV.U32 R121, RZ, RZ, R128 ;  /* 0x000000ffff797224 */ /* 0x000fc400078e0080 */
[----:B------:R-:W3:Y:S01]  /*95b0*/  LDL R128, [R1+0x964] ;  /* 0x0009640001807983 */ /* 0x000ee20000100800 */
[----:B------:R-:W-:Y:S02]  /*95c0*/  IMAD.MOV.U32 R45, RZ, RZ, R41 ;  /* 0x000000ffff2d7224 */ /* 0x000fe400078e0029 */
[C---:B------:R-:W-:Y:S01]  /*95d0*/  IMAD R30, R39.reuse, R28, R30 ;  /* 0x0000001c271e7224 */ /* 0x040fe200078e021e */
[----:B------:R-:W-:Y:S01]  /*95e0*/  IABS R28, R2 ;  /* 0x00000002001c7213 */ /* 0x000fe20000000000 */
[----:B------:R-:W-:Y:S01]  /*95f0*/  @!P0 IMAD.MOV R45, RZ, RZ, -R45 ;  /* 0x000000ffff2d8224 */ /* 0x000fe200078e0a2d */
[----:B------:R-:W-:Y:S01]  /*9600*/  ISETP.GT.U32.AND P0, PT, R39, R96, PT ;  /* 0x000000602700720c */ /* 0x000fe20003f04070 */
[----:B------:R-:W-:Y:S02]  /*9610*/  IMAD.MOV.U32 R44, RZ, RZ, R34 ;  /* 0x000000ffff2c7224 */ /* 0x000fe400078e0022 */
[----:B------:R-:W-:-:S04]  /*9620*/  IMAD.HI.U32 R43, R40, R28, RZ ;  /* 0x0000001c282b7227 */ /* 0x000fc800078e00ff */
[----:B------:R-:W-:Y:S01]  /*9630*/  @!P5 IMAD.MOV R44, RZ, RZ, -R44 ;  /* 0x000000ffff2cd224 */ /* 0x000fe200078e0a2c */
[C---:B------:R-:W-:Y:S01]  /*9640*/  ISETP.GT.U32.AND P5, PT, R39.reuse, R92, PT ;  /* 0x0000005c2700720c */ /* 0x040fe20003fa4070 */
[----:B------:R-:W-:Y:S02]  /*9650*/  IMAD.MOV R42, RZ, RZ, -R43 ;  /* 0x000000ffff2a7224 */ /* 0x000fe400078e0a2b */
[----:B------:R-:W-:Y:S02]  /*9660*/  IMAD.MOV.U32 R43, RZ, RZ, R33 ;  /* 0x000000ffff2b7224 */ /* 0x000fe400078e0021 */
[----:B------:R-:W-:Y:S02]  /*9670*/  @!P0 IMAD.IADD R96, R96, 0x1, -R39 ;  /* 0x0000000160608824 */ /* 0x000fe400078e0a27 */
[----:B------:R-:W-:Y:S01]  /*9680*/  @!P3 IMAD.MOV R43, RZ, RZ, -R43 ;  /* 0x000000ffff2bb224 */ /* 0x000fe200078e0a2b */
[C---:B------:R-:W-:Y:S02]  /*9690*/  ISETP.GT.U32.AND P3, PT, R39.reuse, R88, PT ;  /* 0x000000582700720c */ /* 0x040fe40003f64070 */
[----:B------:R-:W-:-:S03]  /*96a0*/  ISETP.GT.U32.AND P0, PT, R39, R72, PT ;  /* 0x000000482700720c */ /* 0x000fc60003f04070 */
[----:B------:R-:W-:Y:S01]  /*96b0*/  @!P5 IMAD.IADD R92, R92, 0x1, -R39 ;  /* 0x000000015c5cd824 */ /* 0x000fe200078e0a27 */
[----:B------:R-:W-:-:S07]  /*96c0*/  ISETP.GT.U32.AND P5, PT, R39, R68, PT ;  /* 0x000000442700720c */ /* 0x000fce0003fa4070 */
[--C-:B------:R-:W-:Y:S01]  /*96d0*/  @!P3 IMAD.IADD R88, R88, 0x1, -R39.reuse ;  /* 0x000000015858b824 */ /* 0x100fe200078e0a27 */
[----:B------:R-:W-:Y:S01]  /*96e0*/  ISETP.GT.U32.AND P3, PT, R39, R64, PT ;  /* 0x000000402700720c */ /* 0x000fe20003f64070 */
[--C-:B------:R-:W-:Y:S01]  /*96f0*/  @!P0 IMAD.IADD R72, R72, 0x1, -R39.reuse ;  /* 0x0000000148488824 */ /* 0x100fe200078e0a27 */
[----:B------:R-:W-:Y:S01]  /*9700*/  ISETP.GE.AND P0, PT, R5, RZ, PT ;  /* 0x000000ff0500720c */ /* 0x000fe20003f06270 */
[----:B------:R-:W-:Y:S02]  /*9710*/  IMAD.MOV.U32 R5, RZ, RZ, R120 ;  /* 0x000000ffff057224 */ /* 0x000fe400078e0078 */
[----:B------:R-:W-:-:S03]  /*9720*/  @!P5 IMAD.IADD R68, R68, 0x1, -R39 ;  /* 0x000000014444d824 */ /* 0x000fc600078e0a27 */
[----:B------:R-:W-:-:S05]  /*9730*/  ISETP.GE.AND P5, PT, R5, RZ, PT ;  /* 0x000000ff0500720c */ /* 0x000fca0003fa6270 */
[--C-:B------:R-:W-:Y:S01]  /*9740*/  @!P3 IMAD.IADD R64, R64, 0x1, -R39.reuse ;  /* 0x000000014040b824 */ /* 0x100fe200078e0a27 */
[C---:B------:R-:W-:Y:S01]  /*9750*/  ISETP.GT.U32.AND P3, PT, R39.reuse, R80, PT ;  /* 0x000000502700720c */ /* 0x040fe20003f64070 */
[----:B------:R-:W-:Y:S01]  /*9760*/  @!P0 IMAD.MOV R88, RZ, RZ, -R88 ;  /* 0x000000ffff588224 */ /* 0x000fe200078e0a58 */
[C---:B------:R-:W-:Y:S01]  /*9770*/  ISETP.GT.U32.AND P0, PT, R39.reuse, R68, PT ;  /* 0x000000442700720c */ /* 0x040fe20003f04070 */
[----:B------:R-:W-:Y:S01]  /*9780*/  @!P4 IMAD.MOV R96, RZ, RZ, -R96 ;  /* 0x000000ffff60c224 */ /* 0x000fe200078e0a60 */
[C---:B------:R-:W-:Y:S01]  /*9790*/  ISETP.GT.U32.AND P4, PT, R39.reuse, R76, PT ;  /* 0x0000004c2700720c */ /* 0x040fe20003f84070 */
[----:B------:R-:W-:Y:S02]  /*97a0*/  VIADD R5, R0, 0x14 ;  /* 0x0000001400057836 */ /* 0x000fe40000000000 */
[----:B------:R-:W-:Y:S01]  /*97b0*/  @!P5 IMAD.MOV R84, RZ, RZ, -R84 ;  /* 0x000000ffff54d224 */ /* 0x000fe200078e0a54 */
[C---:B------:R-:W-:Y:S01]  /*97c0*/  ISETP.GT.U32.AND P5, PT, R39.reuse, R60, PT ;  /* 0x0000003c2700720c */ /* 0x040fe20003fa4070 */
[C---:B------:R-:W-:Y:S01]  /*97d0*/  IMAD R28, R39.reuse, R42, R28 ;  /* 0x0000002a271c7224 */ /* 0x040fe200078e021c */
[----:B------:R-:W-:Y:S01]  /*97e0*/  IABS R42, R5 ;  /* 0x00000005002a7213 */ /* 0x000fe20000000000 */
[----:B------:R-:W-:Y:S01]  /*97f0*/  @!P2 IMAD.MOV R92, RZ, RZ, -R92 ;  /* 0x000000ffff5ca224 */ /* 0x000fe200078e0a5c */
[C---:B------:R-:W-:Y:S01]  /*9800*/  ISETP.GT.U32.AND P2, PT, R39.reuse, R72, PT ;  /* 0x000000482700720c */ /* 0x040fe20003f44070 */
[--C-:B------:R-:W-:Y:S01]  /*9810*/  @!P3 IMAD.IADD R80, R80, 0x1, -R39.reuse ;  /* 0x000000015050b824 */ /* 0x100fe200078e0a27 */
[----:B------:R-:W-:Y:S01]  /*9820*/  ISETP.GT.U32.AND P3, PT, R39, R56, PT ;  /* 0x000000382700720c */ /* 0x000fe20003f64070 */
[----:B------:R-:W-:-:S02]  /*9830*/  @!P0 IMAD.IADD R68, R68, 0x1, -R39 ;  /* 0x0000000144448824 */ /* 0x000fc400078e0a27 */
[----:B------:R-:W-:Y:S01]  /*9840*/  @!P4 IMAD.IADD R76, R76, 0x1, -R39 ;  /* 0x000000014c4cc824 */ /* 0x000fe200078e0a27 */
[----:B------:R-:W-:-:S03]  /*9850*/  ISETP.GT.U32.AND P4, PT, R39, R53, PT ;  /* 0x000000352700720c */ /* 0x000fc60003f84070 */
[----:B------:R-:W-:-:S04]  /*9860*/  @!P5 IMAD.IADD R60, R60, 0x1, -R39 ;  /* 0x000000013c3cd824 */ /* 0x000fc800078e0a27 */
[--C-:B------:R-:W-:Y:S01]  /*9870*/  @!P2 IMAD.IADD R72, R72, 0x1, -R39.reuse ;  /* 0x000000014848a824 */ /* 0x100fe200078e0a27 */
[----:B------:R-:W-:Y:S01]  /*9880*/  ISETP.GT.U32.AND P2, PT, R39, R50, PT ;  /* 0x000000322700720c */ /* 0x000fe20003f44070 */
[----:B------:R-:W-:-:S04]  /*9890*/  @!P3 IMAD.IADD R56, R56, 0x1, -R39 ;  /* 0x000000013838b824 */ /* 0x000fc800078e0a27 */
[----:B------:R-:W-:-:S08]  /*98a0*/  @!P4 IMAD.IADD R53, R53, 0x1, -R39 ;  /* 0x000000013535c824 */ /* 0x000fd000078e0a27 */
[----:B------:R-:W-:Y:S02]  /*98b0*/  @!P2 IMAD.IADD R50, R50, 0x1, -R39 ;  /* 0x000000013232a824 */ /* 0x000fe400078e0a27 */
[----:B--2---:R-:W-:Y:S02]  /*98c0*/  IMAD.MOV.U32 R134, RZ, RZ, R142 ;  /* 0x000000ffff867224 */ /* 0x004fe400078e008e */
[----:B----4-:R-:W-:Y:S02]  /*98d0*/  IMAD.MOV.U32 R142, RZ, RZ, R143 ;  /* 0x000000ffff8e7224 */ /* 0x010fe400078e008f */
[----:B------:R-:W-:Y:S02]  /*98e0*/  IMAD.MOV.U32 R143, RZ, RZ, R144 ;  /* 0x000000ffff8f7224 */ /* 0x000fe400078e0090 */
[----:B------:R-:W2:Y:S01]  /*98f0*/  LDL R144, [R1+0x950] ;  /* 0x0009500001907983 */ /* 0x000ea20000100800 */
[----:B---3--:R-:W-:-:S03]  /*9900*/  IMAD.MOV.U32 R120, RZ, RZ, R128 ;  /* 0x000000ffff787224 */ /* 0x008fc600078e0080 */
[----:B------:R-:W3:Y:S04]  /*9910*/  LDL R128, [R1+0x938] ;  /* 0x0009380001807983 */ /* 0x000ee80000100800 */
[----:B------:R4:W-:Y:S02]  /*9920*/  STL [R1+0x8c4], R5 ;  /* 0x0008c40501007387 */ /* 0x0009e40000100800 */
[----:B----4-:R-:W-:Y:S02]  /*9930*/  IMAD.MOV.U32 R5, RZ, RZ, R120 ;  /* 0x000000ffff057224 */ /* 0x010fe400078e0078 */
[----:B------:R-:W-:Y:S02]  /*9940*/  IMAD.MOV.U32 R120, RZ, RZ, R121 ;  /* 0x000000ffff787224 */ /* 0x000fe400078e0079 */
[----:B------:R-:W-:Y:S01]  /*9950*/  IMAD.MOV.U32 R121, RZ, RZ, R124 ;  /* 0x000000ffff797224 */ /* 0x000fe200078e007c */
[----:B------:R-:W-:Y:S01]  /*9960*/  ISETP.GE.AND P0, PT, R5, RZ, PT ;  /* 0x000000ff0500720c */ /* 0x000fe20003f06270 */
[----:B------:R-:W-:-:S02]  /*9970*/  IMAD.MOV.U32 R124, RZ, RZ, R133 ;  /* 0x000000ffff7c7224 */ /* 0x000fc400078e0085 */
[----:B------:R-:W-:Y:S02]  /*9980*/  IMAD.MOV.U32 R5, RZ, RZ, R120 ;  /* 0x000000ffff057224 */ /* 0x000fe400078e0078 */
[----:B------:R-:W-:Y:S02]  /*9990*/  IMAD.MOV.U32 R133, RZ, RZ, R140 ;  /* 0x000000ffff857224 */ /* 0x000fe400078e008c */
[----:B------:R-:W-:Y:S01]  /*99a0*/  IMAD.MOV.U32 R120, RZ, RZ, R121 ;  /* 0x000000ffff787224 */ /* 0x000fe200078e0079 */
[----:B------:R-:W-:Y:S01]  /*99b0*/  ISETP.GE.AND P5, PT, R5, RZ, PT ;  /* 0x000000ff0500720c */ /* 0x000fe20003fa6270 */
[----:B------:R-:W-:Y:S02]  /*99c0*/  IMAD.MOV.U32 R121, RZ, RZ, R124 ;  /* 0x000000ffff797224 */ /* 0x000fe400078e007c */
[----:B------:R-:W-:Y:S02]  /*99d0*/  IMAD.MOV.U32 R124, RZ, RZ, R133 ;  /* 0x000000ffff7c7224 */ /* 0x000fe400078e0085 */
[----:B------:R-:W-:Y:S01]  /*99e0*/  IMAD.MOV.U32 R5, RZ, RZ, R120 ;  /* 0x000000ffff057224 */ /* 0x000fe200078e0078 */
[----:B------:R-:W4:Y:S01]  /*99f0*/  LDL R133, [R1+0x9b0] ;  /* 0x0009b00001857983 */ /* 0x000f220000100800 */
[----:B------:R-:W-:-:S02]  /*9a00*/  IMAD.MOV.U32 R120, RZ, RZ, R121 ;  /* 0x000000ffff787224 */ /* 0x000fc400078e0079 */
[----:B------:R-:W-:Y:S01]  /*9a10*/  IMAD.MOV.U32 R121, RZ, RZ, R124 ;  /* 0x000000ffff797224 */ /* 0x000fe200078e007c */
[----:B------:R-:W-:Y:S01]  /*9a20*/  ISETP.GE.AND P3, PT, R5, RZ, PT ;  /* 0x000000ff0500720c */ /* 0x000fe20003f66270 */
[----:B------:R-:W-:Y:S01]  /*9a30*/  IMAD.MOV.U32 R5, RZ, RZ, R120 ;  /* 0x000000ffff057224 */ /* 0x000fe200078e0078 */
[----:B------:R-:W2:Y:S01]  /*9a40*/  LDL R124, [R1+0x95c] ;  /* 0x00095c00017c7983 */ /* 0x000ea20000100800 */
[----:B------:R-:W-:-:S03]  /*9a50*/  IMAD.MOV.U32 R120, RZ, RZ, R121 ;  /* 0x000000ffff787224 */ /* 0x000fc600078e0079 */
[----:B------:R-:W-:Y:S01]  /*9a60*/  ISETP.GE.AND P4, PT, R5, RZ, PT ;  /* 0x000000ff0500720c */ /* 0x000fe20003f86270 */
[----:B------:R-:W-:Y:S01]  /*9a70*/  IMAD.MOV.U32 R5, RZ, RZ, R120 ;  /* 0x000000ffff057224 */ /* 0x000fe200078e0078 */
[----:B------:R-:W2:Y:S04]  /*9a80*/  LDL R121, [R1+0x978] ;  /* 0x0009780001797983 */ /* 0x000ea80000100800 */
[----:B------:R-:W-:Y:S02]  /*9a90*/  ISETP.GE.AND P2, PT, R5, RZ, PT ;  /* 0x000000ff0500720c */ /* 0x000fe40003f46270 */
[----:B------:R-:W2:Y:S01]  /*9aa0*/  LDL R5, [R1+0x99c] ;  /* 0x00099c0001057983 */ /* 0x000ea20000100800 */
[----:B------:R-:W-:Y:S01]  /*9ab0*/  @!P6 IMAD.MOV R100, RZ, RZ, -R100 ;  /* 0x000000ffff64e224 */ /* 0x000fe200078e0a64 */
[----:B------:R-:W-:-:S13]  /*9ac0*/  ISETP.GT.U32.AND P6, PT, R39, R64, PT ;  /* 0x000000402700720c */ /* 0x000fda0003fc4070 */
[----:B------:R-:W-:Y:S01]  /*9ad0*/  @!P6 IMAD.IADD R64, R64, 0x1, -R39 ;  /* 0x000000014040e824 */ /* 0x000fe200078e0a27 */
[C---:B------:R-:W-:Y:S01]  /*9ae0*/  ISETP.GT.U32.AND P6, PT, R39.reuse, R99, PT ;  /* 0x000000632700720c */ /* 0x040fe20003fc4070 */
[----:B------:R-:W-:Y:S01]  /*9af0*/  @!P0 IMAD.MOV R80, RZ, RZ, -R80 ;  /* 0x000000ffff508224 */ /* 0x000fe200078e0a50 */
[C---:B------:R-:W-:Y:S01]  /*9b00*/  ISETP.GT.U32.AND P0, PT, R39.reuse, R60, PT ;  /* 0x0000003c2700720c */ /* 0x040fe20003f04070 */
[----:B------:R-:W-:Y:S01]  /*9b10*/  @!P5 IMAD.MOV R76, RZ, RZ, -R76 ;  /* 0x000000ffff4cd224 */ /* 0x000fe200078e0a4c */
[----:B------:R-:W-:-:S09]  /*9b20*/  ISETP.GT.U32.AND P5, PT, R39, R56, PT ;  /* 0x000000382700720c */ /* 0x000fd20003fa4070 */
[----:B------:R-:W-:-:S05]  /*9b30*/  @!P6 IMAD.IADD R99, R99, 0x1, -R39 ;  /* 0x000000016363e824 */ /* 0x000fca00078e0a27 */
[C---:B------:R-:W-:Y:S01]  /*9b40*/  ISETP.GT.U32.AND P6, PT, R39.reuse, R99, PT ;  /* 0x000000632700720c */ /* 0x040fe20003fc4070 */
[----:B------:R-:W-:Y:S01]  /*9b50*/  @!P2 IMAD.MOV R64, RZ, RZ, -R64 ;  /* 0x000000ffff40a224 */ /* 0x000fe200078e0a40 */
[C---:B------:R-:W-:Y:S01]  /*9b60*/  ISETP.GT.U32.AND P2, PT, R39.reuse, R95, PT ;  /* 0x0000005f2700720c */ /* 0x040fe20003f44070 */
[----:B------:R-:W-:Y:S02]  /*9b70*/  IMAD.MOV.U32 R120, RZ, RZ, R137 ;  /* 0x000000ffff787224 */ /* 0x000fe400078e0089 */
[--C-:B------:R-:W-:Y:S01]  /*9b80*/  @!P0 IMAD.IADD R60, R60, 0x1, -R39.reuse ;  /* 0x000000013c3c8824 */ /* 0x100fe200078e0a27 */
[C---:B------:R-:W-:Y:S01]  /*9b90*/  ISETP.GT.U32.AND P0, PT, R39.reuse, R91, PT ;  /* 0x0000005b2700720c */ /* 0x040fe20003f04070 */
[--C-:B------:R-:W-:Y:S01]  /*9ba0*/  @!P5 IMAD.IADD R56, R56, 0x1, -R39.reuse ;  /* 0x000000013838d824 */ /* 0x100fe200078e0a27 */
[----:B------:R-:W-:Y:S01]  /*9bb0*/  ISETP.GT.U32.AND P5, PT, R39, R87, PT ;  /* 0x000000572700720c */ /* 0x000fe20003fa4070 */
[----:B------:R-:W-:Y:S01]  /*9bc0*/  IMAD.HI.U32 R32, R40, R42, RZ ;  /* 0x0000002a28207227 */ /* 0x000fe200078e00ff */
[----:B------:R-:W3:Y:S03]  /*9bd0*/  LDL R137, [R1+0x958] ;  /* 0x0009580001897983 */ /* 0x000ee60000100800 */
[----:B------:R-:W-:-:S02]  /*9be0*/  @!P6 IMAD.IADD R99, R99, 0x1, -R39 ;  /* 0x000000016363e824 */ /* 0x000fc400078e0a27 */
[--C-:B------:R-:W-:Y:S02]  /*9bf0*/  @!P2 IMAD.IADD R95, R95, 0x1, -R39.reuse ;  /* 0x000000015f5fa824 */ /* 0x100fe400078e0a27 */
[----:B------:R-:W-:Y:S02]  /*9c00*/  IMAD.MOV R32, RZ, RZ, -R32 ;  /* 0x000000ffff207224 */ /* 0x000fe400078e0a20 */
[----:B------:R-:W-:Y:S02]  /*9c10*/  @!P0 IMAD.IADD R91, R91, 0x1, -R39 ;  /* 0x000000015b5b8824 */ /* 0x000fe400078e0a27 */
[----:B------:R-:W-:Y:S02]  /*9c20*/  IMAD R42, R39, R32, R42 ;  /* 0x00000020272a7224 */ /* 0x000fe400078e022a */
[----:B------:R-:W-:Y:S02]  /*9c30*/  IMAD.MOV.U32 R140, RZ, RZ, R141 ;  /* 0x000000ffff8c7224 */ /* 0x000fe400078e008d */
[----:B------:R-:W-:-:S02]  /*9c40*/  @!P5 IMAD.IADD R87, R87, 0x1, -R39 ;  /* 0x000000015757d824 */ /* 0x000fc400078e0a27 */
[----:B------:R-:W-:Y:S02]  /*9c50*/  IMAD.MOV.U32 R141, RZ, RZ, R147 ;  /* 0x000000ffff8d7224 */ /* 0x000fe400078e0093 */
[----:B------:R-:W3:Y:S04]  /*9c60*/  LDL R147, [R1+0x9a4] ;  /* 0x0009a40001937983 */ /* 0x000ee80000100800 */
[----:B------:R-:W-:Y:S01]  /*9c70*/  STL [R1+0xbf0], R42 ;  /* 0x000bf02a01007387 */ /* 0x000fe20000100800 */
[----:B--2---:R-:W-:Y:S01]  /*9c80*/  ISETP.GE.AND P6, PT, R5, RZ, PT ;  /* 0x000000ff0500720c */ /* 0x004fe20003fc6270 */
[----:B------:R-:W-:Y:S02]  /*9c90*/  IMAD.MOV.U32 R5, RZ, RZ, R120 ;  /* 0x000000ffff057224 */ /* 0x000fe400078e0078 */
[----:B------:R-:W-:-:S02]  /*9ca0*/  IMAD.MOV.U32 R120, RZ, RZ, R121 ;  /* 0x000000ffff787224 */ /* 0x000fc400078e0079 */
[----:B------:R-:W-:Y:S01]  /*9cb0*/  IMAD.MOV.U32 R121, RZ, RZ, R122 ;  /* 0x000000ffff797224 */ /* 0x000fe200078e007a */
[----:B------:R-:W-:Y:S01]  /*9cc0*/  ISETP.GE.AND P2, PT, R5, RZ, PT ;  /* 0x000000ff0500720c */ /* 0x000fe20003f46270 */
[----:B------:R-:W-:Y:S02]  /*9cd0*/  IMAD.MOV.U32 R122, RZ, RZ, R124 ;  /* 0x000000ffff7a7224 */ /* 0x000fe400078e007c */
[----:B------:R-:W-:Y:S02]  /*9ce0*/  IMAD.MOV.U32 R124, RZ, RZ, R129 ;  /* 0x000000ffff7c7224 */ /* 0x000fe400078e0081 */
[----:B------:R-:W-:Y:S02]  /*9cf0*/  IMAD.MOV.U32 R5, RZ, RZ, R120 ;  /* 0x000000ffff057224 */ /* 0x000fe400078e0078 */
[----:B------:R-:W-:Y:S02]  /*9d00*/  IMAD.MOV.U32 R120, RZ, RZ, R122 ;  /* 0x000000ffff787224 */ /* 0x000fe400078e007a */
[----:B------:R-:W-:Y:S01]  /*9d10*/  IMAD.MOV.U32 R122, RZ, RZ, R124 ;  /* 0x000000ffff7a7224 */ /* 0x000fe200078e007c */
[----:B------:R-:W-:Y:S01]  /*9d20*/  ISETP.GE.AND P0, PT, R5, RZ, PT ;  /* 0x000000ff0500720c */ /* 0x000fe20003f06270 */
[----:B------:R-:W-:Y:S01]  /*9d30*/  IMAD.MOV.U32 R5, RZ, RZ, R120 ;  /* 0x000000ffff057224 */ /* 0x000fe200078e0078 */
[----:B------:R-:W2:Y:S01]  /*9d40*/  LDL R124, [R1+0x968] ;  /* 0x00096800017c7983 */ /* 0x000ea20000100800 */
[----:B------:R-:W-:-:S03]  /*9d50*/  IMAD.MOV.U32 R120, RZ, RZ, R122 ;  /* 0x000000ffff787224 */ /* 0x000fc600078e007a */
[----:B------:R-:W-:Y:S01]  /*9d60*/  ISETP.GE.AND P5, PT, R5, RZ, PT ;  /* 0x000000ff0500720c */ /* 0x000fe20003fa6270 */
[----:B------:R-:W-:Y:S01]  /*9d70*/  IMAD.MOV.U32 R5, RZ, RZ, R120 ;  /* 0x000000ffff057224 */ /* 0x000fe200078e0078 */
[----:B------:R-:W3:Y:S01]  /*9d80*/  LDL R122, [R1+0x948] ;  /* 0x00094800017a7983 */ /* 0x000ee20000100800 */
[----:B------:R-:W-:-:S03]  /*9d90*/  IMAD.MOV.U32 R120, RZ, RZ, R121 ;  /* 0x000000ffff787224 */ /* 0x000fc600078e0079 */
[----:B------:R-:W3:Y:S01]  /*9da0*/  LDL R121, [R1+0x918] ;  /* 0x0009180001797983 */ /* 0x000ee20000100800 */
[----:B------:R-:W-:Y:S02]  /*9db0*/  IMAD.MOV.U32 R129, RZ, RZ, R131 ;  /* 0x000000ffff817224 */ /* 0x000fe400078e0083 */
[----:B----4-:R-:W-:Y:S02]  /*9dc0*/  IMAD.MOV.U32 R131, RZ, RZ, R133 ;  /* 0x000000ffff837224 */ /* 0x010fe400078e0085 */
[----:B------:R-:W-:Y:S02]  /*9dd0*/  IMAD.MOV.U32 R133, RZ, RZ, R134 ;  /* 0x000000ffff857224 */ /* 0x000fe400078e0086 */
[----:B------:R-:W4:Y:S01]  /*9de0*/  LDL R134, [R1+0x980] ;  /* 0x0009800001867983 */ /* 0x000f220000100800 */
[----:B------:R-:W-:Y:S01]  /*9df0*/  @!P3 IMAD.MOV R72, RZ, RZ, -R72 ;  /* 0x000000ffff48b224 */ /* 0x000fe200078e0a48 */
[C---:B------:R-:W-:Y:S01]  /*9e00*/  ISETP.GT.U32.AND P3, PT, R39.reuse, R53, PT ;  /* 0x000000352700720c */ /* 0x040fe20003f64070 */
[----:B------:R-:W-:Y:S01]  /*9e10*/  @!P4 IMAD.MOV R68, RZ, RZ, -R68 ;  /* 0x000000ffff44c224 */ /* 0x000fe200078e0a44 */
[----:B------:R-:W-:-:S11]  /*9e20*/  ISETP.GT.U32.AND P4, PT, R39, R50, PT ;  /* 0x000000322700720c */ /* 0x000fd60003f84070 */
[--C-:B------:R-:W-:Y:S01]  /*9e30*/  @!P3 IMAD.IADD R53, R53, 0x1, -R39.reuse ;  /* 0x000000013535b824 */ /* 0x100fe200078e0a27 */
[C---:B------:R-:W-:Y:S01]  /*9e40*/  ISETP.GT.U32.AND P3, PT, R39.reuse, R83, PT ;  /* 0x000000532700720c */ /* 0x040fe20003f64070 */
[----:B------:R-:W-:Y:S01]  /*9e50*/  @!P4 IMAD.IADD R50, R50, 0x1, -R39 ;  /* 0x000000013232c824 */ /* 0x000fe200078e0a27 */
[C---:B------:R-:W-:Y:S01]  /*9e60*/  ISETP.GT.U32.AND P4, PT, R39.reuse, R79, PT ;  /* 0x0000004f2700720c */ /* 0x040fe20003f84070 */
[----:B------:R-:W-:Y:S01]  /*9e70*/  @!P0 IMAD.MOV R53, RZ, RZ, -R53 ;  /* 0x000000ffff358224 */ /* 0x000fe200078e0a35 */
[----:B------:R-:W-:-:S09]  /*9e80*/  ISETP.GT.U32.AND P0, PT, R39, R87, PT ;  /* 0x000000572700720c */ /* 0x000fd20003f04070 */
[--C-:B------:R-:W-:Y:S01]  /*9e90*/  @!P3 IMAD.IADD R83, R83, 0x1, -R39.reuse ;  /* 0x000000015353b824 */ /* 0x100fe200078e0a27 */
[----:B------:R-:W-:Y:S01]  /*9ea0*/  ISETP.GE.AND P3, PT, R5, RZ, PT ;  /* 0x000000ff0500720c */ /* 0x000fe20003f66270 */
[--C-:B------:R-:W-:Y:S01]  /*9eb0*/  @!P4 IMAD.IADD R79, R79, 0x1, -R39.reuse ;  /* 0x000000014f4fc824 */ /* 0x100fe200078e0a27 */
[C---:B------:R-:W-:Y:S01]  /*9ec0*/  ISETP.GT.U32.AND P4, PT, R39.reuse, R95, PT ;  /* 0x0000005f2700720c */ /* 0x040fe20003f84070 */
[----:B------:R-:W-:Y:S01]  /*9ed0*/  @!P5 IMAD.MOV R50, RZ, RZ, -R50 ;  /* 0x000000ffff32d224 */ /* 0x000fe200078e0a32 */
[C---:B------:R-:W-:Y:S01]  /*9ee0*/  ISETP.GT.U32.AND P5, PT, R39.reuse, R83, PT ;  /* 0x000000532700720c */ /* 0x040fe20003fa4070 */
[----:B------:R-:W-:Y:S01]  /*9ef0*/  @!P2 IMAD.MOV R56, RZ, RZ, -R56 ;  /* 0x000000ffff38a224 */ /* 0x000fe200078e0a38 */
[----:B------:R-:W-:Y:S01]  /*9f00*/  ISETP.GT.U32.AND P2, PT, R39, R91, PT ;  /* 0x0000005b2700720c */ /* 0x000fe20003f44070 */
[----:B------:R-:W-:Y:S01]  /*9f10*/  @!P0 IMAD.IADD R87, R87, 0x1, -R39 ;  /* 0x0000000157578824 */ /* 0x000fe200078e0a27 */
[----:B------:R-:W-:-:S05]  /*9f20*/  ISETP.GT.U32.AND P0, PT, R39, R63, PT ;  /* 0x0000003f2700720c */ /* 0x000fca0003f04070 */
[----:B------:R-:W-:Y:S01]  /*9f30*/  @!P3 IMAD.MOV R99, RZ, RZ, -R99 ;  /* 0x000000ffff63b224 */ /* 0x000fe200078e0a63 */
[----:B------:R-:W-:Y:S01]  /*9f40*/  ISETP.GT.U32.AND P3, PT, R39, R75, PT ;  /* 0x0000004b2700720c */ /* 0x000fe20003f64070 */
[--C-:B------:R-:W-:Y:S01]  /*9f50*/  @!P4 IMAD.IADD R95, R95, 0x1, -R39.reuse ;  /* 0x000000015f5fc824 */ /* 0x100fe200078e0a27 */
[C---:B------:R-:W-:Y:S01]  /*9f60*/  ISETP.GT.U32.AND P4, PT, R39.reuse, R71, PT ;  /* 0x000000472700720c */ /* 0x040fe20003f84070 */
[----:B------:R-:W-:Y:S01]  /*9f70*/  @!P6 IMAD.MOV R60, RZ, RZ, -R60 ;  /* 0x000000ffff3ce224 */ /* 0x000fe200078e0a3c */
[----:B------:R-:W-:Y:S01]  /*9f80*/  ISETP.GT.U32.AND P6, PT, R39, R79, PT ;  /* 0x0000004f2700720c */ /* 0x000fe20003fc4070 */
[--C-:B------:R-:W-:Y:S02]  /*9f90*/  @!P5 IMAD.IADD R83, R83, 0x1, -R39.reuse ;  /* 0x000000015353d824 */ /* 0x100fe400078e0a27 */
[--C-:B------:R-:W-:Y:S01]  /*9fa0*/  @!P2 IMAD.IADD R91, R91, 0x1, -R39.reuse ;  /* 0x000000015b5ba824 */ /* 0x100fe200078e0a27 */
[----:B------:R-:W-:Y:S01]  /*9fb0*/  ISETP.GT.U32.AND P2, PT, R39, R67, PT ;  /* 0x000000432700720c */ /* 0x000fe20003f44070 */
[----:B------:R-:W-:-:S04]  /*9fc0*/  @!P0 IMAD.IADD R63, R63, 0x1, -R39 ;  /* 0x000000013f3f8824 */ /* 0x000fc800078e0a27 */
[--C-:B------:R-:W-:Y:S01]  /*9fd0*/  @!P3 IMAD.IADD R75, R75, 0x1, -R39.reuse ;  /* 0x000000014b4bb824 */ /* 0x100fe200078e0a27 */
[----:B------:R-:W-:Y:S01]  /*9fe0*/  ISETP.GE.AND P3, PT, R120, RZ, PT ;  /* 0x000000ff7800720c */ /* 0x000fe20003f66270 */
[--C-:B------:R-:W-:Y:S02]  /*9ff0*/  @!P4 IMAD.IADD R71, R71, 0x1, -R39.reuse ;  /* 0x000000014747c824 */ /* 0x100fe400078e0a27 */
[----:B------:R-:W-:-:S04]  /*a000*/  @!P6 IMAD.IADD R79, R79, 0x1, -R39 ;  /* 0x000000014f4fe824 */ /* 0x000fc800078e0a27 */
[----:B------:R-:W-:-:S06]  /*a010*/  @!P2 IMAD.IADD R67, R67, 0x1, -R39 ;  /* 0x000000014343a824 */ /* 0x000fcc00078e0a27 */
[----:B------:R-:W-:Y:S01]  /*a020*/  @!P3 IMAD.MOV R91, RZ, RZ, -R91 ;  /* 0x000000ffff5bb224 */ /* 0x000fe200078e0a5b */
[C---:B------:R-:W-:Y:S02]  /*a030*/  ISETP.GT.U32.AND P3, PT, R39.reuse, R71, PT ;  /* 0x000000472700720c */ /* 0x040fe40003f64070 */
[----:B------:R-:W-:-:S11]  /*a040*/  ISETP.GT.U32.AND P6, PT, R39, R59, PT ;  /* 0x0000003b2700720c */ /* 0x000fd60003fc4070 */
[--C-:B------:R-:W-:Y:S01]  /*a050*/  @!P3 IMAD.IADD R71, R71, 0x1, -R39.reuse ;  /* 0x000000014747b824 */ /* 0x100fe200078e0a27 */
[----:B------:R-:W-:Y:S01]  /*a060*/  ISETP.GT.U32.AND P3, PT, R39, R49, PT ;  /* 0x000000312700720c */ /* 0x000fe20003f64070 */
[----:B------:R-:W-:-:S05]  /*a070*/  @!P6 IMAD.IADD R59, R59, 0x1, -R39 ;  /* 0x000000013b3be824 */ /* 0x000fca00078e0a27 */
[----:B------:R-:W-:-:S07]  /*a080*/  ISETP.GT.U32.AND P6, PT, R39, R59, PT ;  /* 0x0000003b2700720c */ /* 0x000fce0003fc4070 */
[----:B------:R-:W-:Y:S01]  /*a090*/  @!P3 IMAD.IADD R49, R49, 0x1, -R39 ;  /* 0x000000013131b824 */ /* 0x000fe200078e0a27 */
[----:B------:R-:W-:-:S05]  /*a0a0*/  ISETP.GE.AND P3, PT, R131, RZ, PT ;  /* 0x000000ff8300720c */ /* 0x000fca0003f66270 */
[----:B------:R-:W-:Y:S01]  /*a0b0*/  @!P6 IMAD.IADD R59, R59, 0x1, -R39 ;  /* 0x000000013b3be824 */ /* 0x000fe200078e0a27 */
[----:B------:R-:W-:Y:S02]  /*a0c0*/  ISETP.GE.AND P6, PT, R127, RZ, PT ;  /* 0x000000ff7f00720c */ /* 0x000fe40003fc6270 */
[----:B--2---:R-:W-:Y:S01]  /*a0d0*/  ISETP.GE.AND P0, PT, R124, RZ, PT ;  /* 0x000000ff7c00720c */ /* 0x004fe20003f06270 */
[----:B---3--:R-:W-:-:S05]  /*a0e0*/  IMAD.MOV.U32 R5, RZ, RZ, R121 ;  /* 0x000000ffff057224 */ /* 0x008fca00078e0079 */
[----:B------:R-:W-:Y:S01]  /*a0f0*/  ISETP.GE.AND P5, PT, R5, RZ, PT ;  /* 0x000000ff0500720c */ /* 0x000fe20003fa6270 */
[----:B------:R-:W-:-:S05]  /*a100*/  IMAD.MOV.U32 R121, RZ, RZ, R128 ;  /* 0x000000ffff797224 */ /* 0x000fca00078e0080 */
[----:B------:R-:W-:Y:S01]  /*a110*/  ISETP.GE.AND P4, PT, R121, RZ, PT ;  /* 0x000000ff7900720c */ /* 0x000fe20003f86270 */
[----:B------:R-:W-:Y:S01]  /*a120*/  @!P0 IMAD.MOV R79, RZ, RZ, -R79 ;  /* 0x000000ffff4f8224 */ /* 0x000fe200078e0a4f */
[----:B------:R-:W-:-:S05]  /*a130*/  ISETP.GE.AND P2, PT, R122, RZ, PT ;  /* 0x000000ff7a00720c */ /* 0x000fca0003f46270 */
[----:B------:R-:W-:Y:S01]  /*a140*/  @!P5 IMAD.MOV R95, RZ, RZ, -R95 ;  /* 0x000000ffff5fd224 */ /* 0x000fe200078e0a5f */
[C---:B------:R-:W-:Y:S02]  /*a150*/  ISETP.GT.U32.AND P5, PT, R39.reuse, R75, PT ;  /* 0x0000004b2700720c */ /* 0x040fe40003fa4070 */
[----:B------:R-:W-:-:S03]  /*a160*/  ISETP.GT.U32.AND P0, PT, R39, R55, PT ;  /* 0x000000372700720c */ /* 0x000fc60003f04070 */
[----:B------:R-:W-:Y:S01]  /*a170*/  @!P4 IMAD.MOV R87, RZ, RZ, -R87 ;  /* 0x000000ffff57c224 */ /* 0x000fe200078e0a57 */
[----:B------:R-:W-:Y:S01]  /*a180*/  ISETP.GT.U32.AND P4, PT, R39, R67, PT ;  /* 0x000000432700720c */ /* 0x000fe20003f84070 */
[----:B------:R-:W-:Y:S02]  /*a190*/  IMAD.MOV.U32 R128, RZ, RZ, R149 ;  /* 0x000000ffff807224 */ /* 0x000fe400078e0095 */
[----:B------:R-:W-:-:S04]  /*a1a0*/  @!P2 IMAD.MOV R83, RZ, RZ, -R83 ;  /* 0x000000ffff53a224 */ /* 0x000fc800078e0a53 */
[--C-:B------:R-:W-:Y:S01]  /*a1b0*/  @!P5 IMAD.IADD R75, R75, 0x1, -R39.reuse ;  /* 0x000000014b4bd824 */ /* 0x100fe200078e0a27 */
[----:B------:R-:W-:Y:S01]  /*a1c0*/  ISETP.GT.U32.AND P5, PT, R39, R52, PT ;  /* 0x000000342700720c */ /* 0x000fe20003fa4070 */
[--C-:B------:R-:W-:Y:S01]  /*a1d0*/  @!P0 IMAD.IADD R55, R55, 0x1, -R39.reuse ;  /* 0x0000000137378824 */ /* 0x100fe200078e0a27 */
[----:B------:R-:W-:Y:S02]  /*a1e0*/  ISETP.GT.U32.AND P2, PT, R39, R63, PT ;  /* 0x0000003f2700720c */ /* 0x000fe40003f44070 */
[----:B------:R-:W-:Y:S01]  /*a1f0*/  ISETP.GE.AND P0, PT, R128, RZ, PT ;  /* 0x000000ff8000720c */ /* 0x000fe20003f06270 */
[----:B------:R-:W-:Y:S01]  /*a200*/  @!P4 IMAD.IADD R67, R67, 0x1, -R39 ;  /* 0x000000014343c824 */ /* 0x000fe200078e0a27 */
[----:B------:R-:W-:-:S07]  /*a210*/  ISETP.GT.U32.AND P4, PT, R39, R98, PT ;  /* 0x000000622700720c */ /* 0x000fce0003f84070 */
[--C-:B------:R-:W-:Y:S01]  /*a220*/  @!P5 IMAD.IADD R52, R52, 0x1, -R39.reuse ;  /* 0x000000013434d824 */ /* 0x100fe200078e0a27 */
[----:B------:R-:W-:Y:S01]  /*a230*/  ISETP.GE.AND P5, PT, R129, RZ, PT ;  /* 0x000000ff8100720c */ /* 0x000fe20003fa6270 */
[----:B------:R-:W-:Y:S01]  /*a240*/  @!P2 IMAD.IADD R63, R63, 0x1, -R39 ;  /* 0x000000013f3fa824 */ /* 0x000fe200078e0a27 */
[C---:B------:R-:W-:Y:S01]  /*a250*/  ISETP.GT.U32.AND P2, PT, R39.reuse, R94, PT ;  /* 0x0000005e2700720c */ /* 0x040fe20003f44070 */
[----:B------:R-:W-:Y:S01]  /*a260*/  @!P0 IMAD.MOV R71, RZ, RZ, -R71 ;  /* 0x000000ffff478224 */ /* 0x000fe200078e0a47 */
[----:B------:R-:W-:Y:S01]  /*a270*/  ISETP.GT.U32.AND P0, PT, R39, R52, PT ;  /* 0x000000342700720c */ /* 0x000fe20003f04070 */
[----:B------:R-:W-:Y:S01]  /*a280*/  @!P4 IMAD.IADD R98, R98, 0x1, -R39 ;  /* 0x000000016262c824 */ /* 0x000fe200078e0a27 */
[----:B------:R-:W-:Y:S01]  /*a290*/  ISETP.GE.AND P4, PT, R133, RZ, PT ;  /* 0x000000ff8500720c */ /* 0x000fe20003f86270 */
[----:B------:R-:W-:-:S03]  /*a2a0*/  @!P3 IMAD.MOV R63, RZ, RZ, -R63 ;  /* 0x000000ffff3fb224 */ /* 0x000fc600078e0a3f */
[----:B------:R-:W-:-:S03]  /*a2b0*/  ISETP.GT.U32.AND P3, PT, R39, R98, PT ;  /* 0x000000622700720c */ /* 0x000fc60003f64070 */
[----:B------:R-:W-:Y:S01]  /*a2c0*/  @!P5 IMAD.MOV R67, RZ, RZ, -R67 ;  /* 0x000000ffff43d224 */ /* 0x000fe200078e0a43 */
[C---:B------:R-:W-:Y:S01]  /*a2d0*/  ISETP.GT.U32.AND P5, PT, R39.reuse, R49, PT ;  /* 0x000000312700720c */ /* 0x040fe20003fa4070 */
[--C-:B------:R-:W-:Y:S01]  /*a2e0*/  @!P2 IMAD.IADD R94, R94, 0x1, -R39.reuse ;  /* 0x000000015e5ea824 */ /* 0x100fe200078e0a27 */
[C---:B------:R-:W-:Y:S01]  /*a2f0*/  ISETP.GT.U32.AND P2, PT, R39.reuse, R55, PT ;  /* 0x000000372700720c */ /* 0x040fe20003f44070 */
[----:B------:R-:W-:Y:S01]  /*a300*/  @!P0 IMAD.IADD R52, R52, 0x1, -R39 ;  /* 0x0000000134348824 */ /* 0x000fe200078e0a27 */
[C---:B------:R-:W-:Y:S01]  /*a310*/  ISETP.GT.U32.AND P0, PT, R39.reuse, R82, PT ;  /* 0x000000522700720c */ /* 0x040fe20003f04070 */
[----:B------:R-:W-:Y:S01]  /*a320*/  @!P4 IMAD.MOV R59, RZ, RZ, -R59 ;  /* 0x000000ffff3bc224 */ /* 0x000fe200078e0a3b */
[----:B------:R-:W-:Y:S01]  /*a330*/  ISETP.GT.U32.AND P4, PT, R39, R90, PT ;  /* 0x0000005a2700720c */ /* 0x000fe20003f84070 */
[----:B------:R-:W-:Y:S02]  /*a340*/  @!P6 IMAD.MOV R75, RZ, RZ, -R75 ;  /* 0x000000ffff4be224 */ /* 0x000fe400078e0a4b */
[----:B------:R-:W-:Y:S01]  /*a350*/  @!P3 IMAD.IADD R98, R98, 0x1, -R39 ;  /* 0x000000016262b824 */ /* 0x000fe200078e0a27 */
[----:B----4-:R-:W-:-:S03]  /*a360*/  ISETP.GE.AND P3, PT, R134, RZ, PT ;  /* 0x000000ff8600720c */ /* 0x010fc60003f66270 */
[--C-:B------:R-:W-:Y:S01]  /*a370*/  @!P5 IMAD.IADD R49, R49, 0x1, -R39.reuse ;  /* 0x000000013131d824 */ /* 0x100fe200078e0a27 */
[C---:B------:R-:W-:Y:S02]  /*a380*/  ISETP.GT.U32.AND P5, PT, R39.reuse, R78, PT ;  /* 0x0000004e2700720c */ /* 0x040fe40003fa4070 */
[----:B------:R-:W-:Y:S01]  /*a390*/  ISETP.GT.U32.AND P6, PT, R39, R94, PT ;  /* 0x0000005e2700720c */ /* 0x000fe20003fc4070 */
[--C-:B------:R-:W-:Y:S01]  /*a3a0*/  @!P2 IMAD.IADD R55, R55, 0x1, -R39.reuse ;  /* 0x000000013737a824 */ /* 0x100fe200078e0a27 */
[----:B------:R-:W-:Y:S01]  /*a3b0*/  ISETP.GT.U32.AND P2, PT, R39, R86, PT ;  /* 0x000000562700720c */ /* 0x000fe20003f44070 */
[--C-:B------:R-:W-:Y:S01]  /*a3c0*/  @!P0 IMAD.IADD R82, R82, 0x1, -R39.reuse ;  /* 0x0000000152528824 */ /* 0x100fe200078e0a27 */
[----:B------:R-:W-:Y:S01]  /*a3d0*/  ISETP.GE.AND P0, PT, R140, RZ, PT ;  /* 0x000000ff8c00720c */ /* 0x000fe20003f06270 */
[----:B------:R-:W-:Y:S01]  /*a3e0*/  @!P4 IMAD.IADD R90, R90, 0x1, -R39 ;  /* 0x000000015a5ac824 */ /* 0x000fe200078e0a27 */
[----:B------:R-:W-:Y:S01]  /*a3f0*/  ISETP.GE.AND P4, PT, R136, RZ, PT ;  /* 0x000000ff8800720c */ /* 0x000fe20003f86270 */
[----:B------:R-:W-:-:S03]  /*a400*/  @!P3 IMAD.MOV R55, RZ, RZ, -R55 ;  /* 0x000000ffff37b224 */ /* 0x000fc600078e0a37 */
[----:B------:R-:W-:Y:S01]  /*a410*/  ISETP.GT.U32.AND P3, PT, R39, R90, PT ;  /* 0x0000005a2700720c */ /* 0x000fe20003f64070 */
[--C-:B------:R-:W-:Y:S01]  /*a420*/  @!P5 IMAD.IADD R78, R78, 0x1, -R39.reuse ;  /* 0x000000014e4ed824 */ /* 0x100fe200078e0a27 */
[----:B------:R-:W-:Y:S01]  /*a430*/  ISETP.GE.AND P5, PT, R141, RZ, PT ;  /* 0x000000ff8d00720c */ /* 0x000fe20003fa6270 */
[--C-:B------:R-:W-:Y:S01]  /*a440*/  @!P6 IMAD.IADD R94, R94, 0x1, -R39.reuse ;  /* 0x000000015e5ee824 */ /* 0x100fe200078e0a27 */
[----:B------:R-:W-:Y:S01]  /*a450*/  ISETP.GT.U32.AND P6, PT, R39, R74, PT ;  /* 0x0000004a2700720c */ /* 0x000fe20003fc4070 */
[----:B------:R-:W-:Y:S01]  /*a460*/  @!P2 IMAD.IADD R86, R86, 0x1, -R39 ;  /* 0x000000015656a824 */ /* 0x000fe200078e0a27 */
[----:B------:R-:W-:Y:S01]  /*a470*/  ISETP.GE.AND P2, PT, R137, RZ, PT ;  /* 0x000000ff8900720c */ /* 0x000fe20003f46270 */
[----:B------:R-:W-:Y:S01]  /*a480*/  @!P0 IMAD.MOV R98, RZ, RZ, -R98 ;  /* 0x000000ffff628224 */ /* 0x000fe200078e0a62 */
[C---:B------:R-:W-:Y:S01]  /*a490*/  ISETP.GT.U32.AND P0, PT, R39.reuse, R78, PT ;  /* 0x0000004e2700720c */ /* 0x040fe20003f04070 */
[----:B------:R-:W-:Y:S01]  /*a4a0*/  @!P4 IMAD.MOV R52, RZ, RZ, -R52 ;  /* 0x000000ffff34c224 */ /* 0x000fe200078e0a34 */
[----:B------:R-:W-:-:S03]  /*a4b0*/  ISETP.GT.U32.AND P4, PT, R39, R86, PT ;  /* 0x000000562700720c */ /* 0x000fc60003f84070 */
[--C-:B------:R-:W-:Y:S01]  /*a4c0*/  @!P3 IMAD.IADD R90, R90, 0x1, -R39.reuse ;  /* 0x000000015a5ab824 */ /* 0x100fe200078e0a27 */
[C---:B------:R-:W-:Y:S01]  /*a4d0*/  ISETP.GT.U32.AND P3, PT, R39.reuse, R66, PT ;  /* 0x000000422700720c */ /* 0x040fe20003f64070 */
[----:B------:R-:W-:Y:S01]  /*a4e0*/  @!P5 IMAD.MOV R94, RZ, RZ, -R94 ;  /* 0x000000ffff5ed224 */ /* 0x000fe200078e0a5e */
[C---:B------:R-:W-:Y:S01]  /*a4f0*/  ISETP.GT.U32.AND P5, PT, R39.reuse, R70, PT ;  /* 0x000000462700720c */ /* 0x040fe20003fa4070 */
[----:B------:R-:W-:Y:S02]  /*a500*/  @!P6 IMAD.IADD R74, R74, 0x1, -R39 ;  /* 0x000000014a4ae824 */ /* 0x000fe400078e0a27 */
[----:B------:R-:W-:Y:S01]  /*a510*/  @!P2 IMAD.MOV R49, RZ, RZ, -R49 ;  /* 0x000000ffff31a224 */ /* 0x000fe200078e0a31 */
[C---:B------:R-:W-:Y:S01]  /*a520*/  ISETP.GT.U32.AND P2, PT, R39.reuse, R82, PT ;  /* 0x000000522700720c */ /* 0x040fe20003f44070 */
[--C-:B------:R-:W-:Y:S01]  /*a530*/  @!P0 IMAD.IADD R78, R78, 0x1, -R39.reuse ;  /* 0x000000014e4e8824 */ /* 0x100fe200078e0a27 */
[C---:B------:R-:W-:Y:S02]  /*a540*/  ISETP.GT.U32.AND P0, PT, R39.reuse, R54, PT ;  /* 0x000000362700720c */ /* 0x040fe40003f04070 */
[C---:B------:R-:W-:Y:S01]  /*a550*/  ISETP.GT.U32.AND P6, PT, R39.reuse, R74, PT ;  /* 0x0000004a2700720c */ /* 0x040fe20003fc4070 */
[--C-:B------:R-:W-:Y:S01]  /*a560*/  @!P4 IMAD.IADD R86, R86, 0x1, -R39.reuse ;  /* 0x000000015656c824 */ /* 0x100fe200078e0a27 */
[----:B------:R-:W-:Y:S01]  /*a570*/  ISETP.GT.U32.AND P4, PT, R39, R62, PT ;  /* 0x0000003e2700720c */ /* 0x000fe20003f84070 */
[--C-:B------:R-:W-:Y:S01]  /*a580*/  @!P3 IMAD.IADD R66, R66, 0x1, -R39.reuse ;  /* 0x000000014242b824 */ /* 0x100fe200078e0a27 */
[----:B------:R-:W-:Y:S01]  /*a590*/  ISETP.GE.AND P3, PT, R144, RZ, PT ;  /* 0x000000ff9000720c */ /* 0x000fe20003f66270 */
[----:B------:R-:W-:Y:S01]  /*a5a0*/  @!P5 IMAD.IADD R70, R70, 0x1, -R39 ;  /* 0x000000014646d824 */ /* 0x000fe200078e0a27 */
[----:B------:R-:W-:-:S03]  /*a5b0*/  ISETP.GE.AND P5, PT, R143, RZ, PT ;  /* 0x000000ff8f00720c */ /* 0x000fc60003fa6270 */
[--C-:B------:R-:W-:Y:S01]  /*a5c0*/  @!P2 IMAD.IADD R82, R82, 0x1, -R39.reuse ;  /* 0x000000015252a824 */ /* 0x100fe200078e0a27 */
[C---:B------:R-:W-:Y:S01]  /*a5d0*/  ISETP.GT.U32.AND P2, PT, R39.reuse, R58, PT ;  /* 0x0000003a2700720c */ /* 0x040fe20003f44070 */
[--C-:B------:R-:W-:Y:S01]  /*a5e0*/  @!P0 IMAD.IADD R54, R54, 0x1, -R39.reuse ;  /* 0x0000000136368824 */ /* 0x100fe200078e0a27 */
[----:B------:R-:W-:Y:S01]  /*a5f0*/  ISETP.GT.U32.AND P0, PT, R39, R70, PT ;  /* 0x000000462700720c */ /* 0x000fe20003f04070 */
[--C-:B------:R-:W-:Y:S01]  /*a600*/  @!P6 IMAD.IADD R74, R74, 0x1, -R39.reuse ;  /* 0x000000014a4ae824 */ /* 0x100fe200078e0a27 */
[----:B------:R-:W-:Y:S01]  /*a610*/  ISETP.GE.AND P6, PT, R142, RZ, PT ;  /* 0x000000ff8e00720c */ /* 0x000fe20003fc6270 */
[----:B------:R-:W-:Y:S01]  /*a620*/  @!P4 IMAD.IADD R62, R62, 0x1, -R39 ;  /* 0x000000013e3ec824 */ /* 0x000fe200078e0a27 */
[----:B------:R-:W-:Y:S01]  /*a630*/  ISETP.GE.AND P4, PT, R145, RZ, PT ;  /* 0x000000ff9100720c */ /* 0x000fe20003f86270 */
[----:B------:R-:W-:Y:S02]  /*a640*/  @!P3 IMAD.MOV R82, RZ, RZ, -R82 ;  /* 0x000000ffff52b224 */ /* 0x000fe400078e0a52 */
[----:B------:R-:W-:Y:S01]  /*a650*/  @!P5 IMAD.MOV R86, RZ, RZ, -R86 ;  /* 0x000000ffff56d224 */ /* 0x000fe200078e0a56 */
[----:B------:R-:W-:-:S02]  /*a660*/  ISETP.GT.U32.AND P5, PT, R39, R66, PT ;  /* 0x000000422700720c */ /* 0x000fc40003fa4070 */
[----:B------:R-:W-:Y:S01]  /*a670*/  ISETP.GT.U32.AND P3, PT, R39, R62, PT ;  /* 0x0000003e2700720c */ /* 0x000fe20003f64070 */
[--C-:B------:R-:W-:Y:S01]  /*a680*/  @!P2 IMAD.IADD R58, R58, 0x1, -R39.reuse ;  /* 0x000000013a3aa824 */ /* 0x100fe200078e0a27 */
[----:B------:R-:W-:Y:S01]  /*a690*/  ISETP.GE.AND P2, PT, R147, RZ, PT ;  /* 0x000000ff9300720c */ /* 0x000fe20003f46270 */
[----:B------:R-:W-:Y:S01]  /*a6a0*/  @!P0 IMAD.IADD R70, R70, 0x1, -R39 ;  /* 0x0000000146468824 */ /* 0x000fe200078e0a27 */
[C---:B------:R-:W-:Y:S01]  /*a6b0*/  ISETP.GT.U32.AND P0, PT, R39.reuse, R48, PT ;  /* 0x000000302700720c */ /* 0x040fe20003f04070 */
[----:B------:R-:W-:Y:S01]  /*a6c0*/  @!P6 IMAD.MOV R90, RZ, RZ, -R90 ;  /* 0x000000ffff5ae224 */ /* 0x000fe200078e0a5a */
[C---:B------:R-:W-:Y:S01]  /*a6d0*/  ISETP.GT.U32.AND P6, PT, R39.reuse, R54, PT ;  /* 0x000000362700720c */ /* 0x040fe20003fc4070 */
[----:B------:R-:W-:Y:S01]  /*a6e0*/  @!P4 IMAD.MOV R78, RZ, RZ, -R78 ;  /* 0x000000ffff4ec224 */ /* 0x000fe200078e0a4e */
[----:B------:R-:W-:-:S03]  /*a6f0*/  ISETP.GT.U32.AND P4, PT, R39, R58, PT ;  /* 0x0000003a2700720c */ /* 0x000fc60003f84070 */
[--C-:B------:R-:W-:Y:S01]  /*a700*/  @!P5 IMAD.IADD R66, R66, 0x1, -R39.reuse ;  /* 0x000000014242d824 */ /* 0x100fe200078e0a27 */
[C---:B------:R-:W-:Y:S01]  /*a710*/  ISETP.GT.U32.AND P5, PT, R39.reuse, R97, PT ;  /* 0x000000612700720c */ /* 0x040fe20003fa4070 */
[--C-:B------:R-:W-:Y:S01]  /*a720*/  @!P3 IMAD.IADD R62, R62, 0x1, -R39.reuse ;  /* 0x000000013e3eb824 */ /* 0x100fe200078e0a27 */
[C---:B------:R-:W-:Y:S01]  /*a730*/  ISETP.GT.U32.AND P3, PT, R39.reuse, R93, PT ;  /* 0x0000005d2700720c */ /* 0x040fe20003f64070 */
[----:B------:R-:W-:Y:S01]  /*a740*/  @!P2 IMAD.MOV R74, RZ, RZ, -R74 ;  /* 0x000000ffff4aa224 */ /* 0x000fe200078e0a4a */
[C---:B------:R-:W-:Y:S01]  /*a750*/  ISETP.GT.U32.AND P2, PT, R39.reuse, R51, PT ;  /* 0x000000332700720c */ /* 0x040fe20003f44070 */
[--C-:B------:R-:W-:Y:S01]  /*a760*/  @!P0 IMAD.IADD R48, R48, 0x1, -R39.reuse ;  /* 0x0000000130308824 */ /* 0x100fe200078e0a27 */
[----:B------:R-:W-:Y:S01]  /*a770*/  ISETP.GE.AND P0, PT, R152, RZ, PT ;  /* 0x000000ff9800720c */ /* 0x000fe20003f06270 */
[--C-:B------:R-:W-:Y:S01]  /*a780*/  @!P6 IMAD.IADD R54, R54, 0x1, -R39.reuse ;  /* 0x000000013636e824 */ /* 0x100fe200078e0a27 */
[----:B------:R-:W-:Y:S01]  /*a790*/  ISETP.GT.U32.AND P6, PT, R39, R89, PT ;  /* 0x000000592700720c */ /* 0x000fe20003fc4070 */
[----:B------:R-:W-:Y:S01]  /*a7a0*/  @!P4 IMAD.IADD R58, R58, 0x1, -R39 ;  /* 0x000000013a3ac824 */ /* 0x000fe200078e0a27 */
[----:B------:R-:W-:-:S03]  /*a7b0*/  ISETP.GE.AND P4, PT, R148, RZ, PT ;  /* 0x000000ff9400720c */ /* 0x000fc60003f86270 */
[--C-:B------:R-:W-:Y:S02]  /*a7c0*/  @!P5 IMAD.IADD R97, R97, 0x1, -R39.reuse ;  /* 0x000000016161d824 */ /* 0x100fe400078e0a27 */
[--C-:B------:R-:W-:Y:S01]  /*a7d0*/  @!P3 IMAD.IADD R93, R93, 0x1, -R39.reuse ;  /* 0x000000015d5db824 */ /* 0x100fe200078e0a27 */
[----:B------:R-:W-:Y:S01]  /*a7e0*/  ISETP.GE.AND P3, PT, R154, RZ, PT ;  /* 0x000000ff9a00720c */ /* 0x000fe20003f66270 */
[--C-:B------:R-:W-:Y:S01]  /*a7f0*/  @!P2 IMAD.IADD R51, R51, 0x1, -R39.reuse ;  /* 0x000000013333a824 */ /* 0x100fe200078e0a27 */
[----:B------:R-:W-:Y:S01]  /*a800*/  ISETP.GE.AND P2, PT, R151, RZ, PT ;  /* 0x000000ff9700720c */ /* 0x000fe20003f46270 */
[----:B------:R-:W-:Y:S01]  /*a810*/  @!P0 IMAD.MOV R62, RZ, RZ, -R62 ;  /* 0x000000ffff3e8224 */ /* 0x000fe200078e0a3e */
[----:B------:R-:W-:Y:S01]  /*a820*/  ISETP.GT.U32.AND P0, PT, R39, R97, PT ;  /* 0x000000612700720c */ /* 0x000fe20003f04070 */
[----:B------:R-:W-:Y:S02]  /*a830*/  @!P6 IMAD.IADD R89, R89, 0x1, -R39 ;  /* 0x000000015959e824 */ /* 0x000fe400078e0a27 */
[----:B------:R-:W-:Y:S01]  /*a840*/  @!P4 IMAD.MOV R70, RZ, RZ, -R70 ;  /* 0x000000ffff46c224 */ /* 0x000fe200078e0a46 */
[----:B------:R-:W-:-:S02]  /*a850*/  ISETP.GT.U32.AND P4, PT, R39, R51, PT ;  /* 0x000000332700720c */ /* 0x000fc40003f84070 */
[----:B------:R-:W-:-:S03]  /*a860*/  ISETP.GT.U32.AND P6, PT, R39, R89, PT ;  /* 0x000000592700720c */ /* 0x000fc60003fc4070 */
[----:B------:R-:W-:Y:S01]  /*a870*/  @!P3 IMAD.MOV R54, RZ, RZ, -R54 ;  /* 0x000000ffff36b224 */ /* 0x000fe200078e0a36 */
[C---:B------:R-:W-:Y:S01]  /*a880*/  ISETP.GT.U32.AND P3, PT, R39.reuse, R85, PT ;  /* 0x000000552700720c */ /* 0x040fe20003f64070 */
[----:B------:R-:W-:Y:S01]  /*a890*/  @!P2 IMAD.MOV R66, RZ, RZ, -R66 ;  /* 0x000000ffff42a224 */ /* 0x000fe200078e0a42 */
[----:B------:R-:W-:Y:S01]  /*a8a0*/  ISETP.GT.U32.AND P2, PT, R39, R48, PT ;  /* 0x000000302700720c */ /* 0x000fe20003f44070 */
[--C-:B------:R-:W-:Y:S01]  /*a8b0*/  @!P0 IMAD.IADD R97, R97, 0x1, -R39.reuse ;  /* 0x0000000161618824 */ /* 0x100fe200078e0a27 */
[----:B------:R-:W-:Y:S02]  /*a8c0*/  ISETP.GT.U32.AND P0, PT, R39, R73, PT ;  /* 0x000000492700720c */ /* 0x000fe40003f04070 */
[----:B------:R-:W-:Y:S01]  /*a8d0*/  ISETP.GE.AND P5, PT, R153, RZ, PT ;  /* 0x000000ff9900720c */ /* 0x000fe20003fa6270 */
[--C-:B------:R-:W-:Y:S02]  /*a8e0*/  @!P4 IMAD.IADD R51, R51, 0x1, -R39.reuse ;  /* 0x000000013333c824 */ /* 0x100fe400078e0a27 */
[----:B------:R-:W-:Y:S01]  /*a8f0*/  @!P6 IMAD.IADD R89, R89, 0x1, -R39 ;  /* 0x000000015959e824 */ /* 0x000fe200078e0a27 */
[----:B------:R-:W-:-:S02]  /*a900*/  ISETP.GT.U32.AND P6, PT, R39, R69, PT ;  /* 0x000000452700720c */ /* 0x000fc40003fc4070 */
        /* <DEDUP_REMOVED lines=8> */
[----:B------:R-:W-:-:S03]  /*a990*/  ISETP.GT.U32.AND P5, PT, R39, R93, PT ;  /* 0x0000005d2700720c */ /* 0x000fc60003fa4070 */
[--C-:B------:R-:W-:Y:S01]  /*a9a0*/  @!P6 IMAD.IADD R69, R69, 0x1, -R39.reuse ;  /* 0x000000014545e824 */ /* 0x100fe200078e0a27 */
[----:B------:R-:W-:Y:S01]  /*a9b0*/  ISETP.GT.U32.AND P6, PT, R39, R85, PT ;  /* 0x000000552700720c */ /* 0x000fe20003fc4070 */
[----:B------:R-:W-:Y:S01]  /*a9c0*/  @!P4 IMAD.IADD R81, R81, 0x1, -R39 ;  /* 0x000000015151c824 */ /* 0x000fe200078e0a27 */
[----:B------:R-:W-:Y:S01]  /*a9d0*/  ISETP.GE.AND P4, PT, R160, RZ, PT ;  /* 0x000000ffa000720c */ /* 0x000fe20003f86270 */
[----:B------:R-:W-:-:S03]  /*a9e0*/  @!P3 IMAD.MOV R48, RZ, RZ, -R48 ;  /* 0x000000ffff30b224 */ /* 0x000fc600078e0a30 */
[----:B------:R-:W-:Y:S01]  /*a9f0*/  ISETP.GT.U32.AND P3, PT, R39, R81, PT ;  /* 0x000000512700720c */ /* 0x000fe20003f64070 */
[----:B------:R-:W-:Y:S01]  /*aa00*/  @!P2 IMAD.IADD R77, R77, 0x1, -R39 ;  /* 0x000000014d4da824 */ /* 0x000fe200078e0a27 */
[----:B------:R-:W-:Y:S01]  /*aa10*/  ISETP.GE.AND P2, PT, R161, RZ, PT ;  /* 0x000000ffa100720c */ /* 0x000fe20003f46270 */
[----:B------:R-:W-:Y:S01]  /*aa20*/  @!P0 IMAD.MOV R89, RZ, RZ, -R89 ;  /* 0x000000ffff598224 */ /* 0x000fe200078e0a59 */
[----:B------:R-:W-:Y:S01]  /*aa30*/  ISETP.GT.U32.AND P0, PT, R39, R65, PT ;  /* 0x000000412700720c */ /* 0x000fe20003f04070 */
[--C-:B------:R-:W-:Y:S01]  /*aa40*/  @!P5 IMAD.IADD R93, R93, 0x1, -R39.reuse ;  /* 0x000000015d5dd824 */ /* 0x100fe200078e0a27 */
[----:B------:R-:W-:Y:S01]  /*aa50*/  ISETP.GE.AND P5, PT, R155, RZ, PT ;  /* 0x000000ff9b00720c */ /* 0x000fe20003fa6270 */
[----:B------:R-:W-:Y:S01]  /*aa60*/  @!P6 IMAD.IADD R85, R85, 0x1, -R39 ;  /* 0x000000015555e824 */ /* 0x000fe200078e0a27 */
[C---:B------:R-:W-:Y:S01]  /*aa70*/  ISETP.GT.U32.AND P6, PT, R39.reuse, R61, PT ;  /* 0x0000003d2700720c */ /* 0x040fe20003fc4070 */
[----:B------:R-:W-:Y:S01]  /*aa80*/  @!P4 IMAD.MOV R97, RZ, RZ, -R97 ;  /* 0x000000ffff61c224 */ /* 0x000fe200078e0a61 */
[----:B------:R-:W-:-:S03]  /*aa90*/  ISETP.GT.U32.AND P4, PT, R39, R77, PT ;  /* 0x0000004d2700720c */ /* 0x000fc60003f84070 */
[----:B------:R-:W-:Y:S01]  /*aaa0*/  @!P3 IMAD.IADD R81, R81, 0x1, -R39 ;  /* 0x000000015151b824 */ /* 0x000fe200078e0a27 */
[C---:B------:R-:W-:Y:S01]  /*aab0*/  ISETP.GT.U32.AND P3, PT, R39.reuse, R57, PT ;  /* 0x000000392700720c */ /* 0x040fe20003f64070 */
[----:B------:R-:W-:Y:S01]  /*aac0*/  @!P2 IMAD.MOV R93, RZ, RZ, -R93 ;  /* 0x000000ffff5da224 */ /* 0x000fe200078e0a5d */
[----:B------:R-:W-:Y:S01]  /*aad0*/  ISETP.GT.U32.AND P2, PT, R39, R69, PT ;  /* 0x000000452700720c */ /* 0x000fe20003f44070 */
[----:B------:R-:W-:Y:S01]  /*aae0*/  @!P0 IMAD.IADD R65, R65, 0x1, -R39 ;  /* 0x0000000141418824 */ /* 0x000fe200078e0a27 */
[----:B------:R-:W-:Y:S01]  /*aaf0*/  ISETP.GE.AND P0, PT, R116, RZ, PT ;  /* 0x000000ff7400720c */ /* 0x000fe20003f06270 */
[----:B------:R-:W-:Y:S01]  /*ab00*/  @!P5 IMAD.MOV R51, RZ, RZ, -R51 ;  /* 0x000000ffff33d224 */ /* 0x000fe200078e0a33 */
[----:B------:R-:W-:Y:S01]  /*ab10*/  ISETP.GT.U32.AND P5, PT, R39, R73, PT ;  /* 0x000000492700720c */ /* 0x000fe20003fa4070 */
[----:B------:R-:W-:Y:S01]  /*ab20*/  @!P6 IMAD.IADD R61, R61, 0x1, -R39 ;  /* 0x000000013d3de824 */ /* 0x000fe200078e0a27 */
[----:B------:R-:W-:Y:S01]  /*ab30*/  ISETP.GE.AND P6, PT, R115, RZ, PT ;  /* 0x000000ff7300720c */ /* 0x000fe20003fc6270 */
[----:B------:R-:W-:-:S02]  /*ab40*/  VIADD R149, R0, 0x1c ;  /* 0x0000001c00957836 */ /* 0x000fc40000000000 */
[--C-:B------:R-:W-:Y:S01]  /*ab50*/  @!P4 IMAD.IADD R77, R77, 0x1, -R39.reuse ;  /* 0x000000014d4dc824 */ /* 0x100fe200078e0a27 */
[----:B------:R-:W-:Y:S01]  /*ab60*/  ISETP.GT.U32.AND P4, PT, R39, R31, PT ;  /* 0x0000001f2700720c */ /* 0x000fe20003f84070 */
[--C-:B------:R-:W-:Y:S01]  /*ab70*/  @!P3 IMAD.IADD R57, R57, 0x1, -R39.reuse ;  /* 0x000000013939b824 */ /* 0x100fe200078e0a27 */
[----:B------:R-:W-:Y:S01]  /*ab80*/  ISETP.GE.AND P3, PT, R114, RZ, PT ;  /* 0x000000ff7200720c */ /* 0x000fe20003f66270 */
[----:B------:R-:W-:Y:S01]  /*ab90*/  @!P2 IMAD.IADD R69, R69, 0x1, -R39 ;  /* 0x000000014545a824 */ /* 0x000fe200078e0a27 */
[----:B------:R-:W-:Y:S01]  /*aba0*/  IABS R41, R149 ;  /* 0x0000009500297213 */ /* 0x000fe20000000000 */
[----:B------:R-:W-:Y:S01]  /*abb0*/  @!P0 IMAD.MOV R77, RZ, RZ, -R77 ;  /* 0x000000ffff4d8224 */ /* 0x000fe200078e0a4d */
[----:B------:R-:W-:Y:S01]  /*abc0*/  ISETP.GE.AND P2, PT, R117, RZ, PT ;  /* 0x000000ff7500720c */ /* 0x000fe20003f46270 */
[----:B------:R-:W-:Y:S01]  /*abd0*/  @!P5 IMAD.IADD R73, R73, 0x1, -R39 ;  /* 0x000000014949d824 */ /* 0x000fe200078e0a27 */
[----:B------:R-:W-:Y:S01]  /*abe0*/  ISETP.GT.U32.AND P0, PT, R39, R57, PT ;  /* 0x000000392700720c */ /* 0x000fe20003f04070 */
[----:B------:R-:W-:-:S02]  /*abf0*/  VIADD R120, R0, 0x24 ;  /* 0x0000002400787836 */ /* 0x000fc40000000000 */
[----:B------:R-:W-:-:S04]  /*ac00*/  IMAD.HI.U32 R32, R40, R41, RZ ;  /* 0x0000002928207227 */ /* 0x000fc800078e00ff */
[----:B------:R-:W-:Y:S01]  /*ac10*/  @!P6 IMAD.MOV R73, RZ, RZ, -R73 ;  /* 0x000000ffff49e224 */ /* 0x000fe200078e0a49 */
[----:B------:R-:W-:Y:S01]  /*ac20*/  ISETP.GT.U32.AND P6, PT, R39, R30, PT ;  /* 0x0000001e2700720c */ /* 0x000fe20003fc4070 */
[----:B------:R-:W-:Y:S01]  /*ac30*/  IMAD.MOV R32, RZ, RZ, -R32 ;  /* 0x000000ffff207224 */ /* 0x000fe200078e0a20 */
[----:B------:R-:W-:Y:S01]  /*ac40*/  IABS R34, R120 ;  /* 0x0000007800227213 */ /* 0x000fe20000000000 */
[----:B------:R-:W-:Y:S01]  /*ac50*/  @!P4 IMAD.IADD R31, R31, 0x1, -R39 ;  /* 0x000000011f1fc824 */ /* 0x000fe200078e0a27 */
[C---:B------:R-:W-:Y:S01]  /*ac60*/  ISETP.GT.U32.AND P4, PT, R39.reuse, R61, PT ;  /* 0x0000003d2700720c */ /* 0x040fe20003f84070 */
[----:B------:R-:W-:Y:S01]  /*ac70*/  @!P3 IMAD.MOV R69, RZ, RZ, -R69 ;  /* 0x000000ffff45b224 */ /* 0x000fe200078e0a45 */
[C---:B------:R-:W-:Y:S01]  /*ac80*/  ISETP.GT.U32.AND P3, PT, R39.reuse, R28, PT ;  /* 0x0000001c2700720c */ /* 0x040fe20003f64070 */
[----:B------:R-:W-:Y:S02]  /*ac90*/  IMAD R41, R39, R32, R41 ;  /* 0x0000002027297224 */ /* 0x000fe400078e0229 */
[----:B------:R-:W-:-:S04]  /*aca0*/  IMAD.HI.U32 R32, R40, R34, RZ ;  /* 0x0000002228207227 */ /* 0x000fc800078e00ff */
[----:B------:R-:W-:Y:S01]  /*acb0*/  @!P2 IMAD.MOV R81, RZ, RZ, -R81 ;  /* 0x000000ffff51a224 */ /* 0x000fe200078e0a51 */
[----:B------:R-:W-:Y:S01]  /*acc0*/  ISETP.GT.U32.AND P2, PT, R39, R31, PT ;  /* 0x0000001f2700720c */ /* 0x000fe20003f44070 */
[--C-:B------:R-:W-:Y:S01]  /*acd0*/  @!P0 IMAD.IADD R57, R57, 0x1, -R39.reuse ;  /* 0x0000000139398824 */ /* 0x100fe200078e0a27 */
[----:B------:R-:W-:Y:S01]  /*ace0*/  ISETP.GE.AND P0, PT, R109, RZ, PT ;  /* 0x000000ff6d00720c */ /* 0x000fe20003f06270 */
[----:B------:R-:W-:Y:S01]  /*acf0*/  IMAD.MOV R32, RZ, RZ, -R32 ;  /* 0x000000ffff207224 */ /* 0x000fe200078e0a20 */
[----:B------:R-:W-:Y:S01]  /*ad00*/  IABS R33, R13 ;  /* 0x0000000d00217213 */ /* 0x000fe20000000000 */
[----:B------:R-:W-:Y:S02]  /*ad10*/  IMAD.MOV.U32 R162, RZ, RZ, R106 ;  /* 0x000000ffffa27224 */ /* 0x000fe400078e006a */
[----:B------:R-:W-:Y:S01]  /*ad20*/  @!P6 IMAD.IADD R30, R30, 0x1, -R39 ;  /* 0x000000011e1ee824 */ /* 0x000fe200078e0a27 */
[----:B------:R-:W-:Y:S01]  /*ad30*/  ISETP.GE.AND P6, PT, R4, RZ, PT ;  /* 0x000000ff0400720c */ /* 0x000fe20003fc6270 */
[----:B------:R-:W-:Y:S01]  /*ad40*/  IMAD R34, R39, R32, R34 ;  /* 0x0000002027227224 */ /* 0x000fe200078e0222 */
[----:B------:R-:W-:Y:S01]  /*ad50*/  ISETP.GE.AND P5, PT, R162, RZ, PT ;  /* 0x000000ffa200720c */ /* 0x000fe20003fa6270 */
[----:B------:R-:W-:-:S04]  /*ad60*/  IMAD.HI.U32 R32, R40, R33, RZ ;  /* 0x0000002128207227 */ /* 0x000fc800078e00ff */
[--C-:B------:R-:W-:Y:S02]  /*ad70*/  @!P4 IMAD.IADD R61, R61, 0x1, -R39.reuse ;  /* 0x000000013d3dc824 */ /* 0x100fe400078e0a27 */
[--C-:B------:R-:W-:Y:S01]  /*ad80*/  @!P3 IMAD.IADD R28, R28, 0x1, -R39.reuse ;  /* 0x000000011c1cb824 */ /* 0x100fe200078e0a27 */
[----:B------:R-:W-:Y:S01]  /*ad90*/  STL [R1+0x8d0], R149 ;  /* 0x0008d09501007387 */ /* 0x000fe20000100800 */
[----:B------:R-:W-:Y:S01]  /*ada0*/  IMAD.MOV R32, RZ, RZ, -R32 ;  /* 0x000000ffff207224 */ /* 0x000fe200078e0a20 */
[----:B------:R-:W-:Y:S01]  /*adb0*/  ISETP.GT.U32.AND P3, PT, R39, R30, PT ;  /* 0x0000001e2700720c */ /* 0x000fe20003f64070 */
[----:B------:R-:W-:Y:S01]  /*adc0*/  @!P2 IMAD.IADD R31, R31, 0x1, -R39 ;  /* 0x000000011f1fa824 */ /* 0x000fe200078e0a27 */
[----:B------:R-:W-:Y:S01]  /*add0*/  STL [R1+0xba4], R149 ;  /* 0x000ba49501007387 */ /* 0x000fe20000100800 */
[----:B------:R-:W-:Y:S01]  /*ade0*/  @!P0 IMAD.MOV R61, RZ, RZ, -R61 ;  /* 0x000000ffff3d8224 */ /* 0x000fe200078e0a3d */
[----:B------:R-:W-:Y:S02]  /*adf0*/  ISETP.GE.AND P2, PT, R108, RZ, PT ;  /* 0x000000ff6c00720c */ /* 0x000fe40003f46270 */
[C---:B------:R-:W-:Y:S01]  /*ae00*/  ISETP.GT.U32.AND P0, PT, R39.reuse, R28, PT ;  /* 0x0000001c2700720c */ /* 0x040fe20003f04070 */
[----:B------:R-:W-:Y:S01]  /*ae10*/  STL [R1+0xba8], R41 ;  /* 0x000ba82901007387 */ /* 0x000fe20000100800 */
[----:B------:R-:W-:-:S03]  /*ae20*/  IMAD R33, R39, R32, R33 ;  /* 0x0000002027217224 */ /* 0x000fc600078e0221 */
[----:B------:R-:W-:Y:S01]  /*ae30*/  STL [R1+0x8c0], R120 ;  /* 0x0008c07801007387 */ /* 0x000fe20000100800 */
[----:B------:R-:W-:Y:S01]  /*ae40*/  @!P6 IMAD.MOV R31, RZ, RZ, -R31 ;  /* 0x000000ffff1fe224 */ /* 0x000fe200078e0a1f */
[----:B------:R-:W-:Y:S02]  /*ae50*/  ISETP.GE.AND P6, PT, R2, RZ, PT ;  /* 0x000000ff0200720c */ /* 0x000fe40003fc6270 */
[----:B------:R-:W-:Y:S01]  /*ae60*/  STL [R1+0xbac], R120 ;  /* 0x000bac7801007387 */ /* 0x000fe20000100800 */
[----:B------:R-:W-:-:S03]  /*ae70*/  IABS R32, R22 ;  /* 0x0000001600207213 */ /* 0x000fc60000000000 */
[----:B------:R-:W-:Y:S01]  /*ae80*/  STL [R1+0xbb0], R34 ;  /* 0x000bb02201007387 */ /* 0x000fe20000100800 */
[----:B------:R-:W-:-:S03]  /*ae90*/  @!P5 IMAD.MOV R85, RZ, RZ, -R85 ;  /* 0x000000ffff55d224 */ /* 0x000fc600078e0a55 */
[----:B------:R-:W-:Y:S01]  /*aea0*/  STL [R1+0x8cc], R13 ;  /* 0x0008cc0d01007387 */ /* 0x000fe20000100800 */
[----:B------:R-:W-:-:S03]  /*aeb0*/  ISETP.GT.U32.AND P5, PT, R39, R65, PT ;  /* 0x000000412700720c */ /* 0x000fc60003fa4070 */
[----:B------:R-:W-:Y:S04]  /*aec0*/  STL [R1+0xbb4], R13 ;  /* 0x000bb40d01007387 */ /* 0x000fe80000100800 */
[----:B------:R-:W-:Y:S04]  /*aed0*/  STL [R1+0xbb8], R33 ;  /* 0x000bb82101007387 */ /* 0x000fe80000100800 */
[----:B------:R2:W-:Y:S01]  /*aee0*/  STL [R1+0xbbc], R0 ;  /* 0x000bbc0001007387 */ /* 0x0005e20000100800 */
[----:B------:R-:W-:Y:S01]  /*aef0*/  IMAD.HI.U32 R106, R40, R32, RZ ;  /* 0x00000020286a7227 */ /* 0x000fe200078e00ff */
[----:B------:R-:W-:-:S03]  /*af00*/  LOP3.LUT R5, RZ, R29, RZ, 0x33, !PT ;  /* 0x0000001dff057212 */ /* 0x000fc600078e33ff */
[----:B------:R-:W-:Y:S02]  /*af10*/  @!P2 IMAD.MOV R57, RZ, RZ, -R57 ;  /* 0x000000ffff39a224 */ /* 0x000fe400078e0a39 */
[----:B--2---:R-:W-:Y:S01]  /*af20*/  VIADD R0, R12, 0x7f ;  /* 0x0000007f0c007836 */ /* 0x004fe20000000000 */
[----:B------:R-:W-:Y:S01]  /*af30*/  ISETP.GE.AND P2, PT, R3, RZ, PT ;  /* 0x000000ff0300720c */ /* 0x000fe20003f46270 */
[--C-:B------:R-:W-:Y:S01]  /*af40*/  @!P3 IMAD.IADD R30, R30, 0x1, -R39.reuse ;  /* 0x000000011e1eb824 */ /* 0x100fe200078e0a27 */
[----:B------:R-:W-:Y:S01]  /*af50*/  ISETP.NE.AND P3, PT, R29, RZ, PT ;  /* 0x000000ff1d00720c */ /* 0x000fe20003f65270 */
[--C-:B------:R-:W-:Y:S01]  /*af60*/  @!P0 IMAD.IADD R28, R28, 0x1, -R39.reuse ;  /* 0x000000011c1c8824 */ /* 0x100fe200078e0a27 */
[----:B------:R-:W-:Y:S01]  /*af70*/  ISETP.GT.AND P0, PT, R0, 0x7f, PT ;  /* 0x0000007f0000780c */ /* 0x000fe20003f04270 */
[----:B------:R-:W-:Y:S01]  /*af80*/  IMAD.MOV R106, RZ, RZ, -R106 ;  /* 0x000000ffff6a7224 */ /* 0x000fe200078e0a6a */
[----:B------:R-:W-:Y:S01]  /*af90*/  SEL R103, R5, R103, !P3 ;  /* 0x0000006705677207 */ /* 0x000fe20005800000 */
[----:B------:R-:W-:Y:S01]  /*afa0*/  @!P6 IMAD.MOV R28, RZ, RZ, -R28 ;  /* 0x000000ffff1ce224 */ /* 0x000fe200078e0a1c */
[----:B------:R-:W-:Y:S01]  /*afb0*/  ISETP.LT.AND P0, PT, R107, R12, P0 ;  /* 0x0000000c6b00720c */ /* 0x000fe20000701270 */
[----:B------:R-:W-:Y:S01]  /*afc0*/  IMAD R32, R39, R106, R32 ;  /* 0x0000006a27207224 */ /* 0x000fe200078e0220 */
[----:B------:R-:W-:Y:S01]  /*afd0*/  SEL R107, R5, R46, !P3 ;  /* 0x0000002e056b7207 */ /* 0x000fe20005800000 */
[----:B------:R-:W-:Y:S01]  /*afe0*/  @!P5 IMAD.IADD R65, R65, 0x1, -R39 ;  /* 0x000000014141d824 */ /* 0x000fe200078e0a27 */
[----:B------:R-:W-:Y:S01]  /*aff0*/  STL [R1+0x8c8], R22 ;  /* 0x0008c81601007387 */ /* 0x000fe20000100800 */
[----:B------:R-:W-:Y:S01]  /*b000*/  ISETP.GE.AND P5, PT, R113, RZ, PT ;  /* 0x000000ff7100720c */ /* 0x000fe20003fa6270 */
[----:B------:R-:W-:Y:S01]  /*b010*/  IMAD R103, R103, UR11, RZ ;  /* 0x0000000b67677c24 */ /* 0x000fe2000f8e02ff */
[C---:B------:R-:W-:Y:S01]  /*b020*/  SEL R116, R5.reuse, R28, !P3 ;  /* 0x0000001c05747207 */ /* 0x040fe20005800000 */
[----:B------:R-:W-:Y:S01]  /*b030*/  STL [R1+0xbc0], R22 ;  /* 0x000bc01601007387 */ /* 0x000fe20000100800 */
[----:B------:R-:W-:Y:S01]  /*b040*/  SEL R96, R5, R96, !P3 ;  /* 0x0000006005607207 */ /* 0x000fe20005800000 */
[----:B------:R-:W-:Y:S01]  /*b050*/  IMAD R28, R107, UR11, RZ ;  /* 0x0000000b6b1c7c24 */ /* 0x000fe2000f8e02ff */
[C---:B------:R-:W-:Y:S01]  /*b060*/  SEL R29, R5.reuse, R100, !P3 ;  /* 0x00000064051d7207 */ /* 0x040fe20005800000 */
[----:B------:R-:W-:Y:S01]  /*b070*/  STL [R1+0xbc4], R40 ;  /* 0x000bc42801007387 */ /* 0x000fe20000100800 */
[----:B------:R-:W-:Y:S01]  /*b080*/  VIADD R106, R12, 0xffffffa8 ;  /* 0xffffffa80c6a7836 */ /* 0x000fe20000000000 */
[----:B------:R-:W-:-:S02]  /*b090*/  SEL R92, R5, R92, !P3 ;  /* 0x0000005c055c7207 */ /* 0x000fc40005800000 */
[----:B------:R-:W-:Y:S01]  /*b0a0*/  STL [R1+0xbc8], R32 ;  /* 0x000bc82001007387 */ /* 0x000fe20000100800 */
[C---:B------:R-:W-:Y:S01]  /*b0b0*/  SEL R99, R5.reuse, R99, !P3 ;  /* 0x0000006305637207 */ /* 0x040fe20005800000 */
[----:B------:R-:W-:Y:S01]  /*b0c0*/  @!P2 IMAD.MOV R30, RZ, RZ, -R30 ;  /* 0x000000ffff1ea224 */ /* 0x000fe200078e0a1e */
[----:B------:R-:W-:Y:S01]  /*b0d0*/  SEL R95, R5, R95, !P3 ;  /* 0x0000005f055f7207 */ /* 0x000fe20005800000 */
[----:B------:R-:W-:Y:S01]  /*b0e0*/  STL [R1+0xbcc], R12 ;  /* 0x000bcc0c01007387 */ /* 0x000fe20000100800 */
[----:B------:R-:W-:-:S03]  /*b0f0*/  IADD3 R26, P2, PT, R103, R38, RZ ;  /* 0x00000026671a7210 */ /* 0x000fc60007f5e0ff */
[----:B------:R-:W-:Y:S01]  /*b100*/  STL [R1+0xbd0], R5 ;  /* 0x000bd00501007387 */ /* 0x000fe20000100800 */
[----:B------:R-:W-:Y:S01]  /*b110*/  IADD3 R0, P6, PT, R28, R38, RZ ;  /* 0x000000261c007210 */ /* 0x000fe20007fde0ff */
[----:B------:R-:W-:Y:S01]  /*b120*/  IMAD R29, R29, UR5, RZ ;  /* 0x000000051d1d7c24 */ /* 0x000fe2000f8e02ff */
[----:B------:R-:W-:Y:S01]  /*b130*/  ISETP.GE.U32.AND P4, PT, R106, 0x7fffff29, PT ;  /* 0x7fffff296a00780c */ /* 0x000fe20003f86070 */
[----:B------:R-:W-:Y:S01]  /*b140*/  STL [R1+0xbd4], R107 ;  /* 0x000bd46b01007387 */ /* 0x000fe20000100800 */
[C---:B------:R-:W-:Y:S01]  /*b150*/  VIADD R106, R12.reuse, 0xffffffa0 ;  /* 0xffffffa00c6a7836 */ /* 0x040fe20000000000 */
[C---:B------:R-:W-:Y:S01]  /*b160*/  SEL R109, R5.reuse, R101, !P3 ;  /* 0x00000065056d7207 */ /* 0x040fe20005800000 */
[----:B------:R-:W-:Y:S01]  /*b170*/  @!P5 IMAD.MOV R65, RZ, RZ, -R65 ;  /* 0x000000ffff41d224 */ /* 0x000fe200078e0a41 */
[----:B------:R-:W-:Y:S01]  /*b180*/  STL [R1+0xbd8], R96 ;  /* 0x000bd86001007387 */ /* 0x000fe20000100800 */
[C---:B------:R-:W-:Y:S01]  /*b190*/  SEL R101, R5.reuse, R43, !P3 ;  /* 0x0000002b05657207 */ /* 0x040fe20005800000 */
[----:B------:R-:W-:Y:S01]  /*b1a0*/  VIADD R117, R12, 0xffffff98 ;  /* 0xffffff980c757836 */ /* 0x000fe20000000000 */
[C---:B------:R-:W-:Y:S01]  /*b1b0*/  SEL R115, R5.reuse, R30, !P3 ;  /* 0x0000001e05737207 */ /* 0x040fe20005800000 */
[----:B------:R-:W-:Y:S01]  /*b1c0*/  STL [R1+0xbdc], R92 ;  /* 0x000bdc5c01007387 */ /* 0x000fe20000100800 */
[----:B------:R-:W-:Y:S01]  /*b1d0*/  SEL R43, R5, R88, !P3 ;  /* 0x00000058052b7207 */ /* 0x000fe20005800000 */
[----:B------:R-:W-:Y:S01]  /*b1e0*/  IMAD R30, R96, UR16, RZ ;  /* 0x00000010601e7c24 */ /* 0x000fe2000f8e02ff */
[----:B------:R-:W-:Y:S01]  /*b1f0*/  LEA.HI.X.SX32 R42, R103, R35, 0x1, P2 ;  /* 0x00000023672a7211 */ /* 0x000fe200010f0eff */
[----:B------:R-:W-:Y:S01]  /*b200*/  STL [R1+0xbe0], R99 ;  /* 0x000be06301007387 */ /* 0x000fe20000100800 */
[----:B------:R-:W-:Y:S01]  /*b210*/  SEL R113, R5, R102, !P3 ;  /* 0x0000006605717207 */ /* 0x000fe20005800000 */
[----:B------:R-:W2:Y:S02]  /*b220*/  LDCU UR5, c[0x0][0x3b0] ;  /* 0x00007600ff0577ac */ /* 0x000ea40008000800 */
[----:B------:R-:W-:Y:S01]  /*b230*/  STL [R1+0xbe4], R95 ;  /* 0x000be45f01007387 */ /* 0x000fe20000100800 */
[----:B------:R-:W-:-:S03]  /*b240*/  ISETP.GE.U32.AND P5, PT, R106, 0x7fffff21, PT ;  /* 0x7fffff216a00780c */ /* 0x000fc60003fa6070 */
[----:B------:R-:W-:Y:S01]  /*b250*/  STL [R1+0x128], R26 ;  /* 0x0001281a01007387 */ /* 0x000fe20000100800 */
[----:B------:R-:W-:-:S03]  /*b260*/  SEL R102, R5, R44, !P3 ;  /* 0x0000002c05667207 */ /* 0x000fc60005800000 */
[----:B------:R3:W-:Y:S01]  /*b270*/  STL [R1+0x168], R0 ;  /* 0x0001680001007387 */ /* 0x0007e20000100800 */
[----:B------:R-:W-:Y:S01]  /*b280*/  SEL R100, R5, R57, !P3 ;  /* 0x0000003905647207 */ /* 0x000fe20005800000 */
[----:B------:R-:W-:Y:S01]  /*b290*/  IMAD R57, R95, UR17, RZ ;  /* 0x000000115f397c24 */ /* 0x000fe2000f8e02ff */
[C---:B------:R-:W-:Y:S01]  /*b2a0*/  SEL R114, R5.reuse, R31, !P3 ;  /* 0x0000001f05727207 */ /* 0x040fe20005800000 */
[----:B------:R-:W-:Y:S01]  /*b2b0*/  IMAD R31, R92, UR21, RZ ;  /* 0x000000155c1f7c24 */ /* 0x000fe2000f8e02ff */
[----:B------:R-:W-:Y:S01]  /*b2c0*/  SEL R106, R5, R45, !P3 ;  /* 0x0000002d056a7207 */ /* 0x000fe20005800000 */
[----:B------:R-:W-:Y:S01]  /*b2d0*/  IMAD R43, R43, UR25, RZ ;  /* 0x000000192b2b7c24 */ /* 0x000fe2000f8e02ff */
[----:B------:R-:W-:Y:S02]  /*b2e0*/  SEL R44, R5, R84, !P3 ;  /* 0x00000054052c7207 */ /* 0x000fe40005800000 */
[----:B---3--:R-:W-:Y:S01]  /*b2f0*/  IADD3 R0, P2, PT, R29, R38, RZ ;  /* 0x000000261d007210 */ /* 0x008fe20007f5e0ff */
[----:B------:R3:W-:Y:S01]  /*b300*/  STL [R1+0xbe8], R103 ;  /* 0x000be86701007387 */ /* 0x0007e20000100800 */
[----:B------:R-:W-:-:S02]  /*b310*/  LEA.HI.X.SX32 R2, R28, R35, 0x1, P6 ;  /* 0x000000231c027211 */ /* 0x000fc400030f0eff */
[C---:B------:R-:W-:Y:S01]  /*b320*/  SEL R45, R5.reuse, R80, !P3 ;  /* 0x00000050052d7207 */ /* 0x040fe20005800000 */
[----:B------:R-:W-:Y:S01]  /*b330*/  STL [R1+0x124], R42 ;  /* 0x0001242a01007387 */ /* 0x000fe20000100800 */
[----:B------:R-:W-:Y:S01]  /*b340*/  IADD3 R95, P6, PT, R30, R38, RZ ;  /* 0x000000261e5f7210 */ /* 0x000fe20007fde0ff */
[----:B------:R-:W-:Y:S02]  /*b350*/  IMAD R44, R44, UR29, RZ ;  /* 0x0000001d2c2c7c24 */ /* 0x000fe4000f8e02ff */
[----:B------:R4:W-:Y:S01]  /*b360*/  STL [R1+0x1a8], R0 ;  /* 0x0001a80001007387 */ /* 0x0009e20000100800 */
[----:B------:R-:W-:Y:S01]  /*b370*/  SEL R108, R5, R47, !P3 ;  /* 0x0000002f056c7207 */ /* 0x000fe20005800000 */
[----:B------:R-:W-:Y:S01]  /*b380*/  IMAD R45, R45, UR33, RZ ;  /* 0x000000212d2d7c24 */ /* 0x000fe2000f8e02ff */
[----:B------:R-:W-:Y:S02]  /*b390*/  SEL R46, R5, R76, !P3 ;  /* 0x0000004c052e7207 */ /* 0x000fe40005800000 */
[----:B---3--:R-:W-:-:S02]  /*b3a0*/  LEA.HI.X.SX32 R103, R30, R35, 0x1, P6 ;  /* 0x000000231e677211 */ /* 0x008fc400030f0eff */
[----:B------:R-:W-:Y:S02]  /*b3b0*/  SEL R47, R5, R72, !P3 ;  /* 0x00000048052f7207 */ /* 0x000fe40005800000 */
[-C--:B----4-:R-:W-:Y:S02]  /*b3c0*/  LEA.HI.X.SX32 R0, R29, R35.reuse, 0x1, P2 ;  /* 0x000000231d007211 */ /* 0x090fe400010f0eff */
[-C--:B------:R-:W-:Y:S02]  /*b3d0*/  IADD3 R92, P2, PT, R31, R38.reuse, RZ ;  /* 0x000000261f5c7210 */ /* 0x080fe40007f5e0ff */
[----:B------:R-:W-:Y:S02]  /*b3e0*/  IADD3 R107, P6, PT, R43, R38, RZ ;  /* 0x000000262b6b7210 */ /* 0x000fe40007fde0ff */
[----:B------:R-:W-:Y:S01]  /*b3f0*/  SEL R80, R5, R54, !P3 ;  /* 0x0000003605507207 */ /* 0x000fe20005800000 */
[----:B------:R-:W-:Y:S01]  /*b400*/  IMAD R54, R99, UR12, RZ ;  /* 0x0000000c63367c24 */ /* 0x000fe2000f8e02ff */
[----:B------:R-:W-:Y:S01]  /*b410*/  SEL R72, R5, R68, !P3 ;  /* 0x0000004405487207 */ /* 0x000fe20005800000 */
[----:B------:R-:W-:Y:S01]  /*b420*/  IMAD R46, R46, UR37, RZ ;  /* 0x000000252e2e7c24 */ /* 0x000fe2000f8e02ff */
[----:B------:R-:W-:Y:S01]  /*b430*/  LEA.HI.X.SX32 R99, R31, R35, 0x1, P2 ;  /* 0x000000231f637211 */ /* 0x000fe200010f0eff */
[----:B------:R-:W-:Y:S01]  /*b440*/  IMAD R47, R47, UR41, RZ ;  /* 0x000000292f2f7c24 */ /* 0x000fe2000f8e02ff */
[----:B------:R-:W-:-:S02]  /*b450*/  SEL R68, R5, R64, !P3 ;  /* 0x0000004005447207 */ /* 0x000fc40005800000 */
[----:B------:R-:W-:Y:S01]  /*b460*/  LEA.HI.X.SX32 R96, R43, R35, 0x1, P6 ;  /* 0x000000232b607211 */ /* 0x000fe200030f0eff */
[----:B------:R-:W-:Y:S01]  /*b470*/  STL [R1+0x164], R2 ;  /* 0x0001640201007387 */ /* 0x000fe20000100800 */
[----:B------:R-:W-:Y:S02]  /*b480*/  IADD3 R12, P2, PT, R44, R38, RZ ;  /* 0x000000262c0c7210 */ /* 0x000fe40007f5e0ff */
[C---:B------:R-:W-:Y:S02]  /*b490*/  SEL R53, R5.reuse, R53, !P3 ;  /* 0x0000003505357207 */ /* 0x040fe40005800000 */
[C---:B------:R-:W-:Y:S02]  /*b4a0*/  SEL R91, R5.reuse, R91, !P3 ;  /* 0x0000005b055b7207 */ /* 0x040fe40005800000 */
[C---:B------:R-:W-:Y:S02]  /*b4b0*/  SEL R87, R5.reuse, R87, !P3 ;  /* 0x0000005705577207 */ /* 0x040fe40005800000 */
[----:B------:R-:W-:-:S02]  /*b4c0*/  SEL R83, R5, R83, !P3 ;  /* 0x0000005305537207 */ /* 0x000fc40005800000 */
[C---:B------:R-:W-:Y:S02]  /*b4d0*/  SEL R79, R5.reuse, R79, !P3 ;  /* 0x0000004f054f7207 */ /* 0x040fe40005800000 */
[C---:B------:R-:W-:Y:S02]  /*b4e0*/  SEL R75, R5.reuse, R75, !P3 ;  /* 0x0000004b054b7207 */ /* 0x040fe40005800000 */
        /* <DEDUP_REMOVED lines=29> */
[----:B------:R-:W-:Y:S01]  /*b6c0*/  SEL R61, R5, R61, !P3 ;  /* 0x0000003d053d7207 */ /* 0x000fe20005800000 */
[----:B------:R-:W-:Y:S01]  /*b6d0*/  IMAD R113, R113, UR11, RZ ;  /* 0x0000000b71717c24 */ /* 0x000fe2000f8e02ff */
[----:B------:R-:W-:Y:S01]  /*b6e0*/  SEL R64, R5, R60, !P3 ;  /* 0x0000003c05407207 */ /* 0x000fe20005800000 */
[----:B------:R-:W-:Y:S01]  /*b6f0*/  IMAD R106, R106, UR11, RZ ;  /* 0x0000000b6a6a7c24 */ /* 0x000fe2000f8e02ff */
[----:B------:R-:W-:Y:S01]  /*b700*/  IADD3 R40, P6, PT, R45, R38, RZ ;  /* 0x000000262d287210 */ /* 0x000fe20007fde0ff */
[----:B------:R-:W-:Y:S01]  /*b710*/  IMAD R109, R109, UR11, RZ ;  /* 0x0000000b6d6d7c24 */ /* 0x000fe2000f8e02ff */
[C---:B------:R-:W-:Y:S01]  /*b720*/  SEL R60, R5.reuse, R56, !P3 ;  /* 0x00000038053c7207 */ /* 0x040fe20005800000 */
[----:B------:R3:W-:Y:S01]  /*b730*/  STL [R1+0x1a4], R0 ;  /* 0x0001a40001007387 */ /* 0x0007e20000100800 */
[----:B------:R-:W-:Y:S01]  /*b740*/  SEL R56, R5, R50, !P3 ;  /* 0x0000003205387207 */ /* 0x000fe20005800000 */
[----:B------:R-:W-:Y:S01]  /*b750*/  IMAD R48, R72, UR45, RZ ;  /* 0x0000002d48307c24 */ /* 0x000fe2000f8e02ff */
[-C--:B------:R-:W-:Y:S01]  /*b760*/  LEA.HI.X.SX32 R5, R44, R35.reuse, 0x1, P2 ;  /* 0x000000232c057211 */ /* 0x080fe200010f0eff */
[----:B------:R-:W-:Y:S01]  /*b770*/  IMAD R49, R68, UR49, RZ ;  /* 0x0000003144317c24 */ /* 0x000fe2000f8e02ff */
[-C--:B------:R-:W-:Y:S01]  /*b780*/  LEA.HI.X.SX32 R32, R45, R35.reuse, 0x1, P6 ;  /* 0x000000232d207211 */ /* 0x080fe200030f0eff */
[----:B------:R-:W-:Y:S01]  /*b790*/  IMAD R102, R102, UR11, RZ ;  /* 0x0000000b66667c24 */ /* 0x000fe2000f8e02ff */
[CC--:B------:R-:W-:Y:S01]  /*b7a0*/  IADD3 R13, P6, PT, R47.reuse, R38.reuse, RZ ;  /* 0x000000262f0d7210 */ /* 0x0c0fe20007fde0ff */
[----:B------:R-:W-:Y:S01]  /*b7b0*/  IMAD R30, R80, UR59, RZ ;  /* 0x0000003b501e7c24 */ /* 0x000fe2000f8e02ff */
[----:B------:R-:W-:Y:S01]  /*b7c0*/  PRMT R23, RZ, 0x7610, R23 ;  /* 0x00007610ff177816 */ /* 0x000fe20000000017 */
[----:B------:R-:W-:Y:S01]  /*b7d0*/  IMAD R108, R108, UR11, RZ ;  /* 0x0000000b6c6c7c24 */ /* 0x000fe2000f8e02ff */
[-C--:B---3--:R-:W-:Y:S01]  /*b7e0*/  IADD3 R0, P2, PT, R46, R38.reuse, RZ ;  /* 0x000000262e007210 */ /* 0x088fe20007f5e0ff */
[----:B------:R-:W-:Y:S01]  /*b7f0*/  IMAD R50, R64, UR53, RZ ;  /* 0x0000003540327c24 */ /* 0x000fe2000f8e02ff */
[-C--:B------:R-:W-:Y:S01]  /*b800*/  LEA.HI.X.SX32 R33, R47, R35.reuse, 0x1, P6 ;  /* 0x000000232f217211 */ /* 0x080fe200030f0eff */
[----:B------:R-:W-:Y:S01]  /*b810*/  IMAD R101, R101, UR11, RZ ;  /* 0x0000000b65657c24 */ /* 0x000fe2000f8e02ff */
[-C--:B------:R-:W-:Y:S01]  /*b820*/  LEA.HI.X.SX32 R22, R46, R35.reuse, 0x1, P2 ;  /* 0x000000232e167211 */ /* 0x080fe200010f0eff */
[----:B------:R-:W-:Y:S01]  /*b830*/  IMAD R51, R60, UR57, RZ ;  /* 0x000000393c337c24 */ /* 0x000fe2000f8e02ff */
[CC--:B------:R-:W-:Y:S01]  /*b840*/  IADD3 R120, P2, PT, R48.reuse, R38.reuse, RZ ;  /* 0x0000002630787210 */ /* 0x0c0fe20007f5e0ff */
[----:B------:R-:W3:Y:S01]  /*b850*/  LDCU UR12, c[0x0][0x3b0] ;  /* 0x00007600ff0c77ac */ /* 0x000ee20008000800 */
[-C--:B------:R-:W-:Y:S01]  /*b860*/  IADD3 R149, P6, PT, R49, R38.reuse, RZ ;  /* 0x0000002631957210 */ /* 0x080fe20007fde0ff */
[----:B------:R-:W-:Y:S01]  /*b870*/  IMAD R53, R53, UR61, RZ ;  /* 0x0000003d35357c24 */ /* 0x000fe2000f8e02ff */
[----:B------:R-:W-:Y:S01]  /*b880*/  LEA.HI.X.SX32 R34, R48, R35, 0x1, P2 ;  /* 0x0000002330227211 */ /* 0x000fe200010f0eff */
[----:B------:R-:W-:Y:S01]  /*b890*/  IMAD R56, R56, UR65, RZ ;  /* 0x0000004138387c24 */ /* 0x000fe2000f8e02ff */
[----:B------:R-:W-:-:S02]  /*b8a0*/  IADD3 R105, P2, PT, R50, R38, RZ ;  /* 0x0000002632697210 */ /* 0x000fc40007f5e0ff */
[-C--:B------:R-:W-:Y:S02]  /*b8b0*/  LEA.HI.X.SX32 R41, R49, R35.reuse, 0x1, P6 ;  /* 0x0000002331297211 */ /* 0x080fe400030f0eff */
[-C--:B------:R-:W-:Y:S02]  /*b8c0*/  IADD3 R2, P6, PT, R51, R38.reuse, RZ ;  /* 0x0000002633027210 */ /* 0x080fe40007fde0ff */
[-C--:B------:R-:W-:Y:S02]  /*b8d0*/  LEA.HI.X.SX32 R104, R50, R35.reuse, 0x1, P2 ;  /* 0x0000002332687211 */ /* 0x080fe400010f0eff */
[-C--:B------:R-:W-:Y:S02]  /*b8e0*/  IADD3 R4, P2, PT, R53, R38.reuse, RZ ;  /* 0x0000002635047210 */ /* 0x080fe40007f5e0ff */
[----:B------:R-:W-:Y:S02]  /*b8f0*/  LEA.HI.X.SX32 R3, R51, R35, 0x1, P6 ;  /* 0x0000002333037211 */ /* 0x000fe400030f0eff */
[----:B------:R-:W-:-:S02]  /*b900*/  IADD3 R162, P6, PT, R56, R38, RZ ;  /* 0x0000002638a27210 */ /* 0x000fc40007fde0ff */
[-C--:B------:R-:W-:Y:S01]  /*b910*/  LEA.HI.X.SX32 R36, R53, R35.reuse, 0x1, P2 ;  /* 0x0000002335247211 */ /* 0x080fe200010f0eff */
[----:B------:R-:W-:Y:S01]  /*b920*/  STL [R1+0x1e8], R95 ;  /* 0x0001e85f01007387 */ /* 0x000fe20000100800 */
[-C--:B------:R-:W-:Y:S02]  /*b930*/  IADD3 R161, P2, PT, R113, R38.reuse, RZ ;  /* 0x0000002671a17210 */ /* 0x080fe40007f5e0ff */
[-C--:B------:R-:W-:Y:S01]  /*b940*/  LEA.HI.X.SX32 R125, R56, R35.reuse, 0x1, P6 ;  /* 0x00000023387d7211 */ /* 0x080fe200030f0eff */
[----:B------:R4:W-:Y:S01]  /*b950*/  STL [R1+0xbec], R95 ;  /* 0x000bec5f01007387 */ /* 0x0009e20000100800 */
[-C--:B------:R-:W-:Y:S01]  /*b960*/  IADD3 R160, P6, PT, R106, R38.reuse, RZ ;  /* 0x000000266aa07210 */ /* 0x080fe20007fde0ff */
[----:B------:R-:W-:Y:S01]  /*b970*/  IMAD R91, R91, UR22, RZ ;  /* 0x000000165b5b7c24 */ /* 0x000fe2000f8e02ff */
[-C--:B------:R-:W-:Y:S01]  /*b980*/  LEA.HI.X.SX32 R126, R113, R35.reuse, 0x1, P2 ;  /* 0x00000023717e7211 */ /* 0x080fe200010f0eff */
[----:B------:R-:W-:Y:S01]  /*b990*/  STL [R1+0x240], R92 ;  /* 0x0002405c01007387 */ /* 0x000fe20000100800 */
[-C--:B------:R-:W-:Y:S01]  /*b9a0*/  IADD3 R130, P2, PT, R54, R38.reuse, RZ ;  /* 0x0000002636827210 */ /* 0x080fe20007f5e0ff */
[----:B------:R-:W-:Y:S01]  /*b9b0*/  IMAD R87, R87, UR26, RZ ;  /* 0x0000001a57577c24 */ /* 0x000fe2000f8e02ff */
[----:B------:R-:W-:Y:S01]  /*b9c0*/  LEA.HI.X.SX32 R7, R106, R35, 0x1, P6 ;  /* 0x000000236a077211 */ /* 0x000fe200030f0eff */
[----:B------:R-:W-:Y:S01]  /*b9d0*/  STL [R1+0x1e4], R103 ;  /* 0x0001e46701007387 */ /* 0x000fe20000100800 */
[----:B------:R-:W-:-:S03]  /*b9e0*/  IADD3 R155, P6, PT, R57, R38, RZ ;  /* 0x00000026399b7210 */ /* 0x000fc60007fde0ff */
[----:B------:R-:W-:Y:S01]  /*b9f0*/  STL [R1+0x288], R107 ;  /* 0x0002886b01007387 */ /* 0x000fe20000100800 */
[----:B------:R-:W-:-:S03]  /*ba00*/  LEA.HI.X.SX32 R6, R54, R35, 0x1, P2 ;  /* 0x0000002336067211 */ /* 0x000fc600010f0eff */
[----:B------:R-:W-:Y:S01]  /*ba10*/  STL [R1+0x224], R99 ;  /* 0x0002246301007387 */ /* 0x000fe20000100800 */
[----:B------:R-:W-:-:S03]  /*ba20*/  IMAD R83, R83, UR30, RZ ;  /* 0x0000001e53537c24 */ /* 0x000fc6000f8e02ff */
[----:B------:R-:W-:Y:S01]  /*ba30*/  STL [R1+0x2c8], R12 ;  /* 0x0002c80c01007387 */ /* 0x000fe20000100800 */
[----:B------:R-:W-:-:S03]  /*ba40*/  IADD3 R9, P2, PT, R91, R38, RZ ;  /* 0x000000265b097210 */ /* 0x000fc60007f5e0ff */
[----:B------:R-:W-:Y:S01]  /*ba50*/  STL [R1+0x284], R96 ;  /* 0x0002846001007387 */ /* 0x000fe20000100800 */
[----:B------:R-:W-:Y:S01]  /*ba60*/  LEA.HI.X.SX32 R159, R57, R35, 0x1, P6 ;  /* 0x00000023399f7211 */ /* 0x000fe200030f0eff */
[----:B------:R-:W-:Y:S02]  /*ba70*/  IMAD R79, R79, UR34, RZ ;  /* 0x000000224f4f7c24 */ /* 0x000fe4000f8e02ff */
        /* <DEDUP_REMOVED lines=49> */
[----:B------:R-:W-:-:S03]  /*bd90*/  IADD3 R142, P2, PT, R52, R38, RZ ;  /* 0x00000026348e7210 */ /* 0x000fc60007f5e0ff */
[----:B------:R-:W-:Y:S01]  /*bda0*/  STL [R1+0x16c], R7 ;  /* 0x00016c0701007387 */ /* 0x000fe20000100800 */
[----:B------:R-:W-:-:S03]  /*bdb0*/  LEA.HI.X.SX32 R144, R55, R35, 0x1, P6 ;  /* 0x0000002337907211 */ /* 0x000fc600030f0eff */
[----:B------:R-:W-:Y:S01]  /*bdc0*/  STL [R1+0x1f0], R155 ;  /* 0x0001f09b01007387 */ /* 0x000fe20000100800 */
[----:B------:R-:W-:-:S03]  /*bdd0*/  IADD3 R141, P6, PT, R28, R38, RZ ;  /* 0x000000261c8d7210 */ /* 0x000fc60007fde0ff */
[----:B------:R-:W-:Y:S04]  /*bde0*/  STL [R1+0x1ac], R6 ;  /* 0x0001ac0601007387 */ /* 0x000fe80000100800 */
[----:B------:R-:W-:Y:S01]  /*bdf0*/  STL [R1+0x250], R9 ;  /* 0x0002500901007387 */ /* 0x000fe20000100800 */
[----:B------:R-:W-:-:S03]  /*be00*/  LEA.HI.X.SX32 R143, R52, R35, 0x1, P2 ;  /* 0x00000023348f7211 */ /* 0x000fc600010f0eff */
[----:B------:R-:W-:Y:S01]  /*be10*/  STL [R1+0x1ec], R159 ;  /* 0x0001ec9f01007387 */ /* 0x000fe20000100800 */
[----:B------:R-:W-:Y:S01]  /*be20*/  IMAD R98, R98, UR13, RZ ;  /* 0x0000000d62627c24 */ /* 0x000fe2000f8e02ff */
[-C--:B------:R-:W-:Y:S01]  /*be30*/  IADD3 R137, P2, PT, R109, R38.reuse, RZ ;  /* 0x000000266d897210 */ /* 0x080fe20007f5e0ff */
[----:B------:R-:W-:Y:S01]  /*be40*/  IMAD R94, R94, UR20, RZ ;  /* 0x000000145e5e7c24 */ /* 0x000fe2000f8e02ff */
[----:B------:R-:W-:Y:S01]  /*be50*/  STL [R1+0x290], R154 ;  /* 0x0002909a01007387 */ /* 0x000fe20000100800 */
[----:B------:R-:W-:Y:S01]  /*be60*/  LEA.HI.X.SX32 R10, R28, R35, 0x1, P6 ;  /* 0x000000231c0a7211 */ /* 0x000fe200030f0eff */
[----:B------:R-:W-:Y:S02]  /*be70*/  IMAD R90, R90, UR23, RZ ;  /* 0x000000175a5a7c24 */ /* 0x000fe4000f8e02ff */
[----:B------:R-:W-:Y:S01]  /*be80*/  IMAD R49, R86, UR27, RZ ;  /* 0x0000001b56317c24 */ /* 0x000fe2000f8e02ff */
[----:B------:R-:W-:Y:S01]  /*be90*/  STL [R1+0x24c], R132 ;  /* 0x00024c8401007387 */ /* 0x000fe20000100800 */
[----:B------:R-:W-:Y:S01]  /*bea0*/  IADD3 R134, P6, PT, R102, R38, RZ ;  /* 0x0000002666867210 */ /* 0x000fe20007fde0ff */
[----:B------:R-:W-:-:S02]  /*beb0*/  IMAD R48, R82, UR31, RZ ;  /* 0x0000001f52307c24 */ /* 0x000fc4000f8e02ff */
[----:B------:R-:W-:Y:S01]  /*bec0*/  IMAD R47, R78, UR35, RZ ;  /* 0x000000234e2f7c24 */ /* 0x000fe2000f8e02ff */
[----:B------:R-:W-:Y:S01]  /*bed0*/  STL [R1+0x2d0], R11 ;  /* 0x0002d00b01007387 */ /* 0x000fe20000100800 */
[----:B------:R-:W-:Y:S02]  /*bee0*/  IMAD R29, R84, UR63, RZ ;  /* 0x0000003f541d7c24 */ /* 0x000fe4000f8e02ff */
        /* <DEDUP_REMOVED lines=10> */
[-C--:B------:R-:W-:Y:S01]  /*bf90*/  LEA.HI.X.SX32 R136, R102, R35.reuse, 0x1, P6 ;  /* 0x0000002366887211 */ /* 0x080fe200030f0eff */
[----:B0-----:R-:W-:Y:S02]  /*bfa0*/  IMAD R51, R97, UR14, RZ ;  /* 0x0000000e61337c24 */ /* 0x001fe4000f8e02ff */
[----:B-1----:R-:W-:Y:S01]  /*bfb0*/  IMAD R50, R93, UR15, RZ ;  /* 0x0000000f5d327c24 */ /* 0x002fe2000f8e02ff */
[----:B------:R-:W-:Y:S01]  /*bfc0*/  STL [R1+0x350], R147 ;  /* 0x0003509301007387 */ /* 0x000fe20000100800 */
[----:B------:R-:W-:Y:S01]  /*bfd0*/  IADD3 R128, P6, PT, R94, R38, RZ ;  /* 0x000000265e807210 */ /* 0x000fe20007fde0ff */
[----:B------:R-:W0:Y:S02]  /*bfe0*/  LDCU UR13, c[0x0][0x3b0] ;  /* 0x00007600ff0d77ac */ /* 0x000e240008000800 */
[----:B------:R-:W-:Y:S04]  /*bff0*/  STL [R1+0x30c], R152 ;  /* 0x00030c9801007387 */ /* 0x000fe80000100800 */
        /* <DEDUP_REMOVED lines=43> */
[----:B------:R-:W-:Y:S01]  /*c2b0*/  IMAD R28, R88, UR67, RZ ;  /* 0x00000043581c7c24 */ /* 0x000fe2000f8e02ff */
[----:B------:R-:W-:Y:S02]  /*c2c0*/  IADD3 R70, P6, PT, R30, R38, RZ ;  /* 0x000000261e467210 */ /* 0x000fe40007fde0ff */
        /* <DEDUP_REMOVED lines=15> */
[----:B------:R-:W2:Y:S01]  /*c3c0*/  LDL R85, [R1+0x1a8] ;  /* 0x0001a80001557983 */ /* 0x000ea20000100800 */
[----:B------:R-:W-:-:S03]  /*c3d0*/  LEA.HI.X.SX32 R54, R28, R35, 0x1, P6 ;  /* 0x000000231c367211 */ /* 0x000fc600030f0eff */
[----:B------:R-:W-:Y:S01]  /*c3e0*/  STL [R1+0x398], R58 ;  /* 0x0003983a01007387 */ /* 0x000fe20000100800 */
[----:B------:R-:W-:-:S03]  /*c3f0*/  IADD3 R86, P6, PT, R101, R38, RZ ;  /* 0x0000002665567210 */ /* 0x000fc60007fde0ff */
[----:B------:R-:W-:Y:S04]  /*c400*/  STL [R1+0x354], R80 ;  /* 0x0003545001007387 */ /* 0x000fe80000100800 */
[----:B------:R-:W-:Y:S01]  /*c410*/  STL [R1+0x3d8], R71 ;  /* 0x0003d84701007387 */ /* 0x000fe20000100800 */
[----:B------:R-:W-:-:S03]  /*c420*/  LEA.HI.X.SX32 R56, R108, R35, 0x1, P2 ;  /* 0x000000236c387211 */ /* 0x000fc600010f0eff */
[----:B------:R-:W-:Y:S01]  /*c430*/  STL [R1+0x394], R63 ;  /* 0x0003943f01007387 */ /* 0x000fe20000100800 */
[----:B------:R-:W-:-:S03]  /*c440*/  IMAD R48, R89, UR24, RZ ;  /* 0x0000001859307c24 */ /* 0x000fc6000f8e02ff */
        /* <DEDUP_REMOVED lines=62> */
[----:B------:R-:W-:-:S03]  /*c830*/  LEA.HI.X.SX32 R37, R28, R35, 0x1, P6 ;  /* 0x000000231c257211 */ /* 0x000fc600030f0eff */
[----:B------:R-:W-:Y:S01]  /*c840*/  STL [R1+0x3e0], R119 ;  /* 0x0003e07701007387 */ /* 0x000fe20000100800 */
[----:B------:R-:W-:-:S03]  /*c850*/  @P0 IMAD.MOV.U32 R28, RZ, RZ, R26 ;  /* 0x000000ffff1c0224 */ /* 0x000fc600078e001a */
[----:B------:R-:W-:Y:S01]  /*c860*/  STL [R1+0x39c], R138 ;  /* 0x00039c8a01007387 */ /* 0x000fe20000100800 */
[----:B------:R-:W-:-:S03]  /*c870*/  @P0 IMAD.MOV.U32 R29, RZ, RZ, R42 ;  /* 0x000000ffff1d0224 */ /* 0x000fc600078e002a */
[----:B------:R-:W-:Y:S04]  /*c880*/  STL [R1+0x420], R112 ;  /* 0x0004207001007387 */ /* 0x000fe80000100800 */
[----:B------:R-:W-:Y:S04]  /*c890*/  STL [R1+0x3dc], R123 ;  /* 0x0003dc7b01007387 */ /* 0x000fe80000100800 */
[----:B------:R-:W-:Y:S04]  /*c8a0*/  STL [R1+0x460], R110 ;  /* 0x0004606e01007387 */ /* 0x000fe80000100800 */
[----:B------:R-:W-:Y:S04]  /*c8b0*/  STL [R1+0x41c], R118 ;  /* 0x00041c7601007387 */ /* 0x000fe80000100800 */
[----:B------:R-:W-:Y:S04]  /*c8c0*/  STL [R1+0x4a0], R27 ;  /* 0x0004a01b01007387 */ /* 0x000fe80000100800 */
[----:B------:R-:W-:Y:S04]  /*c8d0*/  STL [R1+0x45c], R111 ;  /* 0x00045c6f01007387 */ /* 0x000fe80000100800 */
[----:B------:R-:W2:Y:S04]  /*c8e0*/  LDL.LU R42, [R1+0xbf0] ;  /* 0x000bf000012a7983 */ /* 0x000ea80000300800 */
[----:B------:R-:W-:Y:S04]  /*c8f0*/  STL [R1+0x49c], R37 ;  /* 0x00049c2501007387 */ /* 0x000fe80000100800 */
[----:B------:R-:W2:Y:S04]  /*c900*/  @P0 LDG.E.U8 R23, desc[UR18][R28.64] ;  /* 0x000000121c170981 */ /* 0x000ea8000c1e1100 */
[----:B------:R-:W3:Y:S04]  /*c910*/  LDL R28, [R1+0x164] ;  /* 0x00016400011c7983 */ /* 0x000ee80000100800 */
[----:B------:R-:W3:Y:S01]  /*c920*/  LDL R29, [R1+0x168] ;  /* 0x00016800011d7983 */ /* 0x000ee20000100800 */
[----:B------:R-:W-:Y:S01]  /*c930*/  IMAD R30, R115, UR64, RZ ;  /* 0x00000040731e7c24 */ /* 0x000fe2000f8e02ff */
[----:B------:R-:W-:-:S04]  /*c940*/  PRMT R24, RZ, 0x7610, R24 ;  /* 0x00007610ff187816 */ /* 0x000fc80000000018 */
[----:B------:R-:W-:-:S05]  /*c950*/  IADD3 R25, P6, PT, R30, R38, RZ ;  /* 0x000000261e197210 */ /* 0x000fca0007fde0ff */
[----:B------:R-:W-:Y:S04]  /*c960*/  STL [R1+0x4e0], R25 ;  /* 0x0004e01901007387 */ /* 0x000fe80000100800 */
[----:B--2---:R1:W-:Y:S01]  /*c970*/  STL [R1+0x60], R23 ;  /* 0x0000601701007387 */ /* 0x0043e20000100800 */
[----:B---3--:R-:W-:-:S04]  /*c980*/  @P0 LOP3.LUT R29, R29, R28, RZ, 0x3c, !PT ;  /* 0x0000001c1d1d0212 */ /* 0x008fc800078e3cff */
[----:B------:R-:W-:-:S04]  /*c990*/  @P0 LOP3.LUT R28, R29, R28, RZ, 0x3c, !PT ;  /* 0x0000001c1d1c0212 */ /* 0x000fc800078e3cff */
[----:B------:R-:W-:-:S05]  /*c9a0*/  @P0 LOP3.LUT R29, R29, R28, RZ, 0x3c, !PT ;  /* 0x0000001c1d1d0212 */ /* 0x000fca00078e3cff */
[----:B------:R2:W3:Y:S04]  /*c9b0*/  @P0 LDG.E.U8 R24, desc[UR18][R28.64] ;  /* 0x000000121c180981 */ /* 0x0004e8000c1e1100 */
[----:B------:R-:W3:Y:S01]  /*c9c0*/  LDL R29, [R1+0x1a4] ;  /* 0x0001a400011d7983 */ /* 0x000ee20000100800 */
[----:B----4-:R-:W-:Y:S01]  /*c9d0*/  PRMT R95, RZ, 0x7610, R95 ;  /* 0x00007610ff5f7816 */ /* 0x010fe2000000005f */
[----:B--2---:R-:W-:Y:S02]  /*c9e0*/  @P0 IMAD.MOV.U32 R28, RZ, RZ, R85 ;  /* 0x000000ffff1c0224 */ /* 0x004fe400078e0055 */
[----:B------:R-:W-:Y:S01]  /*c9f0*/  IMAD R31, R116, UR68, RZ ;  /* 0x00000044741f7c24 */ /* 0x000fe2000f8e02ff */
[----:B------:R-:W-:Y:S02]  /*ca00*/  LEA.HI.X.SX32 R26, R30, R35, 0x1, P6 ;  /* 0x000000231e1a7211 */ /* 0x000fe400030f0eff */
[----:B---3--:R-:W2:Y:S02]  /*ca10*/  @P0 LDG.E.U8 R95, desc[UR18][R28.64] ;  /* 0x000000121c5f0981 */ /* 0x008ea4000c1e1100 */
[----:B-1----:R-:W-:-:S02]  /*ca20*/  IADD3 R23, P6, PT, R31, R38, RZ ;  /* 0x000000261f177210 */ /* 0x002fc40007fde0ff */
[----:B------:R-:W-:Y:S04]  /*ca30*/  STL [R1+0x4dc], R26 ;  /* 0x0004dc1a01007387 */ /* 0x000fe80000100800 */
[----:B------:R-:W-:Y:S04]  /*ca40*/  STL [R1+0x518], R23 ;  /* 0x0005181701007387 */ /* 0x000fe80000100800 */
[----:B------:R-:W-:Y:S04]  /*ca50*/  STL [R1+0x5c], R24 ;  /* 0x00005c1801007387 */ /* 0x000fe80000100800 */
[----:B------:R-:W3:Y:S04]  /*ca60*/  LDL R85, [R1+0x8c4] ;  /* 0x0008c40001557983 */ /* 0x000ee80000100800 */
[----:B--2---:R1:W-:Y:S04]  /*ca70*/  STL [R1+0x54], R95 ;  /* 0x0000545f01007387 */ /* 0x0043e80000100800 */
[----:B-1----:R-:W2:Y:S01]  /*ca80*/  LDL.LU R95, [R1+0xbec] ;  /* 0x000bec00015f7983 */ /* 0x002ea20000300800 */
[----:B------:R-:W-:Y:S01]  /*ca90*/  PRMT R81, RZ, 0x7610, R81 ;  /* 0x00007610ff517816 */ /* 0x000fe20000000051 */
[----:B------:R-:W-:Y:S01]  /*caa0*/  @P0 IMAD.MOV.U32 R29, RZ, RZ, R103 ;  /* 0x000000ffff1d0224 */ /* 0x000fe200078e0067 */
[----:B------:R-:W-:-:S02]  /*cab0*/  PRMT R77, RZ, 0x7610, R77 ;  /* 0x00007610ff4d7816 */ /* 0x000fc4000000004d */
[----:B------:R-:W-:Y:S02]  /*cac0*/  PRMT R73, RZ, 0x7610, R73 ;  /* 0x00007610ff497816 */ /* 0x000fe40000000049 */
[----:B------:R-:W-:Y:S02]  /*cad0*/  PRMT R69, RZ, 0x7610, R69 ;  /* 0x00007610ff457816 */ /* 0x000fe40000000045 */
[----:B------:R-:W-:Y:S02]  /*cae0*/  PRMT R65, RZ, 0x7610, R65 ;  /* 0x00007610ff417816 */ /* 0x000fe40000000041 */
[----:B------:R-:W-:Y:S02]  /*caf0*/  PRMT R61, RZ, 0x7610, R61 ;  /* 0x00007610ff3d7816 */ /* 0x000fe4000000003d */
[----:B------:R-:W-:Y:S02]  /*cb00*/  PRMT R51, RZ, 0x7610, R51 ;  /* 0x00007610ff337816 */ /* 0x000fe40000000033 */
[----:B------:R-:W-:-:S02]  /*cb10*/  PRMT R50, RZ, 0x7610, R50 ;  /* 0x00007610ff327816 */ /* 0x000fc40000000032 */
[----:B------:R-:W-:Y:S02]  /*cb20*/  PRMT R48, RZ, 0x7610, R48 ;  /* 0x00007610ff307816 */ /* 0x000fe40000000030 */
[----:B------:R-:W-:Y:S02]  /*cb30*/  PRMT R47, RZ, 0x7610, R47 ;  /* 0x00007610ff2f7816 */ /* 0x000fe4000000002f */
[----:B------:R-:W-:Y:S01]  /*cb40*/  PRMT R46, RZ, 0x7610, R46 ;  /* 0x00007610ff2e7816 */ /* 0x000fe2000000002e */
[----:B--2---:R-:W-:-:S05]  /*cb50*/  @P0 IMAD.MOV.U32 R28, RZ, RZ, R95 ;  /* 0x000000ffff1c0224 */ /* 0x004fca00078e005f */
[----:B------:R1:W2:Y:S02]  /*cb60*/  @P0 LDG.E.U8 R81, desc[UR18][R28.64] ;  /* 0x000000121c510981 */ /* 0x0002a4000c1e1100 */
[----:B-1----:R-:W-:Y:S02]  /*cb70*/  @P0 IMAD.MOV.U32 R28, RZ, RZ, R92 ;  /* 0x000000ffff1c0224 */ /* 0x002fe400078e005c */
[----:B------:R-:W-:-:S05]  /*cb80*/  @P0 IMAD.MOV.U32 R29, RZ, RZ, R99 ;  /* 0x000000ffff1d0224 */ /* 0x000fca00078e0063 */
[----:B------:R1:W4:Y:S02]  /*cb90*/  @P0 LDG.E.U8 R77, desc[UR18][R28.64] ;  /* 0x000000121c4d0981 */ /* 0x000324000c1e1100 */
[----:B-1----:R-:W-:Y:S02]  /*cba0*/  @P0 IMAD.MOV.U32 R28, RZ, RZ, R107 ;  /* 0x000000ffff1c0224 */ /* 0x002fe400078e006b */
[----:B------:R-:W-:-:S05]  /*cbb0*/  @P0 IMAD.MOV.U32 R29, RZ, RZ, R96 ;  /* 0x000000ffff1d0224 */ /* 0x000fca00078e0060 */
[----:B------:R1:W3:Y:S02]  /*cbc0*/  @P0 LDG.E.U8 R73, desc[UR18][R28.64] ;  /* 0x000000121c490981 */ /* 0x0002e4000c1e1100 */
        /* <DEDUP_REMOVED lines=23> */
[----:B------:R1:W3:Y:S01]  /*cd40*/  @P0 LDG.E.U8 R46, desc[UR18][R28.64] ;  /* 0x000000121c2e0981 */ /* 0x0002e2000c1e1100 */
[----:B------:R-:W-:-:S05]  /*cd50*/  LEA.HI.X.SX32 R24, R31, R35, 0x1, P6 ;  /* 0x000000231f187211 */ /* 0x000fca00030f0eff */
[----:B------:R-:W-:Y:S04]  /*cd60*/  STL [R1+0x514], R24 ;  /* 0x0005141801007387 */ /* 0x000fe80000100800 */
[----:B------:R-:W3:Y:S04]  /*cd70*/  LDL.LU R103, [R1+0xbe8] ;  /* 0x000be80001677983 */ /* 0x000ee80000300800 */
        /* <DEDUP_REMOVED lines=12> */
[----:B------:R-:W3:Y:S01]  /*ce40*/  LDL.LU R13, [R1+0xbb4] ;  /* 0x000bb400010d7983 */ /* 0x000ee20000300800 */
[----:B------:R-:W-:Y:S01]  /*ce50*/  PRMT R45, RZ, 0x7610, R45 ;  /* 0x00007610ff2d7816 */ /* 0x000fe2000000002d */
[----:B-1----:R-:W-:-:S02]  /*ce60*/  @P0 IMAD.MOV.U32 R28, RZ, RZ, R4 ;  /* 0x000000ffff1c0224 */ /* 0x002fc400078e0004 */
[----:B------:R-:W-:Y:S01]  /*ce70*/  @P0 IMAD.MOV.U32 R29, RZ, RZ, R36 ;  /* 0x000000ffff1d0224 */ /* 0x000fe200078e0024 */
[----:B------:R-:W-:-:S04]  /*ce80*/  PRMT R44, RZ, 0x7610, R44 ;  /* 0x00007610ff2c7816 */ /* 0x000fc8000000002c */
[----:B------:R1:W3:Y:S01]  /*ce90*/  @P0 LDG.E.U8 R45, desc[UR18][R28.64] ;  /* 0x000000121c2d0981 */ /* 0x0002e2000c1e1100 */
[----:B------:R-:W-:Y:S01]  /*cea0*/  PRMT R43, RZ, 0x7610, R43 ;  /* 0x00007610ff2b7816 */ /* 0x000fe2000000002b */
[----:B-1----:R-:W-:Y:S02]  /*ceb0*/  @P0 IMAD.MOV.U32 R28, RZ, RZ, R162 ;  /* 0x000000ffff1c0224 */ /* 0x002fe400078e00a2 */
[----:B------:R-:W-:-:S05]  /*cec0*/  @P0 IMAD.MOV.U32 R29, RZ, RZ, R125 ;  /* 0x000000ffff1d0224 */ /* 0x000fca00078e007d */
[----:B------:R1:W3:Y:S01]  /*ced0*/  @P0 LDG.E.U8 R44, desc[UR18][R28.64] ;  /* 0x000000121c2c0981 */ /* 0x0002e2000c1e1100 */
[----:B------:R-:W-:Y:S01]  /*cee0*/  PRMT R31, RZ, 0x7610, R31 ;  /* 0x00007610ff1f7816 */ /* 0x000fe2000000001f */
[----:B-1----:R-:W-:Y:S02]  /*cef0*/  @P0 IMAD.MOV.U32 R28, RZ, RZ, R161 ;  /* 0x000000ffff1c0224 */ /* 0x002fe400078e00a1 */
[----:B------:R-:W-:-:S05]  /*cf00*/  @P0 IMAD.MOV.U32 R29, RZ, RZ, R126 ;  /* 0x000000ffff1d0224 */ /* 0x000fca00078e007e */
[----:B------:R1:W3:Y:S04]  /*cf10*/  @P0 LDG.E.U8 R43, desc[UR18][R28.64] ;  /* 0x000000121c2b0981 */ /* 0x0002e8000c1e1100 */
[----:B--2---:R-:W-:Y:S04]  /*cf20*/  STL [R1+0x50], R81 ;  /* 0x0000505101007387 */ /* 0x004fe80000100800 */
[----:B------:R-:W2:Y:S04]  /*cf30*/  LDL.LU R34, [R1+0xbb0] ;  /* 0x000bb00001227983 */ /* 0x000ea80000300800 */
[----:B------:R-:W2:Y:S04]  /*cf40*/  LDL.LU R120, [R1+0xbac] ;  /* 0x000bac0001787983 */ /* 0x000ea80000300800 */
[----:B----4-:R-:W-:Y:S04]  /*cf50*/  STL [R1+0x4c], R77 ;  /* 0x00004c4d01007387 */ /* 0x010fe80000100800 */
[----:B---3--:R-:W-:Y:S04]  /*cf60*/  STL [R1+0x48], R73 ;  /* 0x0000484901007387 */ /* 0x008fe80000100800 */
[----:B------:R-:W3:Y:S04]  /*cf70*/  LDL.LU R41, [R1+0xba8] ;  /* 0x000ba80001297983 */ /* 0x000ee80000300800 */
[----:B------:R-:W4:Y:S04]  /*cf80*/  LDL.LU R149, [R1+0xba4] ;  /* 0x000ba40001957983 */ /* 0x000f280000300800 */
[----:B------:R-:W2:Y:S04]  /*cf90*/  LDL.LU R104, [R1+0xba0] ;  /* 0x000ba00001687983 */ /* 0x000ea80000300800 */
[----:B------:R-:W-:Y:S04]  /*cfa0*/  STL [R1+0x44], R69 ;  /* 0x0000444501007387 */ /* 0x000fe80000100800 */
[----:B------:R-:W2:Y:S04]  /*cfb0*/  LDL.LU R105, [R1+0xb9c] ;  /* 0x000b9c0001697983 */ /* 0x000ea80000300800 */
[----:B------:R-:W2:Y:S04]  /*cfc0*/  LDL.LU R3, [R1+0xb98] ;  /* 0x000b980001037983 */ /* 0x000ea80000300800 */
[----:B------:R-:W2:Y:S04]  /*cfd0*/  LDL.LU R2, [R1+0xb94] ;  /* 0x000b940001027983 */ /* 0x000ea80000300800 */
[----:B------:R-:W-:Y:S04]  /*cfe0*/  STL [R1+0x40], R65 ;  /* 0x0000404101007387 */ /* 0x000fe80000100800 */
[----:B------:R-:W2:Y:S04]  /*cff0*/  LDL.LU R36, [R1+0xb90] ;  /* 0x000b900001247983 */ /* 0x000ea80000300800 */
[----:B------:R-:W2:Y:S04]  /*d000*/  LDL.LU R4, [R1+0xb8c] ;  /* 0x000b8c0001047983 */ /* 0x000ea80000300800 */
[----:B------:R-:W-:Y:S01]  /*d010*/  STL [R1+0x3c], R61 ;  /* 0x00003c3d01007387 */ /* 0x000fe20000100800 */
[----:B-1----:R-:W-:-:S02]  /*d020*/  @P0 IMAD.MOV.U32 R28, RZ, RZ, R160 ;  /* 0x000000ffff1c0224 */ /* 0x002fc400078e00a0 */
[----:B------:R-:W-:Y:S01]  /*d030*/  @P0 IMAD.MOV.U32 R29, RZ, RZ, R7 ;  /* 0x000000ffff1d0224 */ /* 0x000fe200078e0007 */
[----:B------:R-:W-:-:S04]  /*d040*/  PRMT R30, RZ, 0x7610, R30 ;  /* 0x00007610ff1e7816 */ /* 0x000fc8000000001e */
[----:B------:R1:W2:Y:S04]  /*d050*/  @P0 LDG.E.U8 R31, desc[UR18][R28.64] ;  /* 0x000000121c1f0981 */ /* 0x0002a8000c1e1100 */
[----:B------:R-:W-:Y:S04]  /*d060*/  STL [R1+0x38], R51 ;  /* 0x0000383301007387 */ /* 0x000fe80000100800 */
[----:B------:R-:W2:Y:S04]  /*d070*/  LDL.LU R125, [R1+0xb88] ;  /* 0x000b8800017d7983 */ /* 0x000ea80000300800 */
[----:B------:R-:W2:Y:S01]  /*d080*/  LDL.LU R162, [R1+0xb84] ;  /* 0x000b840001a27983 */ /* 0x000ea20000300800 */
[----:B-1----:R-:W-:-:S03]  /*d090*/  @P0 IMAD.MOV.U32 R28, RZ, RZ, R130 ;  /* 0x000000ffff1c0224 */ /* 0x002fc600078e0082 */
[----:B------:R-:W-:Y:S04]  /*d0a0*/  STL [R1+0x34], R50 ;  /* 0x0000343201007387 */ /* 0x000fe80000100800 */
[----:B------:R-:W3:Y:S04]  /*d0b0*/  LDL.LU R126, [R1+0xb80] ;  /* 0x000b8000017e7983 */ /* 0x000ee80000300800 */
[----:B------:R-:W3:Y:S01]  /*d0c0*/  LDL.LU R161, [R1+0xb7c] ;  /* 0x000b7c0001a17983 */ /* 0x000ee20000300800 */
[----:B------:R-:W-:-:S03]  /*d0d0*/  @P0 IMAD.MOV.U32 R29, RZ, RZ, R6 ;  /* 0x000000ffff1d0224 */ /* 0x000fc600078e0006 */
[----:B------:R-:W4:Y:S04]  /*d0e0*/  LDL.LU R7, [R1+0xb78] ;  /* 0x000b780001077983 */ /* 0x000f280000300800 */
[----:B------:R1:W4:Y:S04]  /*d0f0*/  @P0 LDG.E.U8 R30, desc[UR18][R28.64] ;  /* 0x000000121c1e0981 */ /* 0x000328000c1e1100 */
[----:B------:R-:W-:Y:S04]  /*d100*/  STL [R1+0x30], R48 ;  /* 0x0000303001007387 */ /* 0x000fe80000100800 */
[----:B------:R-:W4:Y:S04]  /*d110*/  LDL.LU R160, [R1+0xb74] ;  /* 0x000b740001a07983 */ /* 0x000f280000300800 */
[----:B------:R-:W4:Y:S01]  /*d120*/  LDL.LU R6, [R1+0xb70] ;  /* 0x000b700001067983 */ /* 0x000f220000300800 */
[----:B-1----:R-:W-:-:S03]  /*d130*/  @P0 IMAD.MOV.U32 R29, RZ, RZ, R159 ;  /* 0x000000ffff1d0224 */ /* 0x002fc600078e009f */
[----:B------:R-:W-:Y:S04]  /*d140*/  STL [R1+0x28], R47 ;  /* 0x0000282f01007387 */ /* 0x000fe80000100800 */
[----:B------:R-:W4:Y:S01]  /*d150*/  LDL.LU R130, [R1+0xb6c] ;  /* 0x000b6c0001827983 */ /* 0x000f220000300800 */
[----:B------:R-:W-:-:S03]  /*d160*/  @P0 IMAD.MOV.U32 R28, RZ, RZ, R155 ;  /* 0x000000ffff1c0224 */ /* 0x000fc600078e009b */
[----:B------:R-:W-:Y:S04]  /*d170*/  STL [R1+0x24], R46 ;  /* 0x0000242e01007387 */ /* 0x000fe80000100800 */
[----:B------:R-:W4:Y:S04]  /*d180*/  LDL.LU R159, [R1+0xb68] ;  /* 0x000b6800019f7983 */ /* 0x000f280000300800 */
[----:B------:R-:W4:Y:S01]  /*d190*/  LDL.LU R155, [R1+0xb64] ;  /* 0x000b6400019b7983 */ /* 0x000f220000300800 */
[----:B--2---:R-:W-:-:S06]  /*d1a0*/  PRMT R162, RZ, 0x7610, R162 ;  /* 0x00007610ffa27816 */ /* 0x004fcc00000000a2 */
[----:B------:R1:W2:Y:S02]  /*d1b0*/  @P0 LDG.E.U8 R162, desc[UR18][R28.64] ;  /* 0x000000121ca20981 */ /* 0x0002a4000c1e1100 */
[----:B-1----:R-:W-:Y:S01]  /*d1c0*/  @P0 IMAD.MOV.U32 R28, RZ, RZ, R9 ;  /* 0x000000ffff1c0224 */ /* 0x002fe200078e0009 */
[----:B---3--:R-:W-:Y:S01]  /*d1d0*/  PRMT R161, RZ, 0x7610, R161 ;  /* 0x00007610ffa17816 */ /* 0x008fe200000000a1 */
[----:B------:R-:W-:-:S05]  /*d1e0*/  @P0 IMAD.MOV.U32 R29, RZ, RZ, R132 ;  /* 0x000000ffff1d0224 */ /* 0x000fca00078e0084 */
[----:B------:R1:W3:Y:S01]  /*d1f0*/  @P0 LDG.E.U8 R161, desc[UR18][R28.64] ;  /* 0x000000121ca10981 */ /* 0x0002e2000c1e1100 */
[----:B----4-:R-:W-:Y:S01]  /*d200*/  PRMT R160, RZ, 0x7610, R160 ;  /* 0x00007610ffa07816 */ /* 0x010fe200000000a0 */
[----:B-1----:R-:W-:Y:S02]  /*d210*/  @P0 IMAD.MOV.U32 R28, RZ, RZ, R154 ;  /* 0x000000ffff1c0224 */ /* 0x002fe400078e009a */
[----:B------:R-:W-:-:S05]  /*d220*/  @P0 IMAD.MOV.U32 R29, RZ, RZ, R8 ;  /* 0x000000ffff1d0224 */ /* 0x000fca00078e0008 */
[----:B------:R1:W4:Y:S02]  /*d230*/  @P0 LDG.E.U8 R160, desc[UR18][R28.64] ;  /* 0x000000121ca00981 */ /* 0x000324000c1e1100 */
[----:B-1----:R-:W-:Y:S02]  /*d240*/  @P0 IMAD.MOV.U32 R28, RZ, RZ, R11 ;  /* 0x000000ffff1c0224 */ /* 0x002fe400078e000b */
[----:B------:R-:W-:Y:S01]  /*d250*/  @P0 IMAD.MOV.U32 R29, RZ, RZ, R153 ;  /* 0x000000ffff1d0224 */ /* 0x000fe200078e0099 */
[----:B------:R-:W-:-:S06]  /*d260*/  PRMT R159, RZ, 0x7610, R159 ;  /* 0x00007610ff9f7816 */ /* 0x000fcc000000009f */
[----:B------:R1:W4:Y:S01]  /*d270*/  @P0 LDG.E.U8 R159, desc[UR18][R28.64] ;  /* 0x000000121c9f0981 */ /* 0x000322000c1e1100 */
[----:B------:R-:W-:Y:S01]  /*d280*/  PRMT R155, RZ, 0x7610, R155 ;  /* 0x00007610ff9b7816 */ /* 0x000fe2000000009b */
[----:B-1----:R-:W-:Y:S02]  /*d290*/  @P0 IMAD.MOV.U32 R28, RZ, RZ, R151 ;  /* 0x000000ffff1c0224 */ /* 0x002fe400078e0097 */
[----:B------:R-:W-:-:S05]  /*d2a0*/  @P0 IMAD.MOV.U32 R29, RZ, RZ, R152 ;  /* 0x000000ffff1d0224 */ /* 0x000fca00078e0098 */
[----:B------:R-:W4:Y:S01]  /*d2b0*/  @P0 LDG.E.U8 R155, desc[UR18][R28.64] ;  /* 0x000000121c9b0981 */ /* 0x000f22000c1e1100 */
[----:B------:R-:W-:-:S13]  /*d2c0*/  ISETP.GT.U32.AND P6, PT, R39, R42, PT ;  /* 0x0000002a2700720c */ /* 0x000fda0003fc4070 */
[----:B------:R-:W-:-:S05]  /*d2d0*/  @!P6 IMAD.IADD R42, R42, 0x1, -R39 ;  /* 0x000000012a2ae824 */ /* 0x000fca00078e0a27 */
[----:B------:R-:W-:-:S13]  /*d2e0*/  ISETP.GT.U32.AND P6, PT, R39, R42, PT ;  /* 0x0000002a2700720c */ /* 0x000fda0003fc4070 */
[----:B------:R-:W-:Y:S01]  /*d2f0*/  @!P6 IMAD.IADD R42, R42, 0x1, -R39 ;  /* 0x000000012a2ae824 */ /* 0x000fe200078e0a27 */
[----:B------:R-:W-:-:S13]  /*d300*/  ISETP.GE.AND P6, PT, R85, RZ, PT ;  /* 0x000000ff5500720c */ /* 0x000fda0003fc6270 */
[----:B------:R-:W-:Y:S01]  /*d310*/  @!P6 IMAD.MOV R42, RZ, RZ, -R42 ;  /* 0x000000ffff2ae224 */ /* 0x000fe200078e0a2a */
[----:B------:R-:W-:-:S13]  /*d320*/  ISETP.GT.U32.AND P6, PT, R39, R41, PT ;  /* 0x000000292700720c */ /* 0x000fda0003fc4070 */
[----:B------:R-:W-:-:S05]  /*d330*/  @!P6 IMAD.IADD R41, R41, 0x1, -R39 ;  /* 0x000000012929e824 */ /* 0x000fca00078e0a27 */
[----:B------:R-:W-:-:S13]  /*d340*/  ISETP.GT.U32.AND P6, PT, R39, R41, PT ;  /* 0x000000292700720c */ /* 0x000fda0003fc4070 */
[----:B------:R-:W-:Y:S01]  /*d350*/  @!P6 IMAD.IADD R41, R41, 0x1, -R39 ;  /* 0x000000012929e824 */ /* 0x000fe200078e0a27 */
[----:B------:R-:W-:Y:S01]  /*d360*/  ISETP.GE.AND P6, PT, R149, RZ, PT ;  /* 0x000000ff9500720c */ /* 0x000fe20003fc6270 */
[----:B--2---:R-:W-:Y:S04]  /*d370*/  STL [R1+0xa94], R162 ;  /* 0x000a94a201007387 */ /* 0x004fe80000100800 */
[----:B------:R-:W-:Y:S04]  /*d380*/  STL [R1+0x1c], R45 ;  /* 0x00001c2d01007387 */ /* 0x000fe80000100800 */
[----:B------:R-:W2:Y:S04]  /*d390*/  LDL.LU R132, [R1+0xb60] ;  /* 0x000b600001847983 */ /* 0x000ea80000300800 */
[----:B------:R-:W2:Y:S04]  /*d3a0*/  LDL.LU R9, [R1+0xb5c] ;  /* 0x000b5c0001097983 */ /* 0x000ea80000300800 */
[----:B---3--:R-:W-:Y:S04]  /*d3b0*/  STL [R1+0xa98], R161 ;  /* 0x000a98a101007387 */ /* 0x008fe80000100800 */
[----:B------:R-:W-:Y:S04]  /*d3c0*/  STL [R1+0x8], R44 ;  /* 0x0000082c01007387 */ /* 0x000fe80000100800 */
[----:B------:R-:W3:Y:S04]  /*d3d0*/  LDL.LU R8, [R1+0xb58] ;  /* 0x000b580001087983 */ /* 0x000ee80000300800 */
[----:B------:R-:W2:Y:S04]  /*d3e0*/  LDL.LU R154, [R1+0xb54] ;  /* 0x000b5400019a7983 */ /* 0x000ea80000300800 */
[----:B----4-:R-:W-:Y:S04]  /*d3f0*/  STL [R1+0xa9c], R160 ;  /* 0x000a9ca001007387 */ /* 0x010fe80000100800 */
[----:B------:R-:W-:Y:S04]  /*d400*/  STL [R1+0xc], R43 ;  /* 0x00000c2b01007387 */ /* 0x000fe80000100800 */
[----:B------:R-:W4:Y:S04]  /*d410*/  LDL.LU R153, [R1+0xb50] ;  /* 0x000b500001997983 */ /* 0x000f280000300800 */
[----:B------:R-:W3:Y:S04]  /*d420*/  LDL.LU R11, [R1+0xb4c] ;  /* 0x000b4c00010b7983 */ /* 0x000ee80000300800 */
[----:B------:R-:W-:Y:S04]  /*d430*/  STL [R1+0xaa0], R159 ;  /* 0x000aa09f01007387 */ /* 0x000fe80000100800 */
[----:B------:R-:W-:Y:S04]  /*d440*/  STL [R1+0x4], R31 ;  /* 0x0000041f01007387 */ /* 0x000fe80000100800 */
[----:B------:R-:W3:Y:S04]  /*d450*/  LDL.LU R152, [R1+0xb48] ;  /* 0x000b480001987983 */ /* 0x000ee80000300800 */
[----:B------:R-:W3:Y:S04]  /*d460*/  LDL.LU R151, [R1+0xb44] ;  /* 0x000b440001977983 */ /* 0x000ee80000300800 */
[----:B------:R-:W-:Y:S04]  /*d470*/  STL [R1+0xaa4], R155 ;  /* 0x000aa49b01007387 */ /* 0x000fe80000100800 */
[----:B------:R-:W-:Y:S04]  /*d480*/  STL [R1], R30 ;  /* 0x0000001e01007387 */ /* 0x000fe80000100800 */
[----:B------:R-:W3:Y:S01]  /*d490*/  LDL.LU R149, [R1+0xb40] ;  /* 0x000b400001957983 */ /* 0x000ee20000300800 */
[----:B------:R-:W-:-:S02]  /*d4a0*/  @P0 IMAD.MOV.U32 R28, RZ, RZ, R147 ;  /* 0x000000ffff1c0224 */ /* 0x000fc400078e0093 */
[----:B------:R-:W-:Y:S02]  /*d4b0*/  @P0 IMAD.MOV.U32 R29, RZ, RZ, R148 ;  /* 0x000000ffff1d0224 */ /* 0x000fe400078e0094 */
[----:B------:R-:W3:Y:S01]  /*d4c0*/  LDL.LU R148, [R1+0xb3c] ;  /* 0x000b3c0001947983 */ /* 0x000ee20000300800 */
[----:B------:R-:W-:-:S03]  /*d4d0*/  SEL R105, R5, R105, !P3 ;  /* 0x0000006905697207 */ /* 0x000fc60005800000 */
[----:B------:R-:W3:Y:S01]  /*d4e0*/  LDL.LU R147, [R1+0xb38] ;  /* 0x000b380001937983 */ /* 0x000ee20000300800 */
[----:B--2---:R-:W-:-:S06]  /*d4f0*/  PRMT R154, RZ, 0x7610, R154 ;  /* 0x00007610ff9a7816 */ /* 0x004fcc000000009a */
[----:B------:R1:W2:Y:S01]  /*d500*/  @P0 LDG.E.U8 R154, desc[UR18][R28.64] ;  /* 0x000000121c9a0981 */ /* 0x0002a2000c1e1100 */
[----:B----4-:R-:W-:Y:S01]  /*d510*/  PRMT R153, RZ, 0x7610, R153 ;  /* 0x00007610ff997816 */ /* 0x010fe20000000099 */
[----:B-1----:R-:W-:Y:S02]  /*d520*/  @P0 IMAD.MOV.U32 R28, RZ, RZ, R21 ;  /* 0x000000ffff1c0224 */ /* 0x002fe400078e0015 */
[----:B------:R-:W-:-:S05]  /*d530*/  @P0 IMAD.MOV.U32 R29, RZ, RZ, R145 ;  /* 0x000000ffff1d0224 */ /* 0x000fca00078e0091 */
[----:B------:R1:W4:Y:S02]  /*d540*/  @P0 LDG.E.U8 R153, desc[UR18][R28.64] ;  /* 0x000000121c990981 */ /* 0x000324000c1e1100 */
[----:B-1----:R-:W-:Y:S02]  /*d550*/  @P0 IMAD.MOV.U32 R28, RZ, RZ, R18 ;  /* 0x000000ffff1c0224 */ /* 0x002fe400078e0012 */
[----:B------:R-:W-:Y:S01]  /*d560*/  @P0 IMAD.MOV.U32 R29, RZ, RZ, R20 ;  /* 0x000000ffff1d0224 */ /* 0x000fe200078e0014 */
[----:B---3--:R-:W-:Y:S02]  /*d570*/  PRMT R152, RZ, 0x7610, R152 ;  /* 0x00007610ff987816 */ /* 0x008fe40000000098 */
[----:B------:R-:W-:-:S04]  /*d580*/  PRMT R151, RZ, 0x7610, R151 ;  /* 0x00007610ff977816 */ /* 0x000fc80000000097 */
[----:B------:R1:W3:Y:S02]  /*d590*/  @P0 LDG.E.U8 R152, desc[UR18][R28.64] ;  /* 0x000000121c980981 */ /* 0x0002e4000c1e1100 */
[----:B-1----:R-:W-:Y:S02]  /*d5a0*/  @P0 IMAD.MOV.U32 R28, RZ, RZ, R16 ;  /* 0x000000ffff1c0224 */ /* 0x002fe400078e0010 */
[----:B------:R-:W-:Y:S01]  /*d5b0*/  @P0 IMAD.MOV.U32 R29, RZ, RZ, R19 ;  /* 0x000000ffff1d0224 */ /* 0x000fe200078e0013 */
[----:B------:R-:W-:-:S04]  /*d5c0*/  PRMT R149, RZ, 0x7610, R149 ;  /* 0x00007610ff957816 */ /* 0x000fc80000000095 */
[----:B------:R1:W3:Y:S02]  /*d5d0*/  @P0 LDG.E.U8 R151, desc[UR18][R28.64] ;  /* 0x000000121c970981 */ /* 0x0002e4000c1e1100 */
[----:B-1----:R-:W-:Y:S02]  /*d5e0*/  @P0 IMAD.MOV.U32 R28, RZ, RZ, R14 ;  /* 0x000000ffff1c0224 */ /* 0x002fe400078e000e */
[----:B------:R-:W-:-:S05]  /*d5f0*/  @P0 IMAD.MOV.U32 R29, RZ, RZ, R17 ;  /* 0x000000ffff1d0224 */ /* 0x000fca00078e0011 */
[----:B------:R1:W3:Y:S01]  /*d600*/  @P0 LDG.E.U8 R149, desc[UR18][R28.64] ;  /* 0x000000121c950981 */ /* 0x0002e2000c1e1100 */
[----:B------:R-:W-:Y:S01]  /*d610*/  SEL R104, R5, R104, !P3 ;  /* 0x0000006805687207 */ /* 0x000fe20005800000 */
[----:B------:R-:W-:Y:S01]  /*d620*/  IMAD R105, R105, UR11, RZ ;  /* 0x0000000b69697c24 */ /* 0x000fe2000f8e02ff */
[----:B------:R-:W-:Y:S01]  /*d630*/  SEL R42, R5, R42, !P3 ;  /* 0x0000002a052a7207 */ /* 0x000fe20005800000 */
[----:B------:R-:W-:Y:S02]  /*d640*/  @!P6 IMAD.MOV R41, RZ, RZ, -R41 ;  /* 0x000000ffff29e224 */ /* 0x000fe400078e0a29 */
[----:B------:R-:W-:Y:S01]  /*d650*/  IMAD R104, R104, UR11, RZ ;  /* 0x0000000b68687c24 */ /* 0x000fe2000f8e02ff */
[CC--:B------:R-:W-:Y:S01]  /*d660*/  IADD3 R20, P6, PT, R105.reuse, R38.reuse, RZ ;  /* 0x0000002669147210 */ /* 0x0c0fe20007fde0ff */
[----:B------:R-:W-:Y:S02]  /*d670*/  IMAD R42, R42, UR5, RZ ;  /* 0x000000052a2a7c24 */ /* 0x000fe4000f8e02ff */
[----:B-1----:R-:W-:Y:S01]  /*d680*/  @P0 IMAD.MOV.U32 R29, RZ, RZ, R144 ;  /* 0x000000ffff1d0224 */ /* 0x002fe200078e0090 */
[-C--:B------:R-:W-:Y:S01]  /*d690*/  LEA.HI.X.SX32 R21, R105, R35.reuse, 0x1, P6 ;  /* 0x0000002369157211 */ /* 0x080fe200030f0eff */
[----:B--2---:R-:W-:Y:S01]  /*d6a0*/  STL [R1+0xaa8], R154 ;  /* 0x000aa89a01007387 */ /* 0x004fe20000100800 */
[CC--:B------:R-:W-:Y:S01]  /*d6b0*/  IADD3 R18, P6, PT, R104.reuse, R38.reuse, RZ ;  /* 0x0000002668127210 */ /* 0x0c0fe20007fde0ff */
[----:B------:R-:W-:Y:S01]  /*d6c0*/  @P0 IMAD.MOV.U32 R28, RZ, RZ, R15 ;  /* 0x000000ffff1c0224 */ /* 0x000fe200078e000f */
[----:B------:R-:W-:Y:S01]  /*d6d0*/  PRMT R148, RZ, 0x7610, R148 ;  /* 0x00007610ff947816 */ /* 0x000fe20000000094 */
[----:B------:R-:W2:Y:S01]  /*d6e0*/  LDL.LU R145, [R1+0xb34] ;  /* 0x000b340001917983 */ /* 0x000ea20000300800 */
[----:B------:R-:W-:Y:S01]  /*d6f0*/  LEA.HI.X.SX32 R19, R104, R35, 0x1, P6 ;  /* 0x0000002368137211 */ /* 0x000fe200030f0eff */
[----:B------:R-:W1:Y:S01]  /*d700*/  LDCU UR5, c[0x0][0x3b0] ;  /* 0x00007600ff0577ac */ /* 0x000e620008000800 */
[----:B------:R-:W-:-:S02]  /*d710*/  IADD3 R16, P6, PT, R42, R38, RZ ;  /* 0x000000262a107210 */ /* 0x000fc40007fde0ff */
[----:B------:R0:W2:Y:S04]  /*d720*/  @P0 LDG.E.U8 R148, desc[UR18][R28.64] ;  /* 0x000000121c940981 */ /* 0x0000a8000c1e1100 */
[----:B----4-:R-:W-:Y:S04]  /*d730*/  STL [R1+0xaac], R153 ;  /* 0x000aac9901007387 */ /* 0x010fe80000100800 */
[----:B---3--:R-:W-:Y:S04]  /*d740*/  STL [R1+0xab0], R152 ;  /* 0x000ab09801007387 */ /* 0x008fe80000100800 */
[----:B------:R-:W-:Y:S04]  /*d750*/  STL [R1+0x148], R20 ;  /* 0x0001481401007387 */ /* 0x000fe80000100800 */
[----:B------:R-:W-:Y:S04]  /*d760*/  STL [R1+0x144], R21 ;  /* 0x0001441501007387 */ /* 0x000fe80000100800 */
[----:B------:R-:W-:Y:S04]  /*d770*/  STL [R1+0xab4], R151 ;  /* 0x000ab49701007387 */ /* 0x000fe80000100800 */
[----:B------:R-:W-:Y:S04]  /*d780*/  STL [R1+0x188], R18 ;  /* 0x0001881201007387 */ /* 0x000fe80000100800 */
[----:B------:R-:W-:Y:S04]  /*d790*/  STL [R1+0x184], R19 ;  /* 0x0001841301007387 */ /* 0x000fe80000100800 */
[----:B------:R3:W-:Y:S04]  /*d7a0*/  STL [R1+0x1c8], R16 ;  /* 0x0001c81001007387 */ /* 0x0007e80000100800 */
[----:B------:R-:W-:Y:S04]  /*d7b0*/  STL [R1+0xab8], R149 ;  /* 0x000ab89501007387 */ /* 0x000fe80000100800 */
[----:B------:R-:W4:Y:S01]  /*d7c0*/  LDL.LU R144, [R1+0xb30] ;  /* 0x000b300001907983 */ /* 0x000f220000300800 */
[----:B------:R-:W-:Y:S01]  /*d7d0*/  PRMT R147, RZ, 0x7610, R147 ;  /* 0x00007610ff937816 */ /* 0x000fe20000000093 */
[----:B0-----:R-:W-:-:S02]  /*d7e0*/  @P0 IMAD.MOV.U32 R28, RZ, RZ, R142 ;  /* 0x000000ffff1c0224 */ /* 0x001fc400078e008e */
[----:B------:R-:W-:-:S05]  /*d7f0*/  @P0 IMAD.MOV.U32 R29, RZ, RZ, R143 ;  /* 0x000000ffff1d0224 */ /* 0x000fca00078e008f */
[----:B------:R0:W3:Y:S02]  /*d800*/  @P0 LDG.E.U8 R147, desc[UR18][R28.64] ;  /* 0x000000121c930981 */ /* 0x0000e4000c1e1100 */
[----:B0-----:R-:W-:Y:S02]  /*d810*/  @P0 IMAD.MOV.U32 R28, RZ, RZ, R141 ;  /* 0x000000ffff1c0224 */ /* 0x001fe400078e008d */
[----:B------:R-:W-:Y:S01]  /*d820*/  @P0 IMAD.MOV.U32 R29, RZ, RZ, R10 ;  /* 0x000000ffff1d0224 */ /* 0x000fe200078e000a */
[----:B--2---:R-:W-:-:S06]  /*d830*/  PRMT R145, RZ, 0x7610, R145 ;  /* 0x00007610ff917816 */ /* 0x004fcc0000000091 */
[----:B------:R0:W2:Y:S02]  /*d840*/  @P0 LDG.E.U8 R145, desc[UR18][R28.64] ;  /* 0x000000121c910981 */ /* 0x0000a4000c1e1100 */
[----:B0-----:R-:W-:Y:S02]  /*d850*/  @P0 IMAD.MOV.U32 R28, RZ, RZ, R137 ;  /* 0x000000ffff1c0224 */ /* 0x001fe400078e0089 */
[----:B------:R-:W-:Y:S01]  /*d860*/  @P0 IMAD.MOV.U32 R29, RZ, RZ, R140 ;  /* 0x000000ffff1d0224 */ /* 0x000fe200078e008c */
[----:B----4-:R-:W-:-:S06]  /*d870*/  PRMT R144, RZ, 0x7610, R144 ;  /* 0x00007610ff907816 */ /* 0x010fcc0000000090 */
[----:B------:R0:W4:Y:S01]  /*d880*/  @P0 LDG.E.U8 R144, desc[UR18][R28.64] ;  /* 0x000000121c900981 */ /* 0x000122000c1e1100 */
[----:B------:R-:W-:Y:S02]  /*d890*/  SEL R41, R5, R41, !P3 ;  /* 0x0000002905297207 */ /* 0x000fe40005800000 */
[----:B------:R-:W-:-:S03]  /*d8a0*/  LEA.HI.X.SX32 R17, R42, R35, 0x1, P6 ;  /* 0x000000232a117211 */ /* 0x000fc600030f0eff */
[----:B------:R-:W-:Y:S01]  /*d8b0*/  IMAD R41, R41, UR12, RZ ;  /* 0x0000000c29297c24 */ /* 0x000fe2000f8e02ff */
[----:B------:R-:W-:Y:S01]  /*d8c0*/  ISETP.GE.U32.AND P2, PT, R117, 0x7fffff19, PT ;  /* 0x7fffff197500780c */ /* 0x000fe20003f46070 */
[----:B------:R1:W-:Y:S01]  /*d8d0*/  STL [R1+0x1c4], R17 ;  /* 0x0001c41101007387 */ /* 0x0003e20000100800 */
[----:B------:R-:W-:Y:S01]  /*d8e0*/  PRMT R116, RZ, 0x7610, R116 ;  /* 0x00007610ff747816 */ /* 0x000fe20000000074 */
[----:B0-----:R-:W-:Y:S01]  /*d8f0*/  @P0 IMAD.MOV.U32 R29, RZ, RZ, R136 ;  /* 0x000000ffff1d0224 */ /* 0x001fe200078e0088 */
[C---:B------:R-:W-:Y:S01]  /*d900*/  IADD3 R14, P6, PT, R41.reuse, R38, RZ ;  /* 0x00000026290e7210 */ /* 0x040fe20007fde0ff */
[----:B------:R-:W-:Y:S01]  /*d910*/  STL [R1+0xabc], R148 ;  /* 0x000abc9401007387 */ /* 0x000fe20000100800 */
[----:B------:R-:W-:Y:S01]  /*d920*/  @P0 IMAD.MOV.U32 R28, RZ, RZ, R134 ;  /* 0x000000ffff1c0224 */ /* 0x000fe200078e0086 */
[----:B------:R-:W-:Y:S01]  /*d930*/  PRMT R115, RZ, 0x7610, R115 ;  /* 0x00007610ff737816 */ /* 0x000fe20000000073 */
[----:B------:R-:W0:Y:S01]  /*d940*/  LDCU UR12, c[0x0][0x3b0] ;  /* 0x00007600ff0c77ac */ /* 0x000e220008000800 */
[----:B------:R0:W-:Y:S04]  /*d950*/  STL [R1+0x208], R14 ;  /* 0x0002080e01007387 */ /* 0x0001e80000100800 */
[----:B------:R-:W4:Y:S04]  /*d960*/  LDL.LU R143, [R1+0xb2c] ;  /* 0x000b2c00018f7983 */ /* 0x000f280000300800 */
[----:B------:R-:W4:Y:S01]  /*d970*/  LDL.LU R142, [R1+0xb28] ;  /* 0x000b2800018e7983 */ /* 0x000f220000300800 */
[----:B------:R-:W-:-:S05]  /*d980*/  LEA.HI.X.SX32 R15, R41, R35, 0x1, P6 ;  /* 0x00000023290f7211 */ /* 0x000fca00030f0eff */
[----:B------:R0:W-:Y:S04]  /*d990*/  STL [R1+0x204], R15 ;  /* 0x0002040f01007387 */ /* 0x0001e80000100800 */
[----:B---3--:R-:W-:Y:S04]  /*d9a0*/  STL [R1+0xac0], R147 ;  /* 0x000ac09301007387 */ /* 0x008fe80000100800 */
[----:B------:R-:W3:Y:S04]  /*d9b0*/  LDL.LU R10, [R1+0xb24] ;  /* 0x000b2400010a7983 */ /* 0x000ee80000300800 */
[----:B------:R-:W3:Y:S04]  /*d9c0*/  LDL.LU R141, [R1+0xb20] ;  /* 0x000b2000018d7983 */ /* 0x000ee80000300800 */
[----:B--2---:R-:W-:Y:S04]  /*d9d0*/  STL [R1+0xac4], R145 ;  /* 0x000ac49101007387 */ /* 0x004fe80000100800 */
[----:B------:R-:W2:Y:S04]  /*d9e0*/  LDL.LU R140, [R1+0xb1c] ;  /* 0x000b1c00018c7983 */ /* 0x000ea80000300800 */
[----:B------:R-:W2:Y:S04]  /*d9f0*/  LDL.LU R137, [R1+0xb18] ;  /* 0x000b180001897983 */ /* 0x000ea80000300800 */
[----:B----4-:R-:W-:Y:S04]  /*da00*/  STL [R1+0xac8], R144 ;  /* 0x000ac89001007387 */ /* 0x010fe80000100800 */
[----:B------:R-:W4:Y:S04]  /*da10*/  LDL.LU R136, [R1+0xb14] ;  /* 0x000b140001887983 */ /* 0x000f280000300800 */
[----:B------:R-:W4:Y:S01]  /*da20*/  LDL.LU R134, [R1+0xb10] ;  /* 0x000b100001867983 */ /* 0x000f220000300800 */
[----:B------:R-:W-:-:S06]  /*da30*/  PRMT R143, RZ, 0x7610, R143 ;  /* 0x00007610ff8f7816 */ /* 0x000fcc000000008f */
[----:B------:R0:W4:Y:S01]  /*da40*/  @P0 LDG.E.U8 R143, desc[UR18][R28.64] ;  /* 0x000000121c8f0981 */ /* 0x000122000c1e1100 */
[----:B------:R-:W-:Y:S01]  /*da50*/  PRMT R142, RZ, 0x7610, R142 ;  /* 0x00007610ff8e7816 */ /* 0x000fe2000000008e */
[----:B0-----:R-:W-:Y:S02]  /*da60*/  @P0 IMAD.MOV.U32 R28, RZ, RZ, R131 ;  /* 0x000000ffff1c0224 */ /* 0x001fe400078e0083 */
[----:B------:R-:W-:-:S05]  /*da70*/  @P0 IMAD.MOV.U32 R29, RZ, RZ, R133 ;  /* 0x000000ffff1d0224 */ /* 0x000fca00078e0085 */
[----:B------:R0:W4:Y:S01]  /*da80*/  @P0 LDG.E.U8 R142, desc[UR18][R28.64] ;  /* 0x000000121c8e0981 */ /* 0x000122000c1e1100 */
[----:B---3--:R-:W-:Y:S01]  /*da90*/  PRMT R141, RZ, 0x7610, R141 ;  /* 0x00007610ff8d7816 */ /* 0x008fe2000000008d */
[----:B0-----:R-:W-:Y:S02]  /*daa0*/  @P0 IMAD.MOV.U32 R28, RZ, RZ, R128 ;  /* 0x000000ffff1c0224 */ /* 0x001fe400078e0080 */
[----:B------:R-:W-:-:S05]  /*dab0*/  @P0 IMAD.MOV.U32 R29, RZ, RZ, R129 ;  /* 0x000000ffff1d0224 */ /* 0x000fca00078e0081 */
[----:B------:R0:W3:Y:S02]  /*dac0*/  @P0 LDG.E.U8 R141, desc[UR18][R28.64] ;  /* 0x000000121c8d0981 */ /* 0x0000e4000c1e1100 */
[----:B0-----:R-:W-:Y:S02]  /*dad0*/  @P0 IMAD.MOV.U32 R28, RZ, RZ, R124 ;  /* 0x000000ffff1c0224 */ /* 0x001fe400078e007c */
[----:B------:R-:W-:Y:S01]  /*dae0*/  @P0 IMAD.MOV.U32 R29, RZ, RZ, R127 ;  /* 0x000000ffff1d0224 */ /* 0x000fe200078e007f */
[----:B--2---:R-:W-:Y:S02]  /*daf0*/  PRMT R140, RZ, 0x7610, R140 ;  /* 0x00007610ff8c7816 */ /* 0x004fe4000000008c */
[----:B------:R-:W-:-:S04]  /*db00*/  PRMT R137, RZ, 0x7610, R137 ;  /* 0x00007610ff897816 */ /* 0x000fc80000000089 */
[----:B------:R0:W2:Y:S02]  /*db10*/  @P0 LDG.E.U8 R140, desc[UR18][R28.64] ;  /* 0x000000121c8c0981 */ /* 0x0000a4000c1e1100 */
[----:B0-----:R-:W-:Y:S02]  /*db20*/  @P0 IMAD.MOV.U32 R28, RZ, RZ, R121 ;  /* 0x000000ffff1c0224 */ /* 0x001fe400078e0079 */
[----:B------:R-:W-:-:S05]  /*db30*/  @P0 IMAD.MOV.U32 R29, RZ, RZ, R122 ;  /* 0x000000ffff1d0224 */ /* 0x000fca00078e007a */
[----:B------:R0:W2:Y:S02]  /*db40*/  @P0 LDG.E.U8 R137, desc[UR18][R28.64] ;  /* 0x000000121c890981 */ /* 0x0000a4000c1e1100 */
[----:B0-----:R-:W-:Y:S02]  /*db50*/  @P0 IMAD.MOV.U32 R28, RZ, RZ, R84 ;  /* 0x000000ffff1c0224 */ /* 0x001fe400078e0054 */
[----:B------:R-:W-:Y:S01]  /*db60*/  @P0 IMAD.MOV.U32 R29, RZ, RZ, R49 ;  /* 0x000000ffff1d0224 */ /* 0x000fe200078e0031 */
[----:B----4-:R-:W-:-:S06]  /*db70*/  PRMT R136, RZ, 0x7610, R136 ;  /* 0x00007610ff887816 */ /* 0x010fcc0000000088 */
[----:B------:R-:W4:Y:S04]  /*db80*/  @P0 LDG.E.U8 R136, desc[UR18][R28.64] ;  /* 0x000000121c880981 */ /* 0x000f28000c1e1100 */
[----:B------:R-:W-:Y:S04]  /*db90*/  STL [R1+0xacc], R143 ;  /* 0x000acc8f01007387 */ /* 0x000fe80000100800 */
[----:B------:R-:W4:Y:S04]  /*dba0*/  LDL.LU R133, [R1+0xb0c] ;  /* 0x000b0c0001857983 */ /* 0x000f280000300800 */
[----:B------:R-:W4:Y:S01]  /*dbb0*/  LDL.LU R131, [R1+0xb08] ;  /* 0x000b080001837983 */ /* 0x000f220000300800 */
[----:B------:R-:W-:-:S03]  /*dbc0*/  ISETP.GT.U32.AND P6, PT, R39, R34, PT ;  /* 0x000000222700720c */ /* 0x000fc60003fc4070 */
[----:B------:R-:W-:Y:S04]  /*dbd0*/  STL [R1+0xad0], R142 ;  /* 0x000ad08e01007387 */ /* 0x000fe80000100800 */
[----:B------:R-:W4:Y:S04]  /*dbe0*/  LDL.LU R129, [R1+0xb04] ;  /* 0x000b040001817983 */ /* 0x000f280000300800 */
[----:B------:R-:W4:Y:S02]  /*dbf0*/  LDL.LU R128, [R1+0xb00] ;  /* 0x000b000001807983 */ /* 0x000f240000300800 */
[----:B------:R-:W-:-:S02]  /*dc00*/  @!P6 IMAD.IADD R34, R34, 0x1, -R39 ;  /* 0x000000012222e824 */ /* 0x000fc400078e0a27 */
[----:B---3--:R-:W-:Y:S04]  /*dc10*/  STL [R1+0xad4], R141 ;  /* 0x000ad48d01007387 */ /* 0x008fe80000100800 */
[----:B------:R-:W3:Y:S01]  /*dc20*/  LDL.LU R127, [R1+0xafc] ;  /* 0x000afc00017f7983 */ /* 0x000ee20000300800 */
[----:B------:R-:W-:-:S03]  /*dc30*/  ISETP.GT.U32.AND P6, PT, R39, R34, PT ;  /* 0x000000222700720c */ /* 0x000fc60003fc4070 */
[----:B------:R-:W3:Y:S10]  /*dc40*/  LDL.LU R124, [R1+0xaf8] ;  /* 0x000af800017c7983 */ /* 0x000ef40000300800 */
[----:B------:R-:W-:Y:S01]  /*dc50*/  @!P6 IMAD.IADD R34, R34, 0x1, -R39 ;  /* 0x000000012222e824 */ /* 0x000fe200078e0a27 */
[----:B------:R-:W-:Y:S01]  /*dc60*/  ISETP.GE.AND P6, PT, R120, RZ, PT ;  /* 0x000000ff7800720c */ /* 0x000fe20003fc6270 */
[----:B--2---:R-:W-:Y:S04]  /*dc70*/  STL [R1+0xad8], R140 ;  /* 0x000ad88c01007387 */ /* 0x004fe80000100800 */
[----:B------:R-:W2:Y:S04]  /*dc80*/  LDL.LU R122, [R1+0xaf4] ;  /* 0x000af400017a7983 */ /* 0x000ea80000300800 */
[----:B------:R-:W2:Y:S04]  /*dc90*/  LDL.LU R121, [R1+0xaf0] ;  /* 0x000af00001797983 */ /* 0x000ea80000300800 */
[----:B------:R-:W-:Y:S04]  /*dca0*/  STL [R1+0xadc], R137 ;  /* 0x000adc8901007387 */ /* 0x000fe80000100800 */
[----:B----4-:R-:W-:Y:S04]  /*dcb0*/  STL [R1+0xae0], R136 ;  /* 0x000ae08801007387 */ /* 0x010fe80000100800 */
[----:B------:R-:W4:Y:S01]  /*dcc0*/  LDL.LU R120, [R1+0xaec] ;  /* 0x000aec0001787983 */ /* 0x000f220000300800 */
[----:B------:R-:W-:Y:S01]  /*dcd0*/  PRMT R134, RZ, 0x7610, R134 ;  /* 0x00007610ff867816 */ /* 0x000fe20000000086 */
[----:B------:R-:W-:-:S02]  /*dce0*/  @P0 IMAD.MOV.U32 R28, RZ, RZ, R55 ;  /* 0x000000ffff1c0224 */ /* 0x000fc400078e0037 */
[----:B------:R-:W-:-:S05]  /*dcf0*/  @P0 IMAD.MOV.U32 R29, RZ, RZ, R52 ;  /* 0x000000ffff1d0224 */ /* 0x000fca00078e0034 */
[----:B------:R0:W4:Y:S01]  /*dd00*/  @P0 LDG.E.U8 R134, desc[UR18][R28.64] ;  /* 0x000000121c860981 */ /* 0x000122000c1e1100 */
[----:B------:R-:W-:Y:S01]  /*dd10*/  PRMT R133, RZ, 0x7610, R133 ;  /* 0x00007610ff857816 */ /* 0x000fe20000000085 */
[----:B0-----:R-:W-:Y:S02]  /*dd20*/  @P0 IMAD.MOV.U32 R28, RZ, RZ, R59 ;  /* 0x000000ffff1c0224 */ /* 0x001fe400078e003b */
[----:B------:R-:W-:Y:S01]  /*dd30*/  @P0 IMAD.MOV.U32 R29, RZ, RZ, R80 ;  /* 0x000000ffff1d0224 */ /* 0x000fe200078e0050 */
[----:B------:R-:W-:-:S04]  /*dd40*/  PRMT R131, RZ, 0x7610, R131 ;  /* 0x00007610ff837816 */ /* 0x000fc80000000083 */
[----:B------:R0:W4:Y:S02]  /*dd50*/  @P0 LDG.E.U8 R133, desc[UR18][R28.64] ;  /* 0x000000121c850981 */ /* 0x000124000c1e1100 */
[----:B0-----:R-:W-:Y:S02]  /*dd60*/  @P0 IMAD.MOV.U32 R28, RZ, RZ, R58 ;  /* 0x000000ffff1c0224 */ /* 0x001fe400078e003a */
[----:B------:R-:W-:Y:S01]  /*dd70*/  @P0 IMAD.MOV.U32 R29, RZ, RZ, R63 ;  /* 0x000000ffff1d0224 */ /* 0x000fe200078e003f */
[----:B------:R-:W-:-:S04]  /*dd80*/  PRMT R129, RZ, 0x7610, R129 ;  /* 0x00007610ff817816 */ /* 0x000fc80000000081 */
        /* <DEDUP_REMOVED lines=8> */
[----:B------:R0:W3:Y:S01]  /*de10*/  @P0 LDG.E.U8 R128, desc[UR18][R28.64] ;  /* 0x000000121c800981 */ /* 0x0000e2000c1e1100 */
[----:B------:R-:W-:Y:S01]  /*de20*/  PRMT R124, RZ, 0x7610, R124 ;  /* 0x00007610ff7c7816 */ /* 0x000fe2000000007c */
[----:B0-----:R-:W-:Y:S02]  /*de30*/  @P0 IMAD.MOV.U32 R28, RZ, RZ, R66 ;  /* 0x000000ffff1c0224 */ /* 0x001fe400078e0042 */
[----:B------:R-:W-:-:S05]  /*de40*/  @P0 IMAD.MOV.U32 R29, RZ, RZ, R79 ;  /* 0x000000ffff1d0224 */ /* 0x000fca00078e004f */
[----:B------:R0:W3:Y:S02]  /*de50*/  @P0 LDG.E.U8 R127, desc[UR18][R28.64] ;  /* 0x000000121c7f0981 */ /* 0x0000e4000c1e1100 */
[----:B0-----:R-:W-:Y:S02]  /*de60*/  @P0 IMAD.MOV.U32 R28, RZ, RZ, R70 ;  /* 0x000000ffff1c0224 */ /* 0x001fe400078e0046 */
[----:B------:R-:W-:-:S05]  /*de70*/  @P0 IMAD.MOV.U32 R29, RZ, RZ, R83 ;  /* 0x000000ffff1d0224 */ /* 0x000fca00078e0053 */
[----:B------:R0:W3:Y:S02]  /*de80*/  @P0 LDG.E.U8 R124, desc[UR18][R28.64] ;  /* 0x000000121c7c0981 */ /* 0x0000e4000c1e1100 */
[----:B0-----:R-:W-:Y:S02]  /*de90*/  @P0 IMAD.MOV.U32 R28, RZ, RZ, R74 ;  /* 0x000000ffff1c0224 */ /* 0x001fe400078e004a */
[----:B------:R-:W-:Y:S01]  /*dea0*/  @P0 IMAD.MOV.U32 R29, RZ, RZ, R57 ;  /* 0x000000ffff1d0224 */ /* 0x000fe200078e0039 */
[----:B------:R-:W-:Y:S02]  /*deb0*/  PRMT R117, RZ, 0x7610, R117 ;  /* 0x00007610ff757816 */ /* 0x000fe40000000075 */
[----:B------:R-:W-:Y:S02]  /*dec0*/  PRMT R114, RZ, 0x7610, R114 ;  /* 0x00007610ff727816 */ /* 0x000fe40000000072 */
[----:B------:R-:W-:Y:S02]  /*ded0*/  PRMT R113, RZ, 0x7610, R113 ;  /* 0x00007610ff717816 */ /* 0x000fe40000000071 */
[----:B------:R-:W-:-:S02]  /*dee0*/  PRMT R109, RZ, 0x7610, R109 ;  /* 0x00007610ff6d7816 */ /* 0x000fc4000000006d */
[----:B------:R-:W-:Y:S02]  /*def0*/  PRMT R108, RZ, 0x7610, R108 ;  /* 0x00007610ff6c7816 */ /* 0x000fe4000000006c */
[----:B------:R-:W-:Y:S02]  /*df00*/  PRMT R107, RZ, 0x7610, R107 ;  /* 0x00007610ff6b7816 */ /* 0x000fe4000000006b */
[----:B------:R-:W-:Y:S02]  /*df10*/  PRMT R106, RZ, 0x7610, R106 ;  /* 0x00007610ff6a7816 */ /* 0x000fe4000000006a */
[----:B------:R-:W-:Y:S02]  /*df20*/  PRMT R103, RZ, 0x7610, R103 ;  /* 0x00007610ff677816 */ /* 0x000fe40000000067 */
[----:B------:R-:W-:Y:S02]  /*df30*/  PRMT R102, RZ, 0x7610, R102 ;  /* 0x00007610ff667816 */ /* 0x000fe40000000066 */
[----:B--2---:R-:W-:-:S02]  /*df40*/  PRMT R122, RZ, 0x7610, R122 ;  /* 0x00007610ff7a7816 */ /* 0x004fc4000000007a */
        /* <DEDUP_REMOVED lines=8> */
[----:B------:R0:W4:Y:S02]  /*dfd0*/  @P0 LDG.E.U8 R120, desc[UR18][R28.64] ;  /* 0x000000121c780981 */ /* 0x000124000c1e1100 */
[----:B0-----:R-:W-:Y:S02]  /*dfe0*/  @P0 IMAD.MOV.U32 R28, RZ, RZ, R86 ;  /* 0x000000ffff1c0224 */ /* 0x001fe400078e0056 */
[----:B------:R-:W-:-:S05]  /*dff0*/  @P0 IMAD.MOV.U32 R29, RZ, RZ, R53 ;  /* 0x000000ffff1d0224 */ /* 0x000fca00078e0035 */
[----:B------:R0:W2:Y:S02]  /*e000*/  @P0 LDG.E.U8 R117, desc[UR18][R28.64] ;  /* 0x000000121c750981 */ /* 0x0000a4000c1e1100 */
        /* <DEDUP_REMOVED lines=26> */
[----:B------:R0:W2:Y:S01]  /*e1b0*/  @P0 LDG.E.U8 R103, desc[UR18][R28.64] ;  /* 0x000000121c670981 */ /* 0x0000a2000c1e1100 */
[----:B------:R-:W-:Y:S01]  /*e1c0*/  PRMT R101, RZ, 0x7610, R101 ;  /* 0x00007610ff657816 */ /* 0x000fe20000000065 */
        /* <DEDUP_REMOVED lines=30> */
[----:B------:R0:W2:Y:S02]  /*e3b0*/  @P0 LDG.E.U8 R97, desc[UR18][R28.64] ;  /* 0x000000121c610981 */ /* 0x0000a4000c1e1100 */
[----:B0-----:R-:W-:Y:S02]  /*e3c0*/  @P0 IMAD.MOV.U32 R28, RZ, RZ, R14 ;  /* 0x000000ffff1c0224 */ /* 0x001fe400078e000e */
[----:B------:R-:W-:-:S05]  /*e3d0*/  @P0 IMAD.MOV.U32 R29, RZ, RZ, R15 ;  /* 0x000000ffff1d0224 */ /* 0x000fca00078e000f */
[----:B------:R0:W2:Y:S01]  /*e3e0*/  @P0 LDG.E.U8 R96, desc[UR18][R28.64] ;  /* 0x000000121c600981 */ /* 0x0000a2000c1e1100 */
[----:B------:R-:W-:Y:S01]  /*e3f0*/  @!P6 IMAD.MOV R34, RZ, RZ, -R34 ;  /* 0x000000ffff22e224 */ /* 0x000fe200078e0a22 */
        /* <DEDUP_REMOVED lines=8> */
[----:B------:R-:W-:Y:S02]  /*e480*/  ISETP.GT.U32.AND P6, PT, R39, R32, PT ;  /* 0x000000202700720c */ /* 0x000fe40003fc4070 */
[----:B------:R-:W-:-:S11]  /*e490*/  SEL R34, R5, R34, !P3 ;  /* 0x0000002205227207 */ /* 0x000fd60005800000 */
[----:B------:R-:W-:Y:S01]  /*e4a0*/  @!P6 IMAD.IADD R32, R32, 0x1, -R39 ;  /* 0x000000012020e824 */ /* 0x000fe200078e0a27 */
[----:B------:R-:W-:Y:S01]  /*e4b0*/  ISETP.GE.AND P6, PT, R22, RZ, PT ;  /* 0x000000ff1600720c */ /* 0x000fe20003fc6270 */
[----:B-1----:R-:W-:Y:S01]  /*e4c0*/  IMAD R34, R34, UR5, RZ ;  /* 0x0000000522227c24 */ /* 0x002fe2000f8e02ff */
[----:B------:R-:W-:-:S05]  /*e4d0*/  SEL R33, R5, R33, !P3 ;  /* 0x0000002105217207 */ /* 0x000fca0005800000 */
[----:B------:R-:W-:-:S06]  /*e4e0*/  IMAD R33, R33, UR12, RZ ;  /* 0x0000000c21217c24 */ /* 0x000fcc000f8e02ff */
[----:B------:R-:W-:Y:S01]  /*e4f0*/  @!P6 IMAD.MOV R32, RZ, RZ, -R32 ;  /* 0x000000ffff20e224 */ /* 0x000fe200078e0a20 */
[-C--:B------:R-:W-:Y:S01]  /*e500*/  IADD3 R16, P6, PT, R34, R38.reuse, RZ ;  /* 0x0000002622107210 */ /* 0x080fe20007fde0ff */
[----:B------:R-:W-:Y:S01]  /*e510*/  IMAD R30, R36, 0x57, RZ ;  /* 0x00000057241e7824 */ /* 0x000fe200078e02ff */
[----:B------:R-:W-:Y:S01]  /*e520*/  STL [R1+0xae4], R134 ;  /* 0x000ae48601007387 */ /* 0x000fe20000100800 */
[----:B------:R-:W-:Y:S02]  /*e530*/  PRMT R95, RZ, 0x7610, R95 ;  /* 0x00007610ff5f7816 */ /* 0x000fe4000000005f */
[----:B------:R-:W-:Y:S01]  /*e540*/  PRMT R94, RZ, 0x7610, R94 ;  /* 0x00007610ff5e7816 */ /* 0x000fe2000000005e */
[----:B------:R-:W3:Y:S01]  /*e550*/  LDL.LU R13, [R1+0xae8] ;  /* 0x000ae800010d7983 */ /* 0x000ee20000300800 */
[-C--:B------:R-:W-:Y:S02]  /*e560*/  LEA.HI.X.SX32 R17, R34, R35.reuse, 0x1, P6 ;  /* 0x0000002322117211 */ /* 0x080fe400030f0eff */
[----:B------:R-:W-:Y:S01]  /*e570*/  PRMT R92, RZ, 0x7610, R92 ;  /* 0x00007610ff5c7816 */ /* 0x000fe2000000005c */
[----:B------:R-:W-:Y:S01]  /*e580*/  IMAD R31, R36, 0x67, RZ ;  /* 0x00000067241f7824 */ /* 0x000fe200078e02ff */
[C---:B------:R-:W-:Y:S01]  /*e590*/  IADD3 R14, P6, PT, R33.reuse, R38, RZ ;  /* 0x00000026210e7210 */ /* 0x040fe20007fde0ff */
[----:B0-----:R-:W-:Y:S01]  /*e5a0*/  @P0 IMAD.MOV.U32 R28, RZ, RZ, R16 ;  /* 0x000000ffff1c0224 */ /* 0x001fe200078e0010 */
[----:B------:R-:W-:Y:S01]  /*e5b0*/  PRMT R93, RZ, 0x7610, R93 ;  /* 0x00007610ff5d7816 */ /* 0x000fe2000000005d */
[----:B------:R-:W-:Y:S01]  /*e5c0*/  @P0 IMAD.MOV.U32 R29, RZ, RZ, R17 ;  /* 0x000000ffff1d0224 */ /* 0x000fe200078e0011 */
[----:B------:R-:W-:-:S02]  /*e5d0*/  LEA.HI.X.SX32 R15, R33, R35, 0x1, P6 ;  /* 0x00000023210f7211 */ /* 0x000fc400030f0eff */
[----:B------:R-:W-:Y:S02]  /*e5e0*/  PRMT R91, RZ, 0x7610, R91 ;  /* 0x00007610ff5b7816 */ /* 0x000fe4000000005b */
[----:B------:R-:W-:Y:S01]  /*e5f0*/  PRMT R90, RZ, 0x7610, R90 ;  /* 0x00007610ff5a7816 */ /* 0x000fe2000000005a */
[----:B------:R0:W3:Y:S01]  /*e600*/  @P0 LDG.E.U8 R95, desc[UR18][R28.64] ;  /* 0x000000121c5f0981 */ /* 0x0000e2000c1e1100 */
[----:B------:R-:W-:Y:S02]  /*e610*/  SEL R32, R5, R32, !P3 ;  /* 0x0000002005207207 */ /* 0x000fe40005800000 */
[----:B------:R-:W-:Y:S02]  /*e620*/  PRMT R89, RZ, 0x7610, R89 ;  /* 0x00007610ff597816 */ /* 0x000fe40000000059 */
[----:B------:R-:W-:Y:S01]  /*e630*/  PRMT R88, RZ, 0x7610, R88 ;  /* 0x00007610ff587816 */ /* 0x000fe20000000058 */
[----:B------:R-:W-:Y:S01]  /*e640*/  IMAD R32, R32, UR13, RZ ;  /* 0x0000000d20207c24 */ /* 0x000fe2000f8e02ff */
[----:B------:R-:W1:Y:S01]  /*e650*/  S2R R149, SR_TID.X ;  /* 0x0000000000957919 */ /* 0x000e620000002100 */
[----:B------:R-:W-:-:S02]  /*e660*/  VIADD R37, R0, 0x6 ;  /* 0x0000000600257836 */ /* 0x000fc40000000000 */
[C---:B------:R-:W-:Y:S02]  /*e670*/  VIADD R165, R0.reuse, 0x7 ;  /* 0x0000000700a57836 */ /* 0x040fe40000000000 */
[C---:B------:R-:W-:Y:S02]  /*e680*/  VIADD R123, R0.reuse, 0xe ;  /* 0x0000000e007b7836 */ /* 0x040fe40000000000 */
[C---:B------:R-:W-:Y:S02]  /*e690*/  VIADD R119, R0.reuse, 0xf ;  /* 0x0000000f00777836 */ /* 0x040fe40000000000 */
[C---:B------:R-:W-:Y:S02]  /*e6a0*/  VIADD R26, R0.reuse, 0x15 ;  /* 0x00000015001a7836 */ /* 0x040fe40000000000 */
[C---:B------:R-:W-:Y:S02]  /*e6b0*/  VIADD R27, R0.reuse, 0x16 ;  /* 0x00000016001b7836 */ /* 0x040fe40000000000 */
[----:B------:R-:W-:Y:S01]  /*e6c0*/  VIADD R164, R0, 0x17 ;  /* 0x0000001700a47836 */ /* 0x000fe20000000000 */
[----:B------:R-:W-:-:S04]  /*e6d0*/  @!UP1 UIADD3 UR4, UPT, UPT, -UR4, 0x100000, URZ ;  /* 0x0010000004049890 */ /* 0x000fc8000fffe1ff */
[----:B------:R-:W-:Y:S02]  /*e6e0*/  @!UP1 USHF.L.U32 UR5, UR4, 0xb, URZ ;  /* 0x0000000b04059899 */ /* 0x000fe400080006ff */
[----:B------:R-:W-:Y:S01]  /*e6f0*/  @!UP1 USHF.L.U32 UR4, UR4, 0x1, URZ ;  /* 0x0000000104049899 */ /* 0x000fe200080006ff */
[----:B0-----:R-:W-:Y:S01]  /*e700*/  @P0 IMAD.MOV.U32 R28, RZ, RZ, R14 ;  /* 0x000000ffff1c0224 */ /* 0x001fe200078e000e */
[----:B------:R-:W-:Y:S01]  /*e710*/  PRMT R87, RZ, 0x7610, R87 ;  /* 0x00007610ff577816 */ /* 0x000fe20000000057 */
[----:B------:R-:W-:Y:S01]  /*e720*/  @P0 IMAD.MOV.U32 R29, RZ, RZ, R15 ;  /* 0x000000ffff1d0224 */ /* 0x000fe200078e000f */
[----:B------:R-:W0:Y:S04]  /*e730*/  LDCU UR12, c[0x0][0x3b0] ;  /* 0x00007600ff0c77ac */ /* 0x000e280008000800 */
[----:B------:R0:W3:Y:S04]  /*e740*/  @P0 LDG.E.U8 R94, desc[UR18][R28.64] ;  /* 0x000000121c5e0981 */ /* 0x0000e8000c1e1100 */
[----:B--2---:R-:W-:Y:S01]  /*e750*/  STL [R1+0xa90], R96 ;  /* 0x000a906001007387 */ /* 0x004fe20000100800 */
[----:B------:R-:W-:Y:S01]  /*e760*/  VIADD R163, R0, 0x1d ;  /* 0x0000001d00a37836 */ /* 0x000fe20000000000 */
[----:B------:R-:W2:Y:S02]  /*e770*/  LDCU UR13, c[0x0][0x3b0] ;  /* 0x00007600ff0d77ac */ /* 0x000ea40008000800 */
[----:B------:R0:W-:Y:S04]  /*e780*/  STL [R1+0x268], R16 ;  /* 0x0002681001007387 */ /* 0x0001e80000100800 */
[----:B------:R1:W-:Y:S01]  /*e790*/  STL [R1+0x264], R17 ;  /* 0x0002641101007387 */ /* 0x0003e20000100800 */
[----:B0-----:R-:W-:-:S04]  /*e7a0*/  IADD3 R16, P6, PT, R30, R2, RZ ;  /* 0x000000021e107210 */ /* 0x001fc80007fde0ff */
[----:B-1----:R-:W-:Y:S01]  /*e7b0*/  LEA.HI.X.SX32 R17, R30, R3, 0x1, P6 ;  /* 0x000000031e117211 */ /* 0x002fe200030f0eff */
[----:B------:R0:W-:Y:S01]  /*e7c0*/  STL [R1+0x2a8], R14 ;  /* 0x0002a80e01007387 */ /* 0x0001e20000100800 */
[----:B------:R-:W-:Y:S02]  /*e7d0*/  @!P4 IMAD.MOV.U32 R28, RZ, RZ, R16 ;  /* 0x000000ffff1cc224 */ /* 0x000fe400078e0010 */
[----:B------:R-:W-:Y:S02]  /*e7e0*/  IMAD R30, R36, 0x5f, RZ ;  /* 0x0000005f241e7824 */ /* 0x000fe400078e02ff */
[----:B------:R-:W-:Y:S01]  /*e7f0*/  @!P4 IMAD.MOV.U32 R29, RZ, RZ, R17 ;  /* 0x000000ffff1dc224 */ /* 0x000fe200078e0011 */
[----:B------:R1:W-:Y:S01]  /*e800*/  STL [R1+0x2a4], R15 ;  /* 0x0002a40f01007387 */ /* 0x0003e20000100800 */
[----:B0-----:R-:W-:-:S03]  /*e810*/  IADD3 R14, P6, PT, R32, R38, RZ ;  /* 0x00000026200e7210 */ /* 0x001fc60007fde0ff */
[----:B------:R0:W-:Y:S04]  /*e820*/  STL [R1+0xf8], R16 ;  /* 0x0000f81001007387 */ /* 0x0001e80000100800 */
[----:B------:R2:W3:Y:S01]  /*e830*/  @!P4 LDG.E.U8 R92, desc[UR18][R28.64] ;  /* 0x000000121c5cc981 */ /* 0x0004e2000c1e1100 */
[----:B-1----:R-:W-:Y:S02]  /*e840*/  LEA.HI.X.SX32 R15, R32, R35, 0x1, P6 ;  /* 0x00000023200f7211 */ /* 0x002fe400030f0eff */
[C---:B0-----:R-:W-:Y:S01]  /*e850*/  IADD3 R16, P4, PT, R30.reuse, R2, RZ ;  /* 0x000000021e107210 */ /* 0x041fe20007f9e0ff */
[----:B------:R0:W-:Y:S01]  /*e860*/  STL [R1+0xf4], R17 ;  /* 0x0000f41101007387 */ /* 0x0001e20000100800 */
[----:B--2---:R-:W-:Y:S02]  /*e870*/  @P0 IMAD.MOV.U32 R28, RZ, RZ, R14 ;  /* 0x000000ffff1c0224 */ /* 0x004fe400078e000e */
[----:B------:R-:W-:Y:S01]  /*e880*/  @P0 IMAD.MOV.U32 R29, RZ, RZ, R15 ;  /* 0x000000ffff1d0224 */ /* 0x000fe200078e000f */
[----:B------:R1:W-:Y:S01]  /*e890*/  STL [R1+0x2e8], R14 ;  /* 0x0002e80e01007387 */ /* 0x0003e20000100800 */
[----:B0-----:R-:W-:-:S03]  /*e8a0*/  LEA.HI.X.SX32 R17, R30, R3, 0x1, P4 ;  /* 0x000000031e117211 */ /* 0x001fc600020f0eff */
[----:B------:R0:W2:Y:S01]  /*e8b0*/  @P0 LDG.E.U8 R93, desc[UR18][R28.64] ;  /* 0x000000121c5d0981 */ /* 0x0000a2000c1e1100 */
[----:B-1----:R-:W-:-:S03]  /*e8c0*/  IADD3 R14, P6, PT, R31, R2, RZ ;  /* 0x000000021f0e7210 */ /* 0x002fc60007fde0ff */
[----:B------:R1:W-:Y:S01]  /*e8d0*/  STL [R1+0x2e4], R15 ;  /* 0x0002e40f01007387 */ /* 0x0003e20000100800 */
[----:B0-----:R-:W-:Y:S02]  /*e8e0*/  @!P5 IMAD.MOV.U32 R28, RZ, RZ, R16 ;  /* 0x000000ffff1cd224 */ /* 0x001fe400078e0010 */
[----:B------:R-:W-:Y:S01]  /*e8f0*/  @!P5 IMAD.MOV.U32 R29, RZ, RZ, R17 ;  /* 0x000000ffff1dd224 */ /* 0x000fe200078e0011 */
[----:B-1----:R-:W-:-:S04]  /*e900*/  LEA.HI.X.SX32 R15, R31, R3, 0x1, P6 ;  /* 0x000000031f0f7211 */ /* 0x002fc800030f0eff */
[----:B------:R0:W2:Y:S02]  /*e910*/  @!P5 LDG.E.U8 R91, desc[UR18][R28.64] ;  /* 0x000000121c5bd981 */ /* 0x0000a4000c1e1100 */
[----:B0-----:R-:W-:Y:S02]  /*e920*/  @!P2 IMAD.MOV.U32 R28, RZ, RZ, R14 ;  /* 0x000000ffff1ca224 */ /* 0x001fe400078e000e */
[----:B------:R-:W-:-:S05]  /*e930*/  @!P2 IMAD.MOV.U32 R29, RZ, RZ, R15 ;  /* 0x000000ffff1da224 */ /* 0x000fca00078e000f */
[----:B------:R0:W2:Y:S02]  /*e940*/  @!P2 LDG.E.U8 R90, desc[UR18][R28.64] ;  /* 0x000000121c5aa981 */ /* 0x0000a4000c1e1100 */
[----:B0-----:R-:W-:Y:S02]  /*e950*/  VIADD R28, R12, 0xffffff90 ;  /* 0xffffff900c1c7836 */ /* 0x001fe40000000000 */
[----:B------:R-:W-:Y:S03]  /*e960*/  STL [R1+0x100], R16 ;  /* 0x0001001001007387 */ /* 0x000fe60000100800 */
[----:B------:R-:W-:Y:S01]  /*e970*/  ISETP.GE.U32.AND P2, PT, R28, 0x7fffff11, PT ;  /* 0x7fffff111c00780c */ /* 0x000fe20003f46070 */
[----:B------:R-:W-:Y:S01]  /*e980*/  IMAD R28, R36, 0x6f, RZ ;  /* 0x0000006f241c7824 */ /* 0x000fe200078e02ff */
[----:B------:R0:W-:Y:S04]  /*e990*/  STL [R1+0x108], R14 ;  /* 0x0001080e01007387 */ /* 0x0001e80000100800 */
[----:B------:R-:W-:Y:S01]  /*e9a0*/  STL [R1+0xfc], R17 ;  /* 0x0000fc1101007387 */ /* 0x000fe20000100800 */
[----:B0-----:R-:W-:-:S03]  /*e9b0*/  IADD3 R14, P4, PT, R28, R2, RZ ;  /* 0x000000021c0e7210 */ /* 0x001fc60007f9e0ff */
[----:B------:R0:W-:Y:S02]  /*e9c0*/  STL [R1+0x104], R15 ;  /* 0x0001040f01007387 */ /* 0x0001e40000100800 */
[----:B0-----:R-:W-:Y:S01]  /*e9d0*/  LEA.HI.X.SX32 R15, R28, R3, 0x1, P4 ;  /* 0x000000031c0f7211 */ /* 0x001fe200020f0eff */
[----:B------:R-:W-:-:S04]  /*e9e0*/  @!P2 IMAD.MOV.U32 R28, RZ, RZ, R14 ;  /* 0x000000ffff1ca224 */ /* 0x000fc800078e000e */
[----:B------:R-:W-:-:S05]  /*e9f0*/  @!P2 IMAD.MOV.U32 R29, RZ, RZ, R15 ;  /* 0x000000ffff1da224 */ /* 0x000fca00078e000f */
[----:B------:R0:W2:Y:S02]  /*ea00*/  @!P2 LDG.E.U8 R89, desc[UR18][R28.64] ;  /* 0x000000121c59a981 */ /* 0x0000a4000c1e1100 */
[----:B0-----:R-:W-:-:S05]  /*ea10*/  VIADD R28, R12, 0xffffff88 ;  /* 0xffffff880c1c7836 */ /* 0x001fca0000000000 */
[----:B------:R-:W-:Y:S01]  /*ea20*/  ISETP.GE.U32.AND P2, PT, R28, 0x7fffff09, PT ;  /* 0x7fffff091c00780c */ /* 0x000fe20003f46070 */
[----:B------:R-:W-:Y:S01]  /*ea30*/  IMAD R28, R36, 0x77, RZ ;  /* 0x00000077241c7824 */ /* 0x000fe200078e02ff */
[----:B------:R0:W-:Y:S04]  /*ea40*/  STL [R1+0x110], R14 ;  /* 0x0001100e01007387 */ /* 0x0001e80000100800 */
[----:B------:R1:W-:Y:S01]  /*ea50*/  STL [R1+0x10c], R15 ;  /* 0x00010c0f01007387 */ /* 0x0003e20000100800 */
[----:B0-----:R-:W-:-:S04]  /*ea60*/  IADD3 R14, P4, PT, R28, R2, RZ ;  /* 0x000000021c0e7210 */ /* 0x001fc80007f9e0ff */
[----:B-1----:R-:W-:Y:S02]  /*ea70*/  LEA.HI.X.SX32 R15, R28, R3, 0x1, P4 ;  /* 0x000000031c0f7211 */ /* 0x002fe400020f0eff */
[----:B------:R-:W-:-:S03]  /*ea80*/  @!P2 IMAD.MOV.U32 R28, RZ, RZ, R14 ;  /* 0x000000ffff1ca224 */ /* 0x000fc600078e000e */
[----:B------:R-:W-:-:S05]  /*ea90*/  @!P2 IMAD.MOV.U32 R29, RZ, RZ, R15 ;  /* 0x000000ffff1da224 */ /* 0x000fca00078e000f */
[----:B------:R0:W2:Y:S02]  /*eaa0*/  @!P2 LDG.E.U8 R88, desc[UR18][R28.64] ;  /* 0x000000121c58a981 */ /* 0x0000a4000c1e1100 */
[----:B0-----:R-:W-:-:S05]  /*eab0*/  VIADD R28, R12, 0xffffff80 ;  /* 0xffffff800c1c7836 */ /* 0x001fca0000000000 */
[----:B------:R-:W-:Y:S01]  /*eac0*/  ISETP.GE.U32.AND P2, PT, R28, 0x7fffff01, PT ;  /* 0x7fffff011c00780c */ /* 0x000fe20003f46070 */
[----:B------:R-:W-:Y:S01]  /*ead0*/  IMAD R28, R36, 0x7f, RZ ;  /* 0x0000007f241c7824 */ /* 0x000fe200078e02ff */
[----:B------:R0:W-:Y:S04]  /*eae0*/  STL [R1+0x118], R14 ;  /* 0x0001180e01007387 */ /* 0x0001e80000100800 */
[C---:B------:R-:W-:Y:S01]  /*eaf0*/  IADD3 R12, P4, PT, R28.reuse, R2, RZ ;  /* 0x000000021c0c7210 */ /* 0x040fe20007f9e0ff */
[----:B------:R-:W-:Y:S03]  /*eb00*/  STL [R1+0x114], R15 ;  /* 0x0001140f01007387 */ /* 0x000fe60000100800 */
[----:B0-----:R-:W-:Y:S01]  /*eb10*/  LEA.HI.X.SX32 R14, R28, R3, 0x1, P4 ;  /* 0x000000031c0e7211 */ /* 0x001fe200020f0eff */
[----:B------:R0:W-:Y:S02]  /*eb20*/  STL [R1+0x120], R12 ;  /* 0x0001200c01007387 */ /* 0x0001e40000100800 */
[----:B------:R-:W-:-:S02]  /*eb30*/  @!P2 IMAD.MOV.U32 R28, RZ, RZ, R12 ;  /* 0x000000ffff1ca224 */ /* 0x000fc400078e000c */
[----:B------:R1:W-:Y:S04]  /*eb40*/  STL [R1+0x11c], R14 ;  /* 0x00011c0e01007387 */ /* 0x0003e80000100800 */
[----:B0-----:R-:W2:Y:S04]  /*eb50*/  LDL.LU R12, [R1+0x2f0] ;  /* 0x0002f000010c7983 */ /* 0x001ea80000300800 */
[----:B------:R-:W3:Y:S04]  /*eb60*/  LDL.LU R16, [R1+0x2f4] ;  /* 0x0002f40001107983 */ /* 0x000ee80000300800 */
[----:B------:R-:W3:Y:S01]  /*eb70*/  LDL.LU R138, [R1+0x2fc] ;  /* 0x0002fc00018a7983 */ /* 0x000ee20000300800 */
[----:B------:R-:W-:-:S03]  /*eb80*/  @!P2 IMAD.MOV.U32 R29, RZ, RZ, R14 ;  /* 0x000000ffff1da224 */ /* 0x000fc600078e000e */
[----:B-1----:R-:W3:Y:S01]  /*eb90*/  LDL.LU R14, [R1+0x328] ;  /* 0x00032800010e7983 */ /* 0x002ee20000300800 */
[----:B------:R-:W-:-:S03]  /*eba0*/  VIADD R96, R0, 0x5 ;  /* 0x0000000500607836 */ /* 0x000fc60000000000 */
[----:B------:R-:W3:Y:S04]  /*ebb0*/  LDL.LU R135, [R1+0x330] ;  /* 0x0003300001877983 */ /* 0x000ee80000300800 */
[----:B------:R-:W4:Y:S04]  /*ebc0*/  LDL.LU R15, [R1+0x364] ;  /* 0x00036400010f7983 */ /* 0x000f280000300800 */
[----:B------:R-:W-:Y:S01]  /*ebd0*/  STL [R1+0x81c], R96 ;  /* 0x00081c6001007387 */ /* 0x000fe20000100800 */
[----:B------:R-:W-:-:S03]  /*ebe0*/  VIADD R118, R0, 0x1e ;  /* 0x0000001e00767836 */ /* 0x000fc60000000000 */
        /* <DEDUP_REMOVED lines=15> */
[----:B------:R-:W-:-:S03]  /*ece0*/  VOTEU.ALL UP1, P1 ;  /* 0x0000000000ff7886 */ /* 0x000fc60000820000 */
[----:B------:R-:W-:Y:S01]  /*ecf0*/  STL [R1+0x8b0], R118 ;  /* 0x0008b07601007387 */ /* 0x000fe20000100800 */
[C---:B------:R-:W-:Y:S01]  /*ed00*/  VIADD R22, R0.reuse, 0x35 ;  /* 0x0000003500167836 */ /* 0x040fe20000000000 */
[----:B------:R-:W-:Y:S01]  /*ed10*/  LOP3.LUT R149, R149, 0x7f, RZ, 0xc0, !PT ;  /* 0x0000007f95957812 */ /* 0x000fe200078ec0ff */
[----:B------:R0:W1:Y:S01]  /*ed20*/  @!UP1 SYNCS.EXCH.64 URZ, [UR9+0x10008], UR4 ;  /* 0x0100080409ff95b2 */ /* 0x0000620008000100 */
[----:B------:R-:W-:Y:S04]  /*ed30*/  STL [R1+0x894], R112 ;  /* 0x0008947001007387 */ /* 0x000fe80000100800 */
[----:B------:R-:W-:Y:S04]  /*ed40*/  STL [R1+0x8ac], R24 ;  /* 0x0008ac1801007387 */ /* 0x000fe80000100800 */
[----:B------:R-:W-:Y:S01]  /*ed50*/  STL [R1+0x890], R25 ;  /* 0x0008901901007387 */ /* 0x000fe20000100800 */
[----:B------:R-:W-:-:S02]  /*ed60*/  VIADD R23, R0, 0x36 ;  /* 0x0000003600177836 */ /* 0x000fc40000000000 */
[C---:B------:R-:W-:Y:S01]  /*ed70*/  VIADD R156, R0.reuse, 0x37 ;  /* 0x00000037009c7836 */ /* 0x040fe20000000000 */
[----:B------:R-:W-:Y:S01]  /*ed80*/  STL [R1+0x884], R158 ;  /* 0x0008849e01007387 */ /* 0x000fe20000100800 */
[C---:B------:R-:W-:Y:S02]  /*ed90*/  VIADD R150, R0.reuse, 0x3c ;  /* 0x0000003c00967836 */ /* 0x040fe40000000000 */
[C---:B------:R-:W-:Y:S01]  /*eda0*/  VIADD R20, R0.reuse, 0x3d ;  /* 0x0000003d00147836 */ /* 0x040fe20000000000 */
[----:B------:R-:W-:Y:S01]  /*edb0*/  STL [R1+0x8bc], R157 ;  /* 0x0008bc9d01007387 */ /* 0x000fe20000100800 */
[C---:B------:R-:W-:Y:S02]  /*edc0*/  VIADD R21, R0.reuse, 0x3e ;  /* 0x0000003e00157836 */ /* 0x040fe40000000000 */
[C---:B------:R-:W-:Y:S01]  /*edd0*/  VIADD R18, R0.reuse, 0x3f ;  /* 0x0000003f00127836 */ /* 0x040fe20000000000 */
[----:B------:R-:W-:Y:S01]  /*ede0*/  STL [R1+0x8a0], R111 ;  /* 0x0008a06f01007387 */ /* 0x000fe20000100800 */
[----:B------:R-:W-:Y:S01]  /*edf0*/  IABS R43, R96 ;  /* 0x00000060002b7213 */ /* 0x000fe20000000000 */
[----:B------:R-:W-:-:S02]  /*ee00*/  VIADD R19, R0, 0x44 ;  /* 0x0000004400137836 */ /* 0x000fc40000000000 */
[----:B------:R0:W4:Y:S01]  /*ee10*/  @!P2 LDG.E.U8 R87, desc[UR18][R28.64] ;  /* 0x000000121c57a981 */ /* 0x000122000c1e1100 */
[----:B------:R-:W-:Y:S01]  /*ee20*/  IABS R42, R37 ;  /* 0x00000025002a7213 */ /* 0x000fe20000000000 */
[C---:B------:R-:W-:Y:S01]  /*ee30*/  VIADD R146, R0.reuse, 0x45 ;  /* 0x0000004500927836 */ /* 0x040fe20000000000 */
[----:B------:R-:W-:Y:S01]  /*ee40*/  IABS R41, R165 ;  /* 0x000000a500297213 */ /* 0x000fe20000000000 */
[----:B------:R-:W-:Y:S01]  /*ee50*/  STL [R1+0x89c], R110 ;  /* 0x00089c6e01007387 */ /* 0x000fe20000100800 */
[----:B------:R-:W-:Y:S01]  /*ee60*/  IABS R44, R123 ;  /* 0x0000007b002c7213 */ /* 0x000fe20000000000 */
[----:B------:R-:W-:Y:S01]  /*ee70*/  VIADD R139, R0, 0x46 ;  /* 0x00000046008b7836 */ /* 0x000fe20000000000 */
[----:B------:R-:W-:Y:S01]  /*ee80*/  IABS R45, R119 ;  /* 0x00000077002d7213 */ /* 0x000fe20000000000 */
[----:B------:R-:W-:Y:S01]  /*ee90*/  STL [R1+0x880], R22 ;  /* 0x0008801601007387 */ /* 0x000fe20000100800 */
[----:B------:R-:W-:Y:S01]  /*eea0*/  IABS R46, R26 ;  /* 0x0000001a002e7213 */ /* 0x000fe20000000000 */
[----:B0-----:R-:W0:Y:S01]  /*eeb0*/  LDCU UR4, c[0x0][0x3b0] ;  /* 0x00007600ff0477ac */ /* 0x001e220008000800 */
[----:B------:R-:W-:-:S02]  /*eec0*/  IABS R47, R27 ;  /* 0x0000001b002f7213 */ /* 0x000fc40000000000 */
[----:B------:R-:W-:Y:S01]  /*eed0*/  IABS R48, R164 ;  /* 0x000000a400307213 */ /* 0x000fe20000000000 */
[----:B------:R-:W0:Y:S01]  /*eee0*/  LDCU UR5, c[0x0][0x3b0] ;  /* 0x00007600ff0577ac */ /* 0x000e220008000800 */
[----:B--2---:R2:W-:Y:S04]  /*eef0*/  STS.U8 [R149+UR9], R12 ;  /* 0x0000000c95007988 */ /* 0x0045e80008000009 */
[----:B--2---:R-:W2:Y:S04]  /*ef00*/  LDL.LU R12, [R1+0x338] ;  /* 0x00033800010c7983 */ /* 0x004ea80000300800 */
[----:B------:R-:W-:Y:S04]  /*ef10*/  STL [R1+0x87c], R23 ;  /* 0x00087c1701007387 */ /* 0x000fe80000100800 */
[----:B---3--:R3:W-:Y:S04]  /*ef20*/  STS.U8 [R149+UR9+0x400], R16 ;  /* 0x0004001095007988 */ /* 0x0087e80008000009 */
[----:B------:R0:W-:Y:S04]  /*ef30*/  STS.U8 [R149+UR9+0x800], R138 ;  /* 0x0008008a95007988 */ /* 0x0001e80008000009 */
[----:B---3--:R-:W3:Y:S04]  /*ef40*/  LDL.LU R16, [R1+0x334] ;  /* 0x0003340001107983 */ /* 0x008ee80000300800 */
[----:B0-----:R-:W3:Y:S04]  /*ef50*/  LDL.LU R138, [R1+0x3a8] ;  /* 0x0003a800018a7983 */ /* 0x001ee80000300800 */
[----:B------:R-:W-:Y:S04]  /*ef60*/  STL [R1+0x878], R156 ;  /* 0x0008789c01007387 */ /* 0x000fe80000100800 */
[----:B------:R0:W-:Y:S04]  /*ef70*/  STS.U8 [R149+UR9+0xc00], R14 ;  /* 0x000c000e95007988 */ /* 0x0001e80008000009 */
[----:B------:R1:W-:Y:S04]  /*ef80*/  STS.U8 [R149+UR9+0x1000], R135 ;  /* 0x0010008795007988 */ /* 0x0003e80008000009 */
[----:B0-----:R-:W3:Y:S04]  /*ef90*/  LDL.LU R14, [R1+0x340] ;  /* 0x00034000010e7983 */ /* 0x001ee80000300800 */
[----:B-1----:R-:W3:Y:S04]  /*efa0*/  LDL.LU R135, [R1+0x374] ;  /* 0x0003740001877983 */ /* 0x002ee80000300800 */
[----:B------:R-:W-:Y:S04]  /*efb0*/  STL [R1+0x874], R150 ;  /* 0x0008749601007387 */ /* 0x000fe80000100800 */
[----:B----4-:R0:W-:Y:S04]  /*efc0*/  STS.U8 [R149+UR9+0x1400], R15 ;  /* 0x0014000f95007988 */ /* 0x0101e80008000009 */
[----:B0-----:R-:W4:Y:S04]  /*efd0*/  LDL.LU R15, [R1+0x36c] ;  /* 0x00036c00010f7983 */ /* 0x001f280000300800 */
[----:B--2---:R0:W-:Y:S04]  /*efe0*/  STS.U8 [R149+UR9+0x1800], R12 ;  /* 0x0018000c95007988 */ /* 0x0041e80008000009 */
[----:B0-----:R-:W2:Y:S04]  /*eff0*/  LDL.LU R12, [R1+0x3f4] ;  /* 0x0003f400010c7983 */ /* 0x001ea80000300800 */
[----:B------:R-:W-:Y:S04]  /*f000*/  STL [R1+0x870], R20 ;  /* 0x0008701401007387 */ /* 0x000fe80000100800 */
[----:B---3--:R0:W-:Y:S04]  /*f010*/  STS.U8 [R149+UR9+0x1c00], R16 ;  /* 0x001c001095007988 */ /* 0x0081e80008000009 */
[----:B------:R-:W3:Y:S04]  /*f020*/  LDL.LU R17, [R1+0x380] ;  /* 0x0003800001117983 */ /* 0x000ee80000300800 */
[----:B------:R1:W-:Y:S04]  /*f030*/  STS.U8 [R149+UR9+0x2000], R138 ;  /* 0x0020008a95007988 */ /* 0x0003e80008000009 */
[----:B0-----:R-:W3:Y:S04]  /*f040*/  LDL.LU R16, [R1+0x3b8] ;  /* 0x0003b80001107983 */ /* 0x001ee80000300800 */
[----:B-1----:R-:W3:Y:S04]  /*f050*/  LDL.LU R138, [R1+0x368] ;  /* 0x00036800018a7983 */ /* 0x002ee80000300800 */
[----:B------:R-:W-:Y:S04]  /*f060*/  STL [R1+0x864], R21 ;  /* 0x0008641501007387 */ /* 0x000fe80000100800 */
[----:B------:R0:W-:Y:S04]  /*f070*/  STS.U8 [R149+UR9+0x2400], R14 ;  /* 0x0024000e95007988 */ /* 0x0001e80008000009 */
[----:B------:R1:W-:Y:S04]  /*f080*/  STS.U8 [R149+UR9+0x2800], R135 ;  /* 0x0028008795007988 */ /* 0x0003e80008000009 */
[----:B0-----:R-:W3:Y:S04]  /*f090*/  LDL.LU R14, [R1+0x428] ;  /* 0x00042800010e7983 */ /* 0x001ee80000300800 */
[----:B-1----:R-:W3:Y:S04]  /*f0a0*/  LDL.LU R135, [R1+0x3f0] ;  /* 0x0003f00001877983 */ /* 0x002ee80000300800 */
[----:B------:R-:W-:Y:S04]  /*f0b0*/  STL [R1+0x860], R18 ;  /* 0x0008601201007387 */ /* 0x000fe80000100800 */
[----:B----4-:R0:W-:Y:S04]  /*f0c0*/  STS.U8 [R149+UR9+0x2c00], R15 ;  /* 0x002c000f95007988 */ /* 0x0101e80008000009 */
[----:B0-----:R-:W4:Y:S01]  /*f0d0*/  LDL.LU R15, [R1+0x3ec] ;  /* 0x0003ec00010f7983 */ /* 0x001f220000300800 */
[----:B------:R-:W-:-:S04]  /*f0e0*/  IMAD.HI.U32 R28, R40, R43, RZ ;  /* 0x0000002b281c7227 */ /* 0x000fc800078e00ff */
[----:B------:R-:W-:-:S04]  /*f0f0*/  IMAD.MOV R28, RZ, RZ, -R28 ;  /* 0x000000ffff1c7224 */ /* 0x000fc800078e0a1c */
[----:B------:R-:W-:Y:S02]  /*f100*/  IMAD R43, R39, R28, R43 ;  /* 0x0000001c272b7224 */ /* 0x000fe400078e022b */
        /* <DEDUP_REMOVED lines=18> */
[----:B------:R-:W-:Y:S01]  /*f230*/  IMAD.HI.U32 R28, R40, R48, RZ ;  /* 0x00000030281c7227 */ /* 0x000fe200078e00ff */
[----:B------:R-:W-:-:S03]  /*f240*/  IABS R49, R163 ;  /* 0x000000a300317213 */ /* 0x000fc60000000000 */
        /* <DEDUP_REMOVED lines=9> */
[----:B------:R-:W-:Y:S01]  /*f2e0*/  IMAD R50, R39, R28, R50 ;  /* 0x0000001c27327224 */ /* 0x000fe200078e0232 */
[----:B--2---:R0:W-:Y:S04]  /*f2f0*/  STS.U8 [R149+UR9+0x3000], R12 ;  /* 0x0030000c95007988 */ /* 0x0041e80008000009 */
[----:B0-----:R-:W2:Y:S01]  /*f300*/  LDL.LU R12, [R1+0x3f8] ;  /* 0x0003f800010c7983 */ /* 0x001ea20000300800 */
        /* <DEDUP_REMOVED lines=55> */
[C---:B------:R-:W-:Y:S02]  /*f680*/  IMAD R64, R39.reuse, R28, R64 ;  /* 0x0000001c27407224 */ /* 0x040fe400078e0240 */
[----:B------:R-:W-:Y:S01]  /*f690*/  IMAD.HI.U32 R28, R40, R66, RZ ;  /* 0x00000042281c7227 */ /* 0x000fe200078e00ff */
[----:B---3--:R0:W-:Y:S03]  /*f6a0*/  STS.U8 [R149+UR9+0x3400], R17 ;  /* 0x0034001195007988 */ /* 0x0081e60008000009 */
[----:B------:R-:W-:Y:S01]  /*f6b0*/  IMAD.MOV R28, RZ, RZ, -R28 ;  /* 0x000000ffff1c7224 */ /* 0x000fe200078e0a1c */
[----:B------:R-:W-:Y:S04]  /*f6c0*/  STL [R1+0x85c], R19 ;  /* 0x00085c1301007387 */ /* 0x000fe80000100800 */
[----:B------:R-:W-:Y:S01]  /*f6d0*/  STS.U8 [R149+UR9+0x3800], R16 ;  /* 0x0038001095007988 */ /* 0x000fe20008000009 */
[----:B------:R-:W-:-:S03]  /*f6e0*/  IMAD R66, R39, R28, R66 ;  /* 0x0000001c27427224 */ /* 0x000fc600078e0242 */
[----:B0-----:R-:W3:Y:S01]  /*f6f0*/  LDL.LU R17, [R1+0x478] ;  /* 0x0004780001117983 */ /* 0x001ee20000300800 */
[----:B------:R-:W-:-:S03]  /*f700*/  LOP3.LUT R28, R149, 0x10, RZ, 0x3c, !PT ;  /* 0x00000010951c7812 */ /* 0x000fc600078e3cff */
[----:B------:R0:W-:Y:S04]  /*f710*/  STS.U8 [R149+UR9+0x3c00], R138 ;  /* 0x003c008a95007988 */ /* 0x0001e80008000009 */
        /* <DEDUP_REMOVED lines=10> */
[----:B0-----:R-:W2:Y:S01]  /*f7c0*/  LDL.LU R12, [R1+0x4a4] ;  /* 0x0004a400010c7983 */ /* 0x001ea20000300800 */
[----:B------:R-:W-:-:S05]  /*f7d0*/  VIADD R16, R0, 0x47 ;  /* 0x0000004700107836 */ /* 0x000fca0000000000 */
[----:B------:R-:W-:Y:S04]  /*f7e0*/  STL [R1+0x850], R16 ;  /* 0x0008501001007387 */ /* 0x000fe80000100800 */
[----:B------:R-:W4:Y:S04]  /*f7f0*/  LDL.LU R72, [R1+0x480] ;  /* 0x0004800001487983 */ /* 0x000f280000300800 */
[----:B---3--:R0:W-:Y:S02]  /*f800*/  STS.U8 [R28+UR9+0x1480], R17 ;  /* 0x001480111c007988 */ /* 0x0081e40008000009 */
[----:B0-----:R-:W-:-:S02]  /*f810*/  VIADD R17, R0, 0x4c ;  /* 0x0000004c00117836 */ /* 0x001fc40000000000 */
[----:B------:R0:W-:Y:S04]  /*f820*/  STS.U8 [R28+UR9+0x1880], R138 ;  /* 0x0018808a1c007988 */ /* 0x0001e80008000009 */
[----:B0-----:R-:W3:Y:S04]  /*f830*/  LDL.LU R138, [R1+0x4b0] ;  /* 0x0004b000018a7983 */ /* 0x001ee80000300800 */
[----:B------:R-:W-:Y:S04]  /*f840*/  STL [R1+0x84c], R17 ;  /* 0x00084c1101007387 */ /* 0x000fe80000100800 */
[----:B------:R-:W3:Y:S04]  /*f850*/  LDL.LU R78, [R1+0x4ec] ;  /* 0x0004ec00014e7983 */ /* 0x000ee80000300800 */
[----:B------:R0:W-:Y:S04]  /*f860*/  STS.U8 [R28+UR9+0x2080], R135 ;  /* 0x002080871c007988 */ /* 0x0001e80008000009 */
[----:B0-----:R-:W3:Y:S04]  /*f870*/  LDL.LU R135, [R1+0x4e4] ;  /* 0x0004e40001877983 */ /* 0x001ee80000300800 */
[----:B------:R0:W-:Y:S02]  /*f880*/  STS.U8 [R28+UR9+0x1c80], R14 ;  /* 0x001c800e1c007988 */ /* 0x0001e40008000009 */
[----:B0-----:R-:W-:-:S05]  /*f890*/  VIADD R14, R0, 0x4d ;  /* 0x0000004d000e7836 */ /* 0x001fca0000000000 */
[----:B------:R-:W-:Y:S04]  /*f8a0*/  STL [R1+0x848], R14 ;  /* 0x0008480e01007387 */ /* 0x000fe80000100800 */
[----:B------:R-:W3:Y:S04]  /*f8b0*/  LDL.LU R82, [R1+0x4c0] ;  /* 0x0004c00001527983 */ /* 0x000ee80000300800 */
[----:B------:R-:W3:Y:S04]  /*f8c0*/  LDL.LU R86, [R1+0x4f0] ;  /* 0x0004f00001567983 */ /* 0x000ee80000300800 */
[----:B--2---:R0:W-:Y:S04]  /*f8d0*/  STS.U8 [R28+UR9+0x2880], R12 ;  /* 0x0028800c1c007988 */ /* 0x0041e80008000009 */
[----:B0-----:R-:W2:Y:S01]  /*f8e0*/  LDL.LU R12, [R1+0x4bc] ;  /* 0x0004bc00010c7983 */ /* 0x001ea20000300800 */
[----:B------:R-:W-:-:S05]  /*f8f0*/  IABS R65, R146 ;  /* 0x0000009200417213 */ /* 0x000fca0000000000 */
        /* <DEDUP_REMOVED lines=14> */
[----:B------:R-:W-:Y:S01]  /*f9e0*/  IMAD.MOV R29, RZ, RZ, -R29 ;  /* 0x000000ffff1d7224 */ /* 0x000fe200078e0a1d */
[----:B----4-:R0:W-:Y:S03]  /*f9f0*/  STS.U8 [R28+UR9+0x2480], R15 ;  /* 0x0024800f1c007988 */ /* 0x0101e60008000009 */
[----:B------:R-:W-:Y:S02]  /*fa00*/  IMAD R67, R39, R29, R67 ;  /* 0x0000001d27437224 */ /* 0x000fe400078e0243 */
[----:B------:R-:W-:-:S04]  /*fa10*/  IMAD.HI.U32 R29, R40, R70, RZ ;  /* 0x00000046281d7227 */ /* 0x000fc800078e00ff */
[----:B0-----:R-:W-:Y:S02]  /*fa20*/  VIADD R15, R0, 0x4e ;  /* 0x0000004e000f7836 */ /* 0x001fe40000000000 */
[----:B------:R-:W-:-:S03]  /*fa30*/  IMAD.MOV R29, RZ, RZ, -R29 ;  /* 0x000000ffff1d7224 */ /* 0x000fc600078e0a1d */
[----:B------:R-:W-:Y:S01]  /*fa40*/  IABS R71, R15 ;  /* 0x0000000f00477213 */ /* 0x000fe20000000000 */
[----:B------:R-:W-:Y:S01]  /*fa50*/  IMAD R70, R39, R29, R70 ;  /* 0x0000001d27467224 */ /* 0x000fe200078e0246 */
[----:B------:R-:W-:Y:S03]  /*fa60*/  STS.U8 [R28+UR9+0x2c80], R72 ;  /* 0x002c80481c007988 */ /* 0x000fe60008000009 */
[----:B------:R-:W-:-:S04]  /*fa70*/  IMAD.HI.U32 R29, R40, R71, RZ ;  /* 0x00000047281d7227 */ /* 0x000fc800078e00ff */
[----:B------:R-:W-:-:S04]  /*fa80*/  IMAD.MOV R29, RZ, RZ, -R29 ;  /* 0x000000ffff1d7224 */ /* 0x000fc800078e0a1d */
[----:B------:R-:W-:Y:S01]  /*fa90*/  IMAD R71, R39, R29, R71 ;  /* 0x0000001d27477224 */ /* 0x000fe200078e0247 */
[----:B------:R-:W-:Y:S04]  /*faa0*/  STL [R1+0x844], R15 ;  /* 0x0008440f01007387 */ /* 0x000fe80000100800 */
[----:B------:R-:W4:Y:S04]  /*fab0*/  LDL.LU R76, [R1+0x4ac] ;  /* 0x0004ac00014c7983 */ /* 0x000f280000300800 */
[----:B---3--:R0:W-:Y:S02]  /*fac0*/  STS.U8 [R28+UR9+0x3080], R138 ;  /* 0x0030808a1c007988 */ /* 0x0081e40008000009 */
[----:B0-----:R-:W-:-:S05]  /*fad0*/  VIADD R138, R0, 0x4f ;  /* 0x0000004f008a7836 */ /* 0x001fca0000000000 */
[----:B------:R-:W-:-:S05]  /*fae0*/  IABS R72, R138 ;  /* 0x0000008a00487213 */ /* 0x000fca0000000000 */
[----:B------:R-:W-:Y:S01]  /*faf0*/  IMAD.HI.U32 R29, R40, R72, RZ ;  /* 0x00000048281d7227 */ /* 0x000fe200078e00ff */
[----:B------:R0:W-:Y:S03]  /*fb00*/  STS.U8 [R28+UR9+0x3880], R135 ;  /* 0x003880871c007988 */ /* 0x0001e60008000009 */
[----:B------:R-:W-:Y:S02]  /*fb10*/  IMAD.MOV R29, RZ, RZ, -R29 ;  /* 0x000000ffff1d7224 */ /* 0x000fe400078e0a1d */
[----:B0-----:R-:W-:-:S05]  /*fb20*/  VIADD R135, R0, 0x54 ;  /* 0x0000005400877836 */ /* 0x001fca0000000000 */
[----:B------:R-:W-:Y:S01]  /*fb30*/  IABS R73, R135 ;  /* 0x0000008700497213 */ /* 0x000fe20000000000 */
[----:B------:R-:W-:-:S04]  /*fb40*/  IMAD R72, R39, R29, R72 ;  /* 0x0000001d27487224 */ /* 0x000fc800078e0248 */
[----:B------:R-:W-:-:S04]  /*fb50*/  IMAD.HI.U32 R29, R40, R73, RZ ;  /* 0x00000049281d7227 */ /* 0x000fc800078e00ff */
[----:B------:R-:W-:-:S04]  /*fb60*/  IMAD.MOV R29, RZ, RZ, -R29 ;  /* 0x000000ffff1d7224 */ /* 0x000fc800078e0a1d */
[----:B------:R-:W-:Y:S01]  /*fb70*/  IMAD R73, R39, R29, R73 ;  /* 0x0000001d27497224 */ /* 0x000fe200078e0249 */
[----:B------:R-:W-:Y:S01]  /*fb80*/  LOP3.LUT R29, R149, 0x20, RZ, 0x3c, !PT ;  /* 0x00000020951d7812 */ /* 0x000fe200078e3cff */
[----:B------:R-:W-:Y:S04]  /*fb90*/  STL [R1+0x840], R138 ;  /* 0x0008408a01007387 */ /* 0x000fe80000100800 */
[----:B------:R0:W-:Y:S04]  /*fba0*/  STS.U8 [R28+UR9+0x3480], R78 ;  /* 0x0034804e1c007988 */ /* 0x0001e80008000009 */
[----:B------:R-:W3:Y:S04]  /*fbb0*/  LDL.LU R83, [R1+0x4e8] ;  /* 0x0004e80001537983 */ /* 0x000ee80000300800 */
[----:B------:R1:W-:Y:S04]  /*fbc0*/  STS.U8 [R28+UR9+0x3c80], R82 ;  /* 0x003c80521c007988 */ /* 0x0003e80008000009 */
[----:B------:R-:W-:Y:S04]  /*fbd0*/  STS.U8 [R28+UR9+0x80], R86 ;  /* 0x000080561c007988 */ /* 0x000fe80008000009 */
[----:B------:R-:W-:Y:S04]  /*fbe0*/  STL [R1+0x83c], R135 ;  /* 0x00083c8701007387 */ /* 0x000fe80000100800 */
[----:B0-----:R-:W4:Y:S04]  /*fbf0*/  LDL.LU R78, [R1+0x470] ;  /* 0x00047000014e7983 */ /* 0x001f280000300800 */
[----:B-1----:R-:W4:Y:S04]  /*fc00*/  LDL.LU R82, [R1+0x4a8] ;  /* 0x0004a80001527983 */ /* 0x002f280000300800 */
[----:B--2---:R0:W-:Y:S02]  /*fc10*/  STS.U8 [R29+UR9+0x100], R12 ;  /* 0x0001000c1d007988 */ /* 0x0041e40008000009 */
[----:B0-----:R-:W-:-:S05]  /*fc20*/  VIADD R12, R0, 0x55 ;  /* 0x00000055000c7836 */ /* 0x001fca0000000000 */
[----:B------:R-:W-:Y:S04]  /*fc30*/  STL [R1+0x838], R12 ;  /* 0x0008380c01007387 */ /* 0x000fe80000100800 */
[----:B------:R-:W2:Y:S04]  /*fc40*/  LDL.LU R86, [R1+0x438] ;  /* 0x0004380001567983 */ /* 0x000ea80000300800 */
[----:B------:R0:W-:Y:S02]  /*fc50*/  STS.U8 [R29+UR9+0x900], R13 ;  /* 0x0009000d1d007988 */ /* 0x0001e40008000009 */
[----:B0-----:R-:W-:-:S05]  /*fc60*/  VIADD R13, R0, 0x56 ;  /* 0x00000056000d7836 */ /* 0x001fca0000000000 */
[----:B------:R-:W-:Y:S04]  /*fc70*/  STL [R1+0x834], R13 ;  /* 0x0008340d01007387 */ /* 0x000fe80000100800 */
[----:B------:R-:W2:Y:S04]  /*fc80*/  LDL.LU R80, [R1+0x46c] ;  /* 0x00046c0001507983 */ /* 0x000ea80000300800 */
[----:B------:R0:W-:Y:S04]  /*fc90*/  STS.U8 [R29+UR9+0x1100], R10 ;  /* 0x0011000a1d007988 */ /* 0x0001e80008000009 */
[----:B------:R1:W-:Y:S01]  /*fca0*/  STS.U8 [R29+UR9+0x1900], R11 ;  /* 0x0019000b1d007988 */ /* 0x0003e20008000009 */
[----:B0-----:R-:W-:-:S02]  /*fcb0*/  VIADD R10, R0, 0x57 ;  /* 0x00000057000a7836 */ /* 0x001fc40000000000 */
[----:B-1----:R-:W-:-:S03]  /*fcc0*/  VIADD R11, R0, 0x5c ;  /* 0x0000005c000b7836 */ /* 0x002fc60000000000 */
[----:B------:R-:W-:Y:S04]  /*fcd0*/  STL [R1+0x830], R10 ;  /* 0x0008300a01007387 */ /* 0x000fe80000100800 */
[----:B------:R0:W-:Y:S02]  /*fce0*/  STS.U8 [R29+UR9+0x2100], R8 ;  /* 0x002100081d007988 */ /* 0x0001e40008000009 */
[----:B0-----:R-:W-:Y:S02]  /*fcf0*/  VIADD R8, R0, 0x5d ;  /* 0x0000005d00087836 */ /* 0x001fe40000000000 */
[----:B---3--:R0:W-:Y:S04]  /*fd00*/  STS.U8 [R29+UR9+0xd00], R83 ;  /* 0x000d00531d007988 */ /* 0x0081e80008000009 */
[----:B0-----:R-:W3:Y:S04]  /*fd10*/  LDL.LU R83, [R1+0x424] ;  /* 0x0004240001537983 */ /* 0x001ee80000300800 */
[----:B------:R-:W-:Y:S04]  /*fd20*/  STL [R1+0x82c], R11 ;  /* 0x00082c0b01007387 */ /* 0x000fe80000100800 */
[----:B----4-:R0:W-:Y:S04]  /*fd30*/  STS.U8 [R29+UR9+0x1d00], R82 ;  /* 0x001d00521d007988 */ /* 0x0101e80008000009 */
[----:B0-----:R-:W4:Y:S04]  /*fd40*/  LDL.LU R82, [R1+0x42c] ;  /* 0x00042c0001527983 */ /* 0x001f280000300800 */
[----:B------:R-:W-:Y:S04]  /*fd50*/  STL [R1+0x828], R8 ;  /* 0x0008280801007387 */ /* 0x000fe80000100800 */
[----:B--2---:R0:W-:Y:S04]  /*fd60*/  STS.U8 [R29+UR9+0x2500], R86 ;  /* 0x002500561d007988 */ /* 0x0041e80008000009 */
[----:B0-----:R-:W2:Y:S01]  /*fd70*/  LDL.LU R86, [R1+0x3e8] ;  /* 0x0003e80001567983 */ /* 0x001ea20000300800 */
[----:B------:R-:W-:-:S05]  /*fd80*/  IABS R74, R12 ;  /* 0x0000000c004a7213 */ /* 0x000fca0000000000 */
[----:B------:R-:W-:Y:S01]  /*fd90*/  IMAD.HI.U32 R30, R40, R74, RZ ;  /* 0x0000004a281e7227 */ /* 0x000fe200078e00ff */
[----:B------:R0:W-:Y:S03]  /*fda0*/  STS.U8 [R29+UR9+0x500], R76 ;  /* 0x0005004c1d007988 */ /* 0x0001e60008000009 */
[----:B------:R-:W-:Y:S01]  /*fdb0*/  IMAD.MOV R30, RZ, RZ, -R30 ;  /* 0x000000ffff1e7224 */ /* 0x000fe200078e0a1e */
[----:B0-----:R-:W-:-:S03]  /*fdc0*/  IABS R76, R13 ;  /* 0x0000000d004c7213 */ /* 0x001fc60000000000 */
        /* <DEDUP_REMOVED lines=10> */
[----:B------:R0:W-:Y:S03]  /*fe70*/  STS.U8 [R29+UR9+0x1500], R78 ;  /* 0x0015004e1d007988 */ /* 0x0001e60008000009 */
[----:B------:R-:W-:Y:S01]  /*fe80*/  IMAD.MOV R30, RZ, RZ, -R30 ;  /* 0x000000ffff1e7224 */ /* 0x000fe200078e0a1e */
[----:B------:R1:W-:Y:S01]  /*fe90*/  STS.U8 [R29+UR9+0x2900], R9 ;  /* 0x002900091d007988 */ /* 0x0003e20008000009 */
[----:B0-----:R-:W-:Y:S02]  /*fea0*/  IABS R78, R8 ;  /* 0x00000008004e7213 */ /* 0x001fe40000000000 */
[----:B------:R-:W-:-:S02]  /*feb0*/  IMAD R79, R39, R30, R79 ;  /* 0x0000001e274f7224 */ /* 0x000fc400078e024f */
[----:B-1----:R-:W-:Y:S02]  /*fec0*/  VIADD R9, R0, 0x5e ;  /* 0x0000005e00097836 */ /* 0x002fe40000000000 */
[----:B------:R-:W-:-:S03]  /*fed0*/  IMAD.HI.U32 R30, R40, R78, RZ ;  /* 0x0000004e281e7227 */ /* 0x000fc600078e00ff */
[----:B------:R-:W-:Y:S01]  /*fee0*/  IABS R77, R9 ;  /* 0x00000009004d7213 */ /* 0x000fe20000000000 */
[----:B------:R-:W-:Y:S01]  /*fef0*/  IMAD.MOV R30, RZ, RZ, -R30 ;  /* 0x000000ffff1e7224 */ /* 0x000fe200078e0a1e */
[----:B------:R0:W-:Y:S03]  /*ff00*/  STS.U8 [R29+UR9+0x3100], R132 ;  /* 0x003100841d007988 */ /* 0x0001e60008000009 */
[----:B------:R-:W-:Y:S02]  /*ff10*/  IMAD R78, R39, R30, R78 ;  /* 0x0000001e274e7224 */ /* 0x000fe400078e024e */
[----:B------:R-:W-:Y:S01]  /*ff20*/  IMAD.HI.U32 R30, R40, R77, RZ ;  /* 0x0000004d281e7227 */ /* 0x000fe200078e00ff */
[----:B------:R1:W-:Y:S03]  /*ff30*/  STS.U8 [R29+UR9+0x2d00], R80 ;  /* 0x002d00501d007988 */ /* 0x0003e60008000009 */
[----:B0-----:R-:W-:-:S02]  /*ff40*/  VIADD R132, R0, 0x5f ;  /* 0x0000005f00847836 */ /* 0x001fc40000000000 */
[----:B------:R-:W-:-:S03]  /*ff50*/  IMAD.MOV R30, RZ, RZ, -R30 ;  /* 0x000000ffff1e7224 */ /* 0x000fc600078e0a1e */
[----:B-1----:R-:W-:Y:S01]  /*ff60*/  IABS R80, R132 ;  /* 0x0000008400507213 */ /* 0x002fe20000000000 */
[----:B------:R-:W-:-:S04]  /*ff70*/  IMAD R77, R39, R30, R77 ;  /* 0x0000001e274d7224 */ /* 0x000fc800078e024d */
[----:B------:R-:W-:-:S04]  /*ff80*/  IMAD.HI.U32 R30, R40, R80, RZ ;  /* 0x00000050281e7227 */ /* 0x000fc800078e00ff */
[----:B------:R-:W-:-:S04]  /*ff90*/  IMAD.MOV R30, RZ, RZ, -R30 ;  /* 0x000000ffff1e7224 */ /* 0x000fc800078e0a1e */
[----:B------:R-:W-:Y:S01]  /*ffa0*/  IMAD R80, R39, R30, R80 ;  /* 0x0000001e27507224 */ /* 0x000fe200078e0250 */
[----:B------:R-:W-:Y:S01]  /*ffb0*/  LOP3.LUT R30, R149, 0x30, RZ, 0x3c, !PT ;  /* 0x00000030951e7812 */ /* 0x000fe200078e3cff */
[----:B------:R0:W-:Y:S04]  /*ffc0*/  STS.U8 [R29+UR9+0x3d00], R130 ;  /* 0x003d00821d007988 */ /* 0x0001e80008000009 */
[----:B------:R-:W-:Y:S04]  /*ffd0*/  STL [R1+0x824], R9 ;  /* 0x0008240901007387 */ /* 0x000fe80000100800 */
[----:B------:R-:W2:Y:S01]  /*ffe0*/  LDL.LU R84, [R1+0x3c0] ;  /* 0x0003c00001547983 */ /* 0x000ea20000300800 */
[----:B0-----:R-:W-:-:S03]  /*fff0*/  VIADD R130, R0, 0x64 ;  /* 0x0000006400827836 */ /* 0x001fc60000000000 */
[----:B------:R-:W-:Y:S04]  /*10000*/  STL [R1+0x820], R132 ;  /* 0x0008208401007387 */ /* 0x000fe80000100800 */
[----:B---3--:R0:W-:Y:S04]  /*10010*/  STS.U8 [R29+UR9+0x3500], R83 ;  /* 0x003500531d007988 */ /* 0x0081e80008000009 */
[----:B0-----:R-:W3:Y:S04]  /*10020*/  LDL.LU R83, [R1+0x3b4] ;  /* 0x0003b40001537983 */ /* 0x001ee80000300800 */
[----:B------:R-:W3:Y:S04]  /*10030*/  LDL.LU R85, [R1+0x3ac] ;  /* 0x0003ac0001557983 */ /* 0x000ee80000300800 */
[----:B----4-:R-:W-:Y:S04]  /*10040*/  STS.U8 [R29+UR9+0x3900], R82 ;  /* 0x003900521d007988 */ /* 0x010fe80008000009 */
[----:B------:R0:W-:Y:S04]  /*10050*/  STS.U8 [R30+UR9+0x580], R6 ;  /* 0x000580061e007988 */ /* 0x0001e80008000009 */
[----:B------:R1:W-:Y:S01]  /*10060*/  STS.U8 [R30+UR9+0xd80], R7 ;  /* 0x000d80071e007988 */ /* 0x0003e20008000009 */
[----:B0-----:R-:W-:-:S03]  /*10070*/  VIADD R6, R0, 0x65 ;  /* 0x0000006500067836 */ /* 0x001fc60000000000 */
[----:B------:R-:W-:Y:S01]  /*10080*/  STL [R1+0x818], R130 ;  /* 0x0008188201007387 */ /* 0x000fe20000100800 */
[----:B-1----:R-:W-:-:S03]  /*10090*/  VIADD R7, R0, 0x66 ;  /* 0x0000006600077836 */ /* 0x002fc60000000000 */
[----:B--2---:R0:W-:Y:S04]  /*100a0*/  STS.U8 [R30+UR9+0x180], R86 ;  /* 0x000180561e007988 */ /* 0x0041e80008000009 */
[----:B0-----:R-:W2:Y:S04]  /*100b0*/  LDL.LU R86, [R1+0x37c] ;  /* 0x00037c0001567983 */ /* 0x001ea80000300800 */
[----:B------:R-:W-:Y:S04]  /*100c0*/  STL [R1+0x814], R6 ;  /* 0x0008140601007387 */ /* 0x000fe80000100800 */
[----:B------:R-:W-:Y:S04]  /*100d0*/  STL [R1+0x810], R7 ;  /* 0x0008100701007387 */ /* 0x000fe80000100800 */
[----:B------:R-:W4:Y:S04]  /*100e0*/  LDL.LU R162, [R1+0x370] ;  /* 0x0003700001a27983 */ /* 0x000f280000300800 */
[----:B------:R0:W-:Y:S04]  /*100f0*/  STS.U8 [R30+UR9+0x1580], R126 ;  /* 0x0015807e1e007988 */ /* 0x0001e80008000009 */
[----:B------:R1:W-:Y:S01]  /*10100*/  STS.U8 [R30+UR9+0x1d80], R125 ;  /* 0x001d807d1e007988 */ /* 0x0003e20008000009 */
[----:B0-----:R-:W-:-:S02]  /*10110*/  VIADD R126, R0, 0x67 ;  /* 0x00000067007e7836 */ /* 0x001fc40000000000 */
[----:B-1----:R-:W-:-:S03]  /*10120*/  VIADD R125, R0, 0x6c ;  /* 0x0000006c007d7836 */ /* 0x002fc60000000000 */
[----:B------:R-:W-:Y:S04]  /*10130*/  STL [R1+0x80c], R126 ;  /* 0x00080c7e01007387 */ /* 0x000fe80000100800 */
[----:B------:R-:W-:Y:S04]  /*10140*/  STL [R1+0x808], R125 ;  /* 0x0008087d01007387 */ /* 0x000fe80000100800 */
[----:B------:R-:W2:Y:S04]  /*10150*/  LDL.LU R34, [R1+0x3a4] ;  /* 0x0003a40001227983 */ /* 0x000ea80000300800 */
[----:B------:R-:W2:Y:S04]  /*10160*/  LDL.LU R134, [R1+0x33c] ;  /* 0x00033c0001867983 */ /* 0x000ea80000300800 */
[----:B------:R-:W2:Y:S04]  /*10170*/  LDL.LU R145, [R1+0x32c] ;  /* 0x00032c0001917983 */ /* 0x000ea80000300800 */
[----:B------:R-:W2:Y:S04]  /*10180*/  LDL.LU R147, [R1+0x324] ;  /* 0x0003240001937983 */ /* 0x000ea80000300800 */
[----:B------:R0:W-:Y:S04]  /*10190*/  STS.U8 [R30+UR9+0x2580], R4 ;  /* 0x002580041e007988 */ /* 0x0001e80008000009 */
[----:B------:R-:W2:Y:S04]  /*101a0*/  LDL.LU R148, [R1+0x300] ;  /* 0x0003000001947983 */ /* 0x000ea80000300800 */
[----:B------:R-:W2:Y:S01]  /*101b0*/  LDL.LU R151, [R1+0x2f8] ;  /* 0x0002f80001977983 */ /* 0x000ea20000300800 */
[----:B0-----:R-:W-:-:S03]  /*101c0*/  VIADD R4, R0, 0x6d ;  /* 0x0000006d00047836 */ /* 0x001fc60000000000 */
[----:B------:R-:W2:Y:S04]  /*101d0*/  LDL.LU R136, [R1+0x2ec] ;  /* 0x0002ec0001887983 */ /* 0x000ea80000300800 */
[----:B------:R-:W2:Y:S04]  /*101e0*/  LDL.LU R137, [R1+0x2c0] ;  /* 0x0002c00001897983 */ /* 0x000ea80000300800 */
[----:B------:R-:W2:Y:S04]  /*101f0*/  LDL.LU R152, [R1+0x2bc] ;  /* 0x0002bc0001987983 */ /* 0x000ea80000300800 */
[----:B------:R-:W-:Y:S04]  /*10200*/  STL [R1+0x804], R4 ;  /* 0x0008040401007387 */ /* 0x000fe80000100800 */
[----:B------:R-:W2:Y:S04]  /*10210*/  LDL.LU R140, [R1+0x2b8] ;  /* 0x0002b800018c7983 */ /* 0x000ea80000300800 */
        /* <DEDUP_REMOVED lines=10> */
[----:B----4-:R0:W-:Y:S04]  /*102c0*/  STS.U8 [R30+UR9+0x2980], R162 ;  /* 0x002980a21e007988 */ /* 0x0101e80008000009 */
[----:B0-----:R-:W4:Y:S01]  /*102d0*/  LDL.LU R162, [R1+0x244] ;  /* 0x0002440001a27983 */ /* 0x001f220000300800 */
[----:B------:R-:W-:-:S05]  /*102e0*/  IABS R81, R130 ;  /* 0x0000008200517213 */ /* 0x000fca0000000000 */
[----:B------:R-:W-:Y:S01]  /*102f0*/  IMAD.HI.U32 R31, R40, R81, RZ ;  /* 0x00000051281f7227 */ /* 0x000fe200078e00ff */
[----:B------:R-:W-:-:S03]  /*10300*/  IABS R82, R6 ;  /* 0x0000000600527213 */ /* 0x000fc60000000000 */
[----:B------:R-:W-:-:S04]  /*10310*/  IMAD.MOV R31, RZ, RZ, -R31 ;  /* 0x000000ffff1f7224 */ /* 0x000fc800078e0a1f */
[----:B------:R-:W-:Y:S02]  /*10320*/  IMAD R81, R39, R31, R81 ;  /* 0x0000001f27517224 */ /* 0x000fe400078e0251 */
[----:B------:R-:W-:Y:S01]  /*10330*/  IMAD.HI.U32 R31, R40, R82, RZ ;  /* 0x00000052281f7227 */ /* 0x000fe200078e00ff */
[----:B------:R0:W-:Y:S03]  /*10340*/  STS.U8 [R30+UR9+0x980], R84 ;  /* 0x000980541e007988 */ /* 0x0001e60008000009 */
[----:B------:R-:W-:Y:S01]  /*10350*/  IMAD.MOV R31, RZ, RZ, -R31 ;  /* 0x000000ffff1f7224 */ /* 0x000fe200078e0a1f */
[----:B0-----:R-:W-:-:S03]  /*10360*/  IABS R84, R7 ;  /* 0x0000000700547213 */ /* 0x001fc60000000000 */
[----:B------:R-:W-:Y:S01]  /*10370*/  IMAD R82, R39, R31, R82 ;  /* 0x0000001f27527224 */ /* 0x000fe200078e0252 */
[----:B---3--:R0:W-:Y:S01]  /*10380*/  STS.U8 [R30+UR9+0x1180], R83 ;  /* 0x001180531e007988 */ /* 0x0081e20008000009 */
[----:B------:R-:W-:-:S04]  /*10390*/  IMAD.HI.U32 R31, R40, R84, RZ ;  /* 0x00000054281f7227 */ /* 0x000fc800078e00ff */
[----:B------:R-:W-:Y:S01]  /*103a0*/  IMAD.MOV R31, RZ, RZ, -R31 ;  /* 0x000000ffff1f7224 */ /* 0x000fe200078e0a1f */
[----:B0-----:R-:W-:-:S03]  /*103b0*/  IABS R83, R126 ;  /* 0x0000007e00537213 */ /* 0x001fc60000000000 */
[----:B------:R-:W-:Y:S01]  /*103c0*/  IMAD R84, R39, R31, R84 ;  /* 0x0000001f27547224 */ /* 0x000fe200078e0254 */
[----:B------:R0:W-:Y:S01]  /*103d0*/  STS.U8 [R30+UR9+0x1980], R85 ;  /* 0x001980551e007988 */ /* 0x0001e20008000009 */
[----:B------:R-:W-:-:S04]  /*103e0*/  IMAD.HI.U32 R31, R40, R83, RZ ;  /* 0x00000053281f7227 */ /* 0x000fc800078e00ff */
[----:B------:R-:W-:Y:S01]  /*103f0*/  IMAD.MOV R31, RZ, RZ, -R31 ;  /* 0x000000ffff1f7224 */ /* 0x000fe200078e0a1f */
[----:B0-----:R-:W-:-:S03]  /*10400*/  IABS R85, R125 ;  /* 0x0000007d00557213 */ /* 0x001fc60000000000 */
[----:B------:R-:W-:Y:S01]  /*10410*/  IMAD R83, R39, R31, R83 ;  /* 0x0000001f27537224 */ /* 0x000fe200078e0253 */
[----:B--2---:R0:W-:Y:S01]  /*10420*/  STS.U8 [R30+UR9+0x2180], R86 ;  /* 0x002180561e007988 */ /* 0x0041e20008000009 */
[----:B------:R-:W-:-:S04]  /*10430*/  IMAD.HI.U32 R31, R40, R85, RZ ;  /* 0x00000055281f7227 */ /* 0x000fc800078e00ff */
[----:B------:R-:W-:Y:S01]  /*10440*/  IMAD.MOV R31, RZ, RZ, -R31 ;  /* 0x000000ffff1f7224 */ /* 0x000fe200078e0a1f */
[----:B0-----:R-:W-:-:S03]  /*10450*/  IABS R86, R4 ;  /* 0x0000000400567213 */ /* 0x001fc60000000000 */
[----:B------:R-:W-:Y:S02]  /*10460*/  IMAD R85, R39, R31, R85 ;  /* 0x0000001f27557224 */ /* 0x000fe400078e0255 */
[----:B------:R-:W-:-:S04]  /*10470*/  IMAD.HI.U32 R31, R40, R86, RZ ;  /* 0x00000056281f7227 */ /* 0x000fc800078e00ff */
[----:B------:R-:W-:Y:S01]  /*10480*/  IMAD.MOV R31, RZ, RZ, -R31 ;  /* 0x000000ffff1f7224 */ /* 0x000fe200078e0a1f */
[----:B------:R0:W-:Y:S03]  /*10490*/  STS.U8 [R30+UR9+0x3580], R145 ;  /* 0x003580911e007988 */ /* 0x0001e60008000009 */
[----:B------:R-:W-:Y:S01]  /*104a0*/  IMAD R86, R39, R31, R86 ;  /* 0x0000001f27567224 */ /* 0x000fe200078e0256 */
[----:B------:R-:W-:Y:S01]  /*104b0*/  LOP3.LUT R31, R149, 0x40, RZ, 0x3c, !PT ;  /* 0x00000040951f7812 */ /* 0x000fe200078e3cff */
[----:B------:R1:W-:Y:S04]  /*104c0*/  STS.U8 [R30+UR9+0x3980], R147 ;  /* 0x003980931e007988 */ /* 0x0003e80008000009 */
[----:B------:R2:W-:Y:S04]  /*104d0*/  STS.U8 [R30+UR9+0x3d80], R148 ;  /* 0x003d80941e007988 */ /* 0x0005e80008000009 */
[----:B0-----:R-:W3:Y:S04]  /*104e0*/  LDL.LU R145, [R1+0x23c] ;  /* 0x00023c0001917983 */ /* 0x001ee80000300800 */
[----:B-1----:R-:W3:Y:S04]  /*104f0*/  LDL.LU R147, [R1+0x238] ;  /* 0x0002380001937983 */ /* 0x002ee80000300800 */
[----:B------:R-:W-:Y:S04]  /*10500*/  STS.U8 [R30+UR9+0x2d80], R34 ;  /* 0x002d80221e007988 */ /* 0x000fe80008000009 */
[----:B------:R-:W-:Y:S04]  /*10510*/  STS.U8 [R30+UR9+0x3180], R134 ;  /* 0x003180861e007988 */ /* 0x000fe80008000009 */
[----:B--2---:R-:W2:Y:S04]  /*10520*/  LDL.LU R148, [R1+0x234] ;  /* 0x0002340001947983 */ /* 0x004ea80000300800 */
[----:B------:R0:W-:Y:S04]  /*10530*/  STS.U8 [R31+UR9+0x200], R151 ;  /* 0x000200971f007988 */ /* 0x0001e80008000009 */
[----:B------:R-:W2:Y:S04]  /*10540*/  LDL.LU R149, [R1+0x230] ;  /* 0x0002300001957983 */ /* 0x000ea80000300800 */
[----:B------:R1:W-:Y:S04]  /*10550*/  STS.U8 [R31+UR9+0xe00], R152 ;  /* 0x000e00981f007988 */ /* 0x0003e80008000009 */
[----:B0-----:R-:W2:Y:S04]  /*10560*/  LDL.LU R151, [R1+0x22c] ;  /* 0x00022c0001977983 */ /* 0x001ea80000300800 */
[----:B------:R0:W-:Y:S04]  /*10570*/  STS.U8 [R31+UR9+0x2600], R153 ;  /* 0x002600991f007988 */ /* 0x0001e80008000009 */
[----:B-1----:R-:W2:Y:S04]  /*10580*/  LDL.LU R152, [R1+0x228] ;  /* 0x0002280001987983 */ /* 0x002ea80000300800 */
        /* <DEDUP_REMOVED lines=10> */
[----:B-1----:R-:W2:Y:S04]  /*10630*/  LDL.LU R161, [R1+0x20c] ;  /* 0x00020c0001a17983 */ /* 0x002ea80000300800 */
[----:B----4-:R0:W-:Y:S04]  /*10640*/  STS.U8 [R31+UR9+0x3e00], R162 ;  /* 0x003e00a21f007988 */ /* 0x0101e80008000009 */
[----:B0-----:R-:W4:Y:S04]  /*10650*/  LDL.LU R162, [R1+0x1e0] ;  /* 0x0001e00001a27983 */ /* 0x001f280000300800 */
[----:B------:R-:W-:Y:S04]  /*10660*/  STS.U8 [R31+UR9+0x600], R136 ;  /* 0x000600881f007988 */ /* 0x000fe80008000009 */
[----:B------:R-:W-:Y:S04]  /*10670*/  STS.U8 [R31+UR9+0xa00], R137 ;  /* 0x000a00891f007988 */ /* 0x000fe80008000009 */
[----:B------:R-:W-:Y:S04]  /*10680*/  STS.U8 [R31+UR9+0x1200], R140 ;  /* 0x0012008c1f007988 */ /* 0x000fe80008000009 */
[----:B------:R-:W-:Y:S04]  /*10690*/  STS.U8 [R31+UR9+0x1600], R141 ;  /* 0x0016008d1f007988 */ /* 0x000fe80008000009 */
[----:B------:R-:W-:Y:S04]  /*106a0*/  STS.U8 [R31+UR9+0x1a00], R142 ;  /* 0x001a008e1f007988 */ /* 0x000fe80008000009 */
[----:B------:R-:W-:Y:S04]  /*106b0*/  STS.U8 [R31+UR9+0x1e00], R143 ;  /* 0x001e008f1f007988 */ /* 0x000fe80008000009 */
[----:B------:R0:W-:Y:S04]  /*106c0*/  STS.U8 [R31+UR9+0x2200], R144 ;  /* 0x002200901f007988 */ /* 0x0001e80008000009 */
[----:B------:R-:W4:Y:S04]  /*106d0*/  LDL.LU R33, [R1+0x1dc] ;  /* 0x0001dc0001217983 */ /* 0x000f280000300800 */
[----:B------:R-:W4:Y:S01]  /*106e0*/  LDL.LU R34, [R1+0x1d8] ;  /* 0x0001d80001227983 */ /* 0x000f220000300800 */
[----:B0-----:R-:W0:Y:S03]  /*106f0*/  S2R R31, SR_TID.X ;  /* 0x00000000001f7919 */ /* 0x001e260000002100 */
[----:B------:R-:W4:Y:S04]  /*10700*/  LDL.LU R134, [R1+0x1d4] ;  /* 0x0001d40001867983 */ /* 0x000f280000300800 */
[----:B------:R-:W4:Y:S04]  /*10710*/  LDL.LU R136, [R1+0x1d0] ;  /* 0x0001d00001887983 */ /* 0x000f280000300800 */
[----:B------:R-:W4:Y:S04]  /*10720*/  LDL.LU R137, [R1+0x1cc] ;  /* 0x0001cc0001897983 */ /* 0x000f280000300800 */
[----:B------:R-:W4:Y:S04]  /*10730*/  LDL.LU R140, [R1+0x1a0] ;  /* 0x0001a000018c7983 */ /* 0x000f280000300800 */
[----:B------:R-:W4:Y:S04]  /*10740*/  LDL.LU R141, [R1+0x19c] ;  /* 0x00019c00018d7983 */ /* 0x000f280000300800 */
[----:B------:R-:W4:Y:S04]  /*10750*/  LDL.LU R142, [R1+0x198] ;  /* 0x00019800018e7983 */ /* 0x000f280000300800 */
[----:B------:R-:W4:Y:S01]  /*10760*/  LDL.LU R143, [R1+0x194] ;  /* 0x00019400018f7983 */ /* 0x000f220000300800 */
[----:B0-----:R-:W-:-:S03]  /*10770*/  LOP3.LUT R31, R31, 0x7f, RZ, 0xc0, !PT ;  /* 0x0000007f1f1f7812 */ /* 0x001fc600078ec0ff */
[----:B------:R-:W4:Y:S01]  /*10780*/  LDL.LU R144, [R1+0x190] ;  /* 0x0001900001907983 */ /* 0x000f220000300800 */
[----:B------:R-:W-:-:S05]  /*10790*/  LOP3.LUT R32, R31, 0x50, RZ, 0x3c, !PT ;  /* 0x000000501f207812 */ /* 0x000fca00078e3cff */
[----:B---3--:R0:W-:Y:S04]  /*107a0*/  STS.U8 [R32+UR9+0x280], R145 ;  /* 0x0002809120007988 */ /* 0x0081e80008000009 */
[----:B------:R1:W-:Y:S04]  /*107b0*/  STS.U8 [R32+UR9+0x680], R147 ;  /* 0x0006809320007988 */ /* 0x0003e80008000009 */
[----:B0-----:R-:W3:Y:S04]  /*107c0*/  LDL.LU R145, [R1+0x18c] ;  /* 0x00018c0001917983 */ /* 0x001ee80000300800 */
[----:B--2---:R0:W-:Y:S04]  /*107d0*/  STS.U8 [R32+UR9+0xa80], R148 ;  /* 0x000a809420007988 */ /* 0x0041e80008000009 */
        /* <DEDUP_REMOVED lines=22> */
[----:B------:R0:W-:Y:S04]  /*10940*/  STS.U8 [R32+UR9+0x3680], R33 ;  /* 0x0036802120007988 */ /* 0x0001e80008000009 */
[----:B------:R-:W-:Y:S01]  /*10950*/  STS.U8 [R32+UR9+0x3a80], R34 ;  /* 0x003a802220007988 */ /* 0x000fe20008000009 */
[----:B0-----:R-:W-:-:S03]  /*10960*/  LOP3.LUT R33, R31, 0x60, RZ, 0x3c, !PT ;  /* 0x000000601f217812 */ /* 0x001fc600078e3cff */
[----:B------:R0:W-:Y:S04]  /*10970*/  STS.U8 [R32+UR9+0x3e80], R134 ;  /* 0x003e808620007988 */ /* 0x0001e80008000009 */
[----:B------:R1:W-:Y:S04]  /*10980*/  STS.U8 [R33+UR9+0x300], R136 ;  /* 0x0003008821007988 */ /* 0x0003e80008000009 */
[----:B------:R1:W-:Y:S04]  /*10990*/  STS.U8 [R33+UR9+0x700], R137 ;  /* 0x0007008921007988 */ /* 0x0003e80008000009 */
[----:B0-----:R-:W4:Y:S04]  /*109a0*/  LDL.LU R134, [R1+0x78] ;  /* 0x0000780001867983 */ /* 0x001f280000300800 */
[----:B-1----:R-:W4:Y:S04]  /*109b0*/  LDL.LU R136, [R1+0x74] ;  /* 0x0000740001887983 */ /* 0x002f280000300800 */
[----:B------:R0:W-:Y:S04]  /*109c0*/  STS.U8 [R33+UR9+0xb00], R140 ;  /* 0x000b008c21007988 */ /* 0x0001e80008000009 */
[----:B------:R-:W4:Y:S04]  /*109d0*/  LDL.LU R137, [R1+0x70] ;  /* 0x0000700001897983 */ /* 0x000f280000300800 */
[----:B------:R1:W-:Y:S04]  /*109e0*/  STS.U8 [R33+UR9+0xf00], R141 ;  /* 0x000f008d21007988 */ /* 0x0003e80008000009 */
[----:B0-----:R-:W4:Y:S04]  /*109f0*/  LDL.LU R140, [R1+0x6c] ;  /* 0x00006c00018c7983 */ /* 0x001f280000300800 */
[----:B------:R0:W-:Y:S04]  /*10a00*/  STS.U8 [R33+UR9+0x1300], R142 ;  /* 0x0013008e21007988 */ /* 0x0001e80008000009 */
[----:B-1----:R-:W4:Y:S04]  /*10a10*/  LDL.LU R141, [R1+0x68] ;  /* 0x00006800018d7983 */ /* 0x002f280000300800 */
[----:B------:R1:W-:Y:S04]  /*10a20*/  STS.U8 [R33+UR9+0x1700], R143 ;  /* 0x0017008f21007988 */ /* 0x0003e80008000009 */
[----:B0-----:R-:W4:Y:S04]  /*10a30*/  LDL.LU R142, [R1+0x64] ;  /* 0x00006400018e7983 */ /* 0x001f280000300800 */
[----:B------:R0:W-:Y:S04]  /*10a40*/  STS.U8 [R33+UR9+0x1b00], R144 ;  /* 0x001b009021007988 */ /* 0x0001e80008000009 */
[----:B-1----:R-:W4:Y:S04]  /*10a50*/  LDL.LU R143, [R1+0x60] ;  /* 0x00006000018f7983 */ /* 0x002f280000300800 */
[----:B---3--:R1:W-:Y:S04]  /*10a60*/  STS.U8 [R33+UR9+0x1f00], R145 ;  /* 0x001f009121007988 */ /* 0x0083e80008000009 */
[----:B0-----:R-:W3:Y:S01]  /*10a70*/  LDL.LU R144, [R1+0x5c] ;  /* 0x00005c0001907983 */ /* 0x001ee20000300800 */
[----:B------:R-:W-:-:S03]  /*10a80*/  LOP3.LUT R34, R31, 0x70, RZ, 0x3c, !PT ;  /* 0x000000701f227812 */ /* 0x000fc600078e3cff */
        /* <DEDUP_REMOVED lines=22> */
[----:B0-----:R-:W2:Y:S04]  /*10bf0*/  LDL.LU R161, [R1+0x24] ;  /* 0x0000240001a17983 */ /* 0x001ea80000300800 */
[----:B----4-:R0:W-:Y:S04]  /*10c00*/  STS.U8 [R34+UR9+0xf80], R162 ;  /* 0x000f80a222007988 */ /* 0x0101e80008000009 */
[----:B0-----:R-:W4:Y:S04]  /*10c10*/  LDL.LU R162, [R1+0x1c] ;  /* 0x00001c0001a27983 */ /* 0x001f280000300800 */
[----:B------:R-:W4:Y:S04]  /*10c20*/  LDL.LU R28, [R1+0x8] ;  /* 0x00000800011c7983 */ /* 0x000f280000300800 */
[----:B------:R-:W4:Y:S04]  /*10c30*/  LDL.LU R30, [R1+0xc] ;  /* 0x00000c00011e7983 */ /* 0x000f280000300800 */
[----:B------:R-:W4:Y:S04]  /*10c40*/  LDL.LU R29, [R1+0x4] ;  /* 0x00000400011d7983 */ /* 0x000f280000300800 */
[----:B------:R-:W-:Y:S04]  /*10c50*/  STS.U8 [R34+UR9+0x2b80], R92 ;  /* 0x002b805c22007988 */ /* 0x000fe80008000009 */
[----:B------:R-:W-:Y:S04]  /*10c60*/  STS.U8 [R34+UR9+0x2f80], R91 ;  /* 0x002f805b22007988 */ /* 0x000fe80008000009 */
[----:B------:R-:W-:Y:S04]  /*10c70*/  STS.U8 [R34+UR9+0x3380], R90 ;  /* 0x0033805a22007988 */ /* 0x000fe80008000009 */
[----:B------:R-:W-:Y:S04]  /*10c80*/  STS.U8 [R34+UR9+0x3780], R89 ;  /* 0x0037805922007988 */ /* 0x000fe80008000009 */
[----:B------:R0:W-:Y:S04]  /*10c90*/  STS.U8 [R34+UR9+0x1380], R134 ;  /* 0x0013808622007988 */ /* 0x0001e80008000009 */
[----:B------:R1:W-:Y:S04]  /*10ca0*/  STS.U8 [R34+UR9+0x1780], R136 ;  /* 0x0017808822007988 */ /* 0x0003e80008000009 */
[----:B0-----:R-:W4:Y:S04]  /*10cb0*/  LDL.LU R134, [R1+0xae4] ;  /* 0x000ae40001867983 */ /* 0x001f280000300800 */
[----:B-1----:R-:W4:Y:S04]  /*10cc0*/  LDL.LU R136, [R1+0xae0] ;  /* 0x000ae00001887983 */ /* 0x002f280000300800 */
[----:B------:R0:W-:Y:S04]  /*10cd0*/  STS.U8 [R34+UR9+0x1b80], R137 ;  /* 0x001b808922007988 */ /* 0x0001e80008000009 */
[----:B------:R1:W-:Y:S04]  /*10ce0*/  STS.U8 [R34+UR9+0x1f80], R140 ;  /* 0x001f808c22007988 */ /* 0x0003e80008000009 */
[----:B0-----:R-:W4:Y:S04]  /*10cf0*/  LDL.LU R137, [R1+0xadc] ;  /* 0x000adc0001897983 */ /* 0x001f280000300800 */
[----:B-1----:R-:W4:Y:S04]  /*10d00*/  LDL.LU R140, [R1+0xad8] ;  /* 0x000ad800018c7983 */ /* 0x002f280000300800 */
[----:B------:R0:W-:Y:S04]  /*10d10*/  STS.U8 [R34+UR9+0x2380], R141 ;  /* 0x0023808d22007988 */ /* 0x0001e80008000009 */
[----:B------:R1:W-:Y:S04]  /*10d20*/  STS.U8 [R34+UR9+0x2780], R142 ;  /* 0x0027808e22007988 */ /* 0x0003e80008000009 */
[----:B------:R-:W-:Y:S04]  /*10d30*/  STS.U8 [R34+UR9+0x3b80], R88 ;  /* 0x003b805822007988 */ /* 0x000fe80008000009 */
[----:B0-----:R-:W4:Y:S04]  /*10d40*/  LDL.LU R141, [R1+0xad4] ;  /* 0x000ad400018d7983 */ /* 0x001f280000300800 */
[----:B-1----:R-:W4:Y:S04]  /*10d50*/  LDL.LU R142, [R1+0xad0] ;  /* 0x000ad000018e7983 */ /* 0x002f280000300800 */
[----:B------:R0:W-:Y:S04]  /*10d60*/  STS.U8 [R34+UR9+0x3f80], R87 ;  /* 0x003f805722007988 */ /* 0x0001e80008000009 */
[----:B------:R1:W-:Y:S04]  /*10d70*/  STS.U8 [R31+UR9+0x4000], R143 ;  /* 0x0040008f1f007988 */ /* 0x0003e80008000009 */
[----:B---3--:R3:W-:Y:S04]  /*10d80*/  STS.U8 [R31+UR9+0x4400], R144 ;  /* 0x004400901f007988 */ /* 0x0087e80008000009 */
[----:B0-----:R-:W4:Y:S04]  /*10d90*/  LDL.LU R87, [R1] ;  /* 0x0000000001577983 */ /* 0x001f280000300800 */
[----:B-1----:R-:W4:Y:S04]  /*10da0*/  LDL.LU R143, [R1+0xacc] ;  /* 0x000acc00018f7983 */ /* 0x002f280000300800 */
[----:B---3--:R-:W3:Y:S04]  /*10db0*/  LDL.LU R144, [R1+0xac8] ;  /* 0x000ac80001907983 */ /* 0x008ee80000300800 */
[----:B--2---:R0:W-:Y:S04]  /*10dc0*/  STS.U8 [R31+UR9+0x4800], R145 ;  /* 0x004800911f007988 */ /* 0x0041e80008000009 */
[----:B------:R1:W-:Y:S04]  /*10dd0*/  STS.U8 [R31+UR9+0x4c00], R147 ;  /* 0x004c00931f007988 */ /* 0x0003e80008000009 */
[----:B------:R2:W-:Y:S04]  /*10de0*/  STS.U8 [R31+UR9+0x5000], R148 ;  /* 0x005000941f007988 */ /* 0x0005e80008000009 */
[----:B0-----:R-:W3:Y:S04]  /*10df0*/  LDL.LU R145, [R1+0xac4] ;  /* 0x000ac40001917983 */ /* 0x001ee80000300800 */
[----:B-1----:R-:W3:Y:S04]  /*10e00*/  LDL.LU R147, [R1+0xac0] ;  /* 0x000ac00001937983 */ /* 0x002ee80000300800 */
[----:B--2---:R-:W2:Y:S04]  /*10e10*/  LDL.LU R148, [R1+0xabc] ;  /* 0x000abc0001947983 */ /* 0x004ea80000300800 */
[----:B------:R0:W-:Y:S04]  /*10e20*/  STS.U8 [R31+UR9+0x5400], R149 ;  /* 0x005400951f007988 */ /* 0x0001e80008000009 */
[----:B------:R1:W-:Y:S04]  /*10e30*/  STS.U8 [R31+UR9+0x5800], R151 ;  /* 0x005800971f007988 */ /* 0x0003e80008000009 */
[----:B------:R1:W-:Y:S04]  /*10e40*/  STS.U8 [R31+UR9+0x5c00], R152 ;  /* 0x005c00981f007988 */ /* 0x0003e80008000009 */
[----:B0-----:R-:W2:Y:S04]  /*10e50*/  LDL.LU R149, [R1+0xab8] ;  /* 0x000ab80001957983 */ /* 0x001ea80000300800 */
[----:B-1----:R-:W2:Y:S04]  /*10e60*/  LDL.LU R151, [R1+0xab4] ;  /* 0x000ab40001977983 */ /* 0x002ea80000300800 */
[----:B------:R-:W2:Y:S04]  /*10e70*/  LDL.LU R152, [R1+0xab0] ;  /* 0x000ab00001987983 */ /* 0x000ea80000300800 */
        /* <DEDUP_REMOVED lines=12> */
[----:B----4-:R0:W-:Y:S04]  /*10f40*/  STS.U8 [R31+UR9+0x7800], R162 ;  /* 0x007800a21f007988 */ /* 0x0101e80008000009 */
[----:B0-----:R-:W4:Y:S04]  /*10f50*/  LDL.LU R162, [R1+0xa94] ;  /* 0x000a940001a27983 */ /* 0x001f280000300800 */
[----:B------:R0:W-:Y:S02]  /*10f60*/  STS.U8 [R31+UR9+0x7c00], R28 ;  /* 0x007c001c1f007988 */ /* 0x0001e40008000009 */
[----:B0-----:R-:W0:Y:S01]  /*10f70*/  S2R R28, SR_TID.X ;  /* 0x00000000001c7919 */ /* 0x001e220000002100 */
[----:B------:R-:W-:-:S02]  /*10f80*/  ISETP.GT.U32.AND P2, PT, R39, R43, PT ;  /* 0x0000002b2700720c */ /* 0x000fc40003f44070 */
[----:B------:R-:W-:Y:S02]  /*10f90*/  ISETP.GT.U32.AND P5, PT, R39, R42, PT ;  /* 0x0000002a2700720c */ /* 0x000fe40003fa4070 */
[----:B------:R-:W-:Y:S02]  /*10fa0*/  ISETP.GE.AND P6, PT, R96, RZ, PT ;  /* 0x000000ff6000720c */ /* 0x000fe40003fc6270 */
[----:B------:R-:W4:Y:S07]  /*10fb0*/  LDL.LU R96, [R1+0xa90] ;  /* 0x000a900001607983 */ /* 0x000f2e0000300800 */
[----:B------:R-:W-:-:S02]  /*10fc0*/  @!P2 IMAD.IADD R43, R43, 0x1, -R39 ;  /* 0x000000012b2ba824 */ /* 0x000fc400078e0a27 */
[----:B------:R-:W-:Y:S01]  /*10fd0*/  @!P5 IMAD.IADD R42, R42, 0x1, -R39 ;  /* 0x000000012a2ad824 */ /* 0x000fe200078e0a27 */
[----:B0-----:R-:W-:-:S04]  /*10fe0*/  LOP3.LUT R28, R28, 0x7f, RZ, 0xc0, !PT ;  /* 0x0000007f1c1c7812 */ /* 0x001fc800078ec0ff */
[C---:B------:R-:W-:Y:S02]  /*10ff0*/  LOP3.LUT R31, R28.reuse, 0x40, RZ, 0x3c, !PT ;  /* 0x000000401c1f7812 */ /* 0x040fe400078e3cff */
[----:B------:R-:W-:-:S05]  /*11000*/  LOP3.LUT R28, R28, 0x10, RZ, 0x3c, !PT ;  /* 0x000000101c1c7812 */ /* 0x000fca00078e3cff */
[----:B------:R0:W-:Y:S04]  /*11010*/  STS.U8 [R28+UR9+0x4480], R29 ;  /* 0x0044801d1c007988 */ /* 0x0001e80008000009 */
[----:B------:R1:W-:Y:S01]  /*11020*/  STS.U8 [R28+UR9+0x4080], R30 ;  /* 0x0040801e1c007988 */ /* 0x0003e20008000009 */
[----:B0-----:R-:W0:Y:S01]  /*11030*/  S2R R29, SR_TID.X ;  /* 0x00000000001d7919 */ /* 0x001e220000002100 */
[----:B-1----:R-:W1:Y:S01]  /*11040*/  S2R R30, SR_TID.X ;  /* 0x00000000001e7919 */ /* 0x002e620000002100 */
[C---:B------:R-:W-:Y:S02]  /*11050*/  ISETP.GT.U32.AND P2, PT, R39.reuse, R43, PT ;  /* 0x0000002b2700720c */ /* 0x040fe40003f44070 */
[C---:B------:R-:W-:Y:S02]  /*11060*/  ISETP.GT.U32.AND P5, PT, R39.reuse, R42, PT ;  /* 0x0000002a2700720c */ /* 0x040fe40003fa4070 */
[----:B------:R-:W-:-:S09]  /*11070*/  ISETP.GT.U32.AND P4, PT, R39, R41, PT ;  /* 0x000000292700720c */ /* 0x000fd20003f84070 */
[--C-:B------:R-:W-:Y:S01]  /*11080*/  @!P2 IMAD.IADD R43, R43, 0x1, -R39.reuse ;  /* 0x000000012b2ba824 */ /* 0x100fe200078e0a27 */
[----:B------:R-:W-:Y:S01]  /*11090*/  ISETP.GE.AND P2, PT, R37, RZ, PT ;  /* 0x000000ff2500720c */ /* 0x000fe20003f46270 */
[--C-:B------:R-:W-:Y:S01]  /*110a0*/  @!P5 IMAD.IADD R42, R42, 0x1, -R39.reuse ;  /* 0x000000012a2ad824 */ /* 0x100fe200078e0a27 */
[----:B------:R-:W-:Y:S01]  /*110b0*/  ISETP.GT.U32.AND P5, PT, R39, R44, PT ;  /* 0x0000002c2700720c */ /* 0x000fe20003fa4070 */
[----:B------:R-:W-:Y:S01]  /*110c0*/  @!P4 IMAD.IADD R41, R41, 0x1, -R39 ;  /* 0x000000012929c824 */ /* 0x000fe200078e0a27 */
[----:B------:R-:W5:Y:S01]  /*110d0*/  LDL.LU R37, [R1+0xa8c] ;  /* 0x000a8c0001257983 */ /* 0x000f620000300800 */
[----:B------:R-:W-:Y:S01]  /*110e0*/  @!P6 IMAD.MOV R43, RZ, RZ, -R43 ;  /* 0x000000ffff2be224 */ /* 0x000fe200078e0a2b */
[C---:B------:R-:W-:Y:S02]  /*110f0*/  ISETP.GT.U32.AND P6, PT, R39.reuse, R45, PT ;  /* 0x0000002d2700720c */ /* 0x040fe40003fc4070 */
[----:B------:R-:W-:Y:S02]  /*11100*/  ISETP.GT.U32.AND P4, PT, R39, R41, PT ;  /* 0x000000292700720c */ /* 0x000fe40003f84070 */
[----:B------:R-:W-:-:S02]  /*11110*/  SEL R43, R5, R43, !P3 ;  /* 0x0000002b052b7207 */ /* 0x000fc40005800000 */
[----:B0-----:R-:W-:Y:S01]  /*11120*/  LOP3.LUT R29, R29, 0x7f, RZ, 0xc0, !PT ;  /* 0x0000007f1d1d7812 */ /* 0x001fe200078ec0ff */
[----:B------:R-:W-:Y:S01]  /*11130*/  @!P2 IMAD.MOV R42, RZ, RZ, -R42 ;  /* 0x000000ffff2aa224 */ /* 0x000fe200078e0a2a */
[----:B------:R-:W-:Y:S01]  /*11140*/  ISETP.GE.AND P2, PT, R165, RZ, PT ;  /* 0x000000ffa500720c */ /* 0x000fe20003f46270 */
[--C-:B------:R-:W-:Y:S01]  /*11150*/  @!P5 IMAD.IADD R44, R44, 0x1, -R39.reuse ;  /* 0x000000012c2cd824 */ /* 0x100fe200078e0a27 */
[----:B-1----:R-:W-:Y:S01]  /*11160*/  LOP3.LUT R30, R30, 0x7f, RZ, 0xc0, !PT ;  /* 0x0000007f1e1e7812 */ /* 0x002fe200078ec0ff */
[----:B------:R-:W-:Y:S01]  /*11170*/  IMAD R43, R43, UR11, RZ ;  /* 0x0000000b2b2b7c24 */ /* 0x000fe2000f8e02ff */
[----:B------:R-:W-:Y:S01]  /*11180*/  LOP3.LUT R29, R29, 0x20, RZ, 0x3c, !PT ;  /* 0x000000201d1d7812 */ /* 0x000fe200078e3cff */
[----:B------:R0:W-:Y:S01]  /*11190*/  STS.U8 [R28+UR9+0x4880], R87 ;  /* 0x004880571c007988 */ /* 0x0001e20008000009 */
[----:B------:R-:W-:Y:S02]  /*111a0*/  LOP3.LUT R30, R30, 0x30, RZ, 0x3c, !PT ;  /* 0x000000301e1e7812 */ /* 0x000fe400078e3cff */
[----:B------:R-:W-:Y:S01]  /*111b0*/  SEL R42, R5, R42, !P3 ;  /* 0x0000002a052a7207 */ /* 0x000fe20005800000 */
[--C-:B------:R-:W-:Y:S01]  /*111c0*/  @!P4 IMAD.IADD R41, R41, 0x1, -R39.reuse ;  /* 0x000000012929c824 */ /* 0x100fe200078e0a27 */
[----:B------:R-:W-:Y:S01]  /*111d0*/  ISETP.GT.U32.AND P5, PT, R39, R44, PT ;  /* 0x0000002c2700720c */ /* 0x000fe20003fa4070 */
[----:B------:R-:W-:Y:S01]  /*111e0*/  @!P6 IMAD.IADD R45, R45, 0x1, -R39 ;  /* 0x000000012d2de824 */ /* 0x000fe200078e0a27 */
[----:B------:R-:W5:Y:S04]  /*111f0*/  LDL.LU R165, [R1+0xa88] ;  /* 0x000a880001a57983 */ /* 0x000f680000300800 */
[----:B---3--:R-:W-:Y:S01]  /*11200*/  STS.U8 [R28+UR9+0x7c80], R145 ;  /* 0x007c80911c007988 */ /* 0x008fe20008000009 */
[----:B0-----:R-:W-:-:S03]  /*11210*/  IMAD R87, R42, UR11, RZ ;  /* 0x0000000b2a577c24 */ /* 0x001fc6000f8e02ff */
[----:B------:R-:W-:Y:S04]  /*11220*/  STS.U8 [R28+UR9+0x7880], R147 ;  /* 0x007880931c007988 */ /* 0x000fe80008000009 */
[----:B--2---:R-:W-:Y:S01]  /*11230*/  STS.U8 [R28+UR9+0x7480], R148 ;  /* 0x007480941c007988 */ /* 0x004fe20008000009 */
[----:B------:R-:W-:Y:S01]  /*11240*/  @!P2 IMAD.MOV R41, RZ, RZ, -R41 ;  /* 0x000000ffff29a224 */ /* 0x000fe200078e0a29 */
[----:B------:R-:W-:Y:S01]  /*11250*/  ISETP.GT.U32.AND P6, PT, R39, R46, PT ;  /* 0x0000002e2700720c */ /* 0x000fe20003fc4070 */
[----:B------:R-:W-:Y:S01]  /*11260*/  @!P5 IMAD.IADD R44, R44, 0x1, -R39 ;  /* 0x000000012c2cd824 */ /* 0x000fe200078e0a27 */
[----:B------:R-:W-:Y:S04]  /*11270*/  STS.U8 [R28+UR9+0x7080], R149 ;  /* 0x007080951c007988 */ /* 0x000fe80008000009 */
[----:B------:R-:W-:Y:S04]  /*11280*/  STS.U8 [R28+UR9+0x6c80], R151 ;  /* 0x006c80971c007988 */ /* 0x000fe80008000009 */
[----:B------:R-:W-:Y:S01]  /*11290*/  STS.U8 [R28+UR9+0x6880], R152 ;  /* 0x006880981c007988 */ /* 0x000fe20008000009 */
[----:B------:R-:W-:-:S02]  /*112a0*/  SEL R41, R5, R41, !P3 ;  /* 0x0000002905297207 */ /* 0x000fc40005800000 */
[----:B------:R-:W-:Y:S01]  /*112b0*/  ISETP.GE.AND P5, PT, R119, RZ, PT ;  /* 0x000000ff7700720c */ /* 0x000fe20003fa6270 */
[----:B------:R-:W-:Y:S04]  /*112c0*/  STS.U8 [R28+UR9+0x6480], R153 ;  /* 0x006480991c007988 */ /* 0x000fe80008000009 */
[----:B------:R-:W-:Y:S04]  /*112d0*/  STS.U8 [R28+UR9+0x6080], R154 ;  /* 0x0060809a1c007988 */ /* 0x000fe80008000009 */
[----:B------:R-:W-:Y:S04]  /*112e0*/  STS.U8 [R28+UR9+0x5c80], R155 ;  /* 0x005c809b1c007988 */ /* 0x000fe80008000009 */
[----:B------:R-:W-:Y:S04]  /*112f0*/  STS.U8 [R28+UR9+0x5880], R159 ;  /* 0x0058809f1c007988 */ /* 0x000fe80008000009 */
[----:B------:R-:W-:Y:S04]  /*11300*/  STS.U8 [R28+UR9+0x5480], R160 ;  /* 0x005480a01c007988 */ /* 0x000fe80008000009 */
[----:B------:R-:W-:Y:S01]  /*11310*/  STS.U8 [R28+UR9+0x5080], R161 ;  /* 0x005080a11c007988 */ /* 0x000fe20008000009 */
[----:B------:R-:W-:-:S02]  /*11320*/  IMAD R41, R41, UR11, RZ ;  /* 0x0000000b29297c24 */ /* 0x000fc4000f8e02ff */
[----:B------:R-:W-:-:S05]  /*11330*/  @!P6 IMAD.IADD R46, R46, 0x1, -R39 ;  /* 0x000000012e2ee824 */ /* 0x000fca00078e0a27 */
[----:B------:R-:W-:-:S13]  /*11340*/  ISETP.GT.U32.AND P6, PT, R39, R46, PT ;  /* 0x0000002e2700720c */ /* 0x000fda0003fc4070 */
[----:B------:R-:W-:Y:S01]  /*11350*/  @!P6 IMAD.IADD R46, R46, 0x1, -R39 ;  /* 0x000000012e2ee824 */ /* 0x000fe200078e0a27 */
[----:B----4-:R0:W-:Y:S04]  /*11360*/  STS.U8 [R28+UR9+0x4c80], R162 ;  /* 0x004c80a21c007988 */ /* 0x0101e80008000009 */
[----:B------:R-:W-:Y:S04]  /*11370*/  STS.U8 [R29+UR9+0x4100], R144 ;  /* 0x004100901d007988 */ /* 0x000fe80008000009 */
[----:B------:R-:W-:Y:S01]  /*11380*/  STS.U8 [R29+UR9+0x4500], R143 ;  /* 0x0045008f1d007988 */ /* 0x000fe20008000009 */
[----:B------:R-:W-:Y:S01]  /*11390*/  PRMT R92, RZ, 0x7610, R92 ;  /* 0x00007610ff5c7816 */ /* 0x000fe2000000005c */
[----:B0-----:R-:W0:Y:S02]  /*113a0*/  LDC R162, c[0x0][0x3a0] ;  /* 0x0000e800ffa27b82 */ /* 0x001e240000000800 */
[----:B------:R-:W-:Y:S04]  /*113b0*/  STS.U8 [R29+UR9+0x4900], R142 ;  /* 0x0049008e1d007988 */ /* 0x000fe80008000009 */
        /* <DEDUP_REMOVED lines=11> */
[----:B------:R1:W-:Y:S04]  /*11470*/  STS.U8 [R29+UR9+0x7900], R122 ;  /* 0x0079007a1d007988 */ /* 0x0003e80008000009 */
[----:B------:R-:W-:Y:S04]  /*11480*/  STS.U8 [R29+UR9+0x7d00], R121 ;  /* 0x007d00791d007988 */ /* 0x000fe80008000009 */
[----:B------:R2:W-:Y:S01]  /*11490*/  STS.U8 [R30+UR9+0x4180], R120 ;  /* 0x004180781e007988 */ /* 0x0005e20008000009 */
[----:B-1----:R-:W-:-:S02]  /*114a0*/  IADD3 R122, P2, PT, R87, R38, RZ ;  /* 0x00000026577a7210 */ /* 0x002fc40007f5e0ff */
[----:B--2---:R-:W-:-:S04]  /*114b0*/  IADD3 R120, P4, PT, R43, R38, RZ ;  /* 0x000000262b787210 */ /* 0x004fc80007f9e0ff */
[----:B------:R-:W-:Y:S02]  /*114c0*/  LEA.HI.X.SX32 R121, R43, R35, 0x1, P4 ;  /* 0x000000232b797211 */ /* 0x000fe400020f0eff */
[----:B------:R-:W-:Y:S02]  /*114d0*/  ISETP.GT.U32.AND P4, PT, R39, R45, PT ;  /* 0x0000002d2700720c */ /* 0x000fe40003f84070 */
[-C--:B------:R-:W-:Y:S02]  /*114e0*/  LEA.HI.X.SX32 R124, R87, R35.reuse, 0x1, P2 ;  /* 0x00000023577c7211 */ /* 0x080fe400010f0eff */
[----:B------:R-:W-:Y:S01]  /*114f0*/  ISETP.GE.AND P2, PT, R123, RZ, PT ;  /* 0x000000ff7b00720c */ /* 0x000fe20003f46270 */
[----:B------:R1:W-:Y:S01]  /*11500*/  STL [R1+0x150], R120 ;  /* 0x0001507801007387 */ /* 0x0003e20000100800 */
[----:B------:R-:W-:Y:S02]  /*11510*/  @P0 IMAD.MOV.U32 R42, RZ, RZ, R120 ;  /* 0x000000ffff2a0224 */ /* 0x000fe400078e0078 */
[----:B------:R-:W-:Y:S01]  /*11520*/  @P0 IMAD.MOV.U32 R43, RZ, RZ, R121 ;  /* 0x000000ffff2b0224 */ /* 0x000fe200078e0079 */
[----:B------:R2:W-:Y:S04]  /*11530*/  STL [R1+0x14c], R121 ;  /* 0x00014c7901007387 */ /* 0x0005e80000100800 */
[----:B------:R-:W-:Y:S01]  /*11540*/  @!P4 IMAD.IADD R45, R45, 0x1, -R39 ;  /* 0x000000012d2dc824 */ /* 0x000fe200078e0a27 */
[----:B-1----:R-:W-:Y:S01]  /*11550*/  IADD3 R120, P4, PT, R41, R38, RZ ;  /* 0x0000002629787210 */ /* 0x002fe20007f9e0ff */
[----:B------:R1:W-:Y:S02]  /*11560*/  STS.U8 [R30+UR9+0x4580], R117 ;  /* 0x004580751e007988 */ /* 0x0003e40008000009 */
[----:B------:R-:W-:Y:S01]  /*11570*/  @!P2 IMAD.MOV R44, RZ, RZ, -R44 ;  /* 0x000000ffff2ca224 */ /* 0x000fe200078e0a2c */
[----:B------:R-:W-:Y:S01]  /*11580*/  ISETP.GT.U32.AND P2, PT, R39, R48, PT ;  /* 0x000000302700720c */ /* 0x000fe20003f44070 */
[----:B------:R-:W-:Y:S01]  /*11590*/  @!P5 IMAD.MOV R45, RZ, RZ, -R45 ;  /* 0x000000ffff2dd224 */ /* 0x000fe200078e0a2d */
[----:B--2---:R-:W-:-:S02]  /*115a0*/  LEA.HI.X.SX32 R121, R41, R35, 0x1, P4 ;  /* 0x0000002329797211 */ /* 0x004fc400020f0eff */
[----:B------:R-:W-:Y:S02]  /*115b0*/  ISETP.GT.U32.AND P4, PT, R39, R47, PT ;  /* 0x0000002f2700720c */ /* 0x000fe40003f84070 */
[----:B-1----:R-:W-:Y:S01]  /*115c0*/  PRMT R117, RZ, 0x7610, R117 ;  /* 0x00007610ff757816 */ /* 0x002fe20000000075 */
[----:B------:R1:W-:Y:S01]  /*115d0*/  STS.U8 [R30+UR9+0x4980], R116 ;  /* 0x004980741e007988 */ /* 0x0003e20008000009 */
[C---:B------:R-:W-:Y:S02]  /*115e0*/  SEL R44, R5.reuse, R44, !P3 ;  /* 0x0000002c052c7207 */ /* 0x040fe40005800000 */
[----:B------:R-:W-:Y:S02]  /*115f0*/  SEL R45, R5, R45, !P3 ;  /* 0x0000002d052d7207 */ /* 0x000fe40005800000 */
[----:B------:R-:W-:Y:S01]  /*11600*/  ISETP.GE.AND P5, PT, R26, RZ, PT ;  /* 0x000000ff1a00720c */ /* 0x000fe20003fa6270 */
[----:B------:R2:W3:Y:S01]  /*11610*/  @P0 LDG.E.U8 R117, desc[UR18][R42.64] ;  /* 0x000000122a750981 */ /* 0x0004e2000c1e1100 */
[----:B------:R-:W-:Y:S01]  /*11620*/  IMAD R44, R44, UR4, RZ ;  /* 0x000000042c2c7c24 */ /* 0x000fe2000f8e02ff */
[----:B------:R-:W4:Y:S01]  /*11630*/  LDCU UR4, c[0x0][0x3b0] ;  /* 0x00007600ff0477ac */ /* 0x000f220008000800 */
[----:B-1----:R-:W-:Y:S01]  /*11640*/  PRMT R116, RZ, 0x7610, R116 ;  /* 0x00007610ff747816 */ /* 0x002fe20000000074 */
[----:B------:R-:W-:Y:S01]  /*11650*/  STL [R1+0x158], R122 ;  /* 0x0001587a01007387 */ /* 0x000fe20000100800 */
[----:B------:R-:W-:-:S02]  /*11660*/  IMAD R45, R45, UR5, RZ ;  /* 0x000000052d2d7c24 */ /* 0x000fc4000f8e02ff */
[----:B--2---:R-:W-:Y:S01]  /*11670*/  @P0 IMAD.MOV.U32 R42, RZ, RZ, R122 ;  /* 0x000000ffff2a0224 */ /* 0x004fe200078e007a */
[----:B------:R-:W5:Y:S01]  /*11680*/  LDL.LU R123, [R1+0xa84] ;  /* 0x000a8400017b7983 */ /* 0x000f620000300800 */
[----:B------:R-:W-:-:S03]  /*11690*/  @P0 IMAD.MOV.U32 R43, RZ, RZ, R124 ;  /* 0x000000ffff2b0224 */ /* 0x000fc600078e007c */
[----:B------:R1:W-:Y:S01]  /*116a0*/  STS.U8 [R30+UR9+0x4d80], R115 ;  /* 0x004d80731e007988 */ /* 0x0003e20008000009 */
[--C-:B------:R-:W-:Y:S02]  /*116b0*/  @!P4 IMAD.IADD R47, R47, 0x1, -R39.reuse ;  /* 0x000000012f2fc824 */ /* 0x100fe400078e0a27 */
[----:B------:R-:W-:Y:S01]  /*116c0*/  @!P2 IMAD.IADD R48, R48, 0x1, -R39 ;  /* 0x000000013030a824 */ /* 0x000fe200078e0a27 */
[----:B------:R-:W-:Y:S01]  /*116d0*/  STL [R1+0x154], R124 ;  /* 0x0001547c01007387 */ /* 0x000fe20000100800 */
[----:B------:R-:W-:Y:S01]  /*116e0*/  IADD3 R41, P6, PT, R44, R38, RZ ;  /* 0x000000262c297210 */ /* 0x000fe20007fde0ff */
[----:B------:R-:W-:Y:S01]  /*116f0*/  @!P5 IMAD.MOV R46, RZ, RZ, -R46 ;  /* 0x000000ffff2ed224 */ /* 0x000fe200078e0a2e */
[----:B------:R-:W2:Y:S01]  /*11700*/  LDCU UR5, c[0x0][0x3b0] ;  /* 0x00007600ff0577ac */ /* 0x000ea20008000800 */
[----:B------:R-:W5:Y:S01]  /*11710*/  LDL.LU R119, [R1+0xa80] ;  /* 0x000a800001777983 */ /* 0x000f620000300800 */
[----:B-1----:R-:W-:-:S03]  /*11720*/  PRMT R115, RZ, 0x7610, R115 ;  /* 0x00007610ff737816 */ /* 0x002fc60000000073 */
[----:B------:R1:W3:Y:S04]  /*11730*/  @P0 LDG.E.U8 R116, desc[UR18][R42.64] ;  /* 0x000000122a740981 */ /* 0x0002e8000c1e1100 */
[----:B------:R0:W-:Y:S01]  /*11740*/  STL [R1+0x160], R120 ;  /* 0x0001607801007387 */ /* 0x0001e20000100800 */
[----:B------:R-:W-:Y:S01]  /*11750*/  ISETP.GT.U32.AND P4, PT, R39, R47, PT ;  /* 0x0000002f2700720c */ /* 0x000fe20003f84070 */
[----:B-1----:R-:W-:Y:S02]  /*11760*/  @P0 IMAD.MOV.U32 R42, RZ, RZ, R120 ;  /* 0x000000ffff2a0224 */ /* 0x002fe400078e0078 */
[----:B------:R-:W-:Y:S01]  /*11770*/  @P0 IMAD.MOV.U32 R43, RZ, RZ, R121 ;  /* 0x000000ffff2b0224 */ /* 0x000fe200078e0079 */
[----:B0-----:R-:W-:Y:S01]  /*11780*/  IADD3 R120, P2, PT, R45, R38, RZ ;  /* 0x000000262d787210 */ /* 0x001fe20007f5e0ff */
[----:B------:R0:W-:Y:S04]  /*11790*/  STL [R1+0x15c], R121 ;  /* 0x00015c7901007387 */ /* 0x0001e80000100800 */
[----:B------:R1:W3:Y:S01]  /*117a0*/  @P0 LDG.E.U8 R115, desc[UR18][R42.64] ;  /* 0x000000122a730981 */ /* 0x0002e2000c1e1100 */
[----:B------:R-:W-:-:S02]  /*117b0*/  ISETP.GE.AND P5, PT, R27, RZ, PT ;  /* 0x000000ff1b00720c */ /* 0x000fc40003fa6270 */
[----:B------:R-:W-:Y:S01]  /*117c0*/  SEL R46, R5, R46, !P3 ;  /* 0x0000002e052e7207 */ /* 0x000fe20005800000 */
[----:B------:R-:W5:Y:S01]  /*117d0*/  LDL.LU R26, [R1+0xa7c] ;  /* 0x000a7c00011a7983 */ /* 0x000f620000300800 */
[----:B0-----:R-:W-:Y:S02]  /*117e0*/  LEA.HI.X.SX32 R121, R45, R35, 0x1, P2 ;  /* 0x000000232d797211 */ /* 0x001fe400010f0eff */
[C---:B------:R-:W-:Y:S02]  /*117f0*/  ISETP.GT.U32.AND P2, PT, R39.reuse, R49, PT ;  /* 0x000000312700720c */ /* 0x040fe40003f44070 */
[----:B-1----:R-:W-:Y:S02]  /*11800*/  LEA.HI.X.SX32 R42, R44, R35, 0x1, P6 ;  /* 0x000000232c2a7211 */ /* 0x002fe400030f0eff */
[----:B------:R-:W-:Y:S01]  /*11810*/  ISETP.GT.U32.AND P6, PT, R39, R48, PT ;  /* 0x000000302700720c */ /* 0x000fe20003fc4070 */
[----:B----4-:R-:W-:Y:S01]  /*11820*/  IMAD R46, R46, UR4, RZ ;  /* 0x000000042e2e7c24 */ /* 0x010fe2000f8e02ff */
[----:B------:R-:W-:Y:S01]  /*11830*/  STL [R1+0x198], R41 ;  /* 0x0001982901007387 */ /* 0x000fe20000100800 */
[----:B------:R-:W-:Y:S01]  /*11840*/  @P0 IMAD.MOV.U32 R43, RZ, RZ, R42 ;  /* 0x000000ffff2b0224 */ /* 0x000fe200078e002a */
[----:B------:R-:W0:Y:S01]  /*11850*/  LDCU UR4, c[0x0][0x3b0] ;  /* 0x00007600ff0477ac */ /* 0x000e220008000800 */
[--C-:B------:R-:W-:Y:S01]  /*11860*/  @!P4 IMAD.IADD R47, R47, 0x1, -R39.reuse ;  /* 0x000000012f2fc824 */ /* 0x100fe200078e0a27 */
[----:B------:R1:W-:Y:S03]  /*11870*/  STL [R1+0x194], R42 ;  /* 0x0001942a01007387 */ /* 0x0003e60000100800 */
[----:B------:R-:W-:Y:S01]  /*11880*/  @!P2 IMAD.IADD R49, R49, 0x1, -R39 ;  /* 0x000000013131a824 */ /* 0x000fe200078e0a27 */
[----:B------:R4:W-:Y:S01]  /*11890*/  STS.U8 [R30+UR9+0x5180], R114 ;  /* 0x005180721e007988 */ /* 0x0009e20008000009 */
[----:B------:R-:W-:-:S02]  /*118a0*/  @!P5 IMAD.MOV R47, RZ, RZ, -R47 ;  /* 0x000000ffff2fd224 */ /* 0x000fc400078e0a2f */
[----:B------:R-:W-:Y:S01]  /*118b0*/  @!P6 IMAD.IADD R48, R48, 0x1, -R39 ;  /* 0x000000013030e824 */ /* 0x000fe200078e0a27 */
[C---:B------:R-:W-:Y:S01]  /*118c0*/  ISETP.GT.U32.AND P6, PT, R39.reuse, R50, PT ;  /* 0x000000322700720c */ /* 0x040fe20003fc4070 */
[----:B-1----:R-:W-:Y:S01]  /*118d0*/  @P0 IMAD.MOV.U32 R42, RZ, RZ, R41 ;  /* 0x000000ffff2a0224 */ /* 0x002fe200078e0029 */
[----:B------:R-:W-:Y:S02]  /*118e0*/  IADD3 R41, P2, PT, R46, R38, RZ ;  /* 0x000000262e297210 */ /* 0x000fe40007f5e0ff */
[----:B------:R-:W-:Y:S02]  /*118f0*/  ISETP.GE.AND P4, PT, R164, RZ, PT ;  /* 0x000000ffa400720c */ /* 0x000fe40003f86270 */
[----:B----4-:R-:W-:Y:S02]  /*11900*/  PRMT R114, RZ, 0x7610, R114 ;  /* 0x00007610ff727816 */ /* 0x010fe40000000072 */
[----:B------:R-:W-:Y:S02]  /*11910*/  LEA.HI.X.SX32 R44, R46, R35, 0x1, P2 ;  /* 0x000000232e2c7211 */ /* 0x000fe400010f0eff */
[----:B------:R-:W-:Y:S01]  /*11920*/  ISETP.GT.U32.AND P2, PT, R39, R49, PT ;  /* 0x000000312700720c */ /* 0x000fe20003f44070 */
[----:B------:R1:W-:Y:S01]  /*11930*/  STS.U8 [R30+UR9+0x5580], R113 ;  /* 0x005580711e007988 */ /* 0x0003e20008000009 */
[----:B------:R-:W-:-:S03]  /*11940*/  SEL R47, R5, R47, !P3 ;  /* 0x0000002f052f7207 */ /* 0x000fc60005800000 */
[----:B------:R4:W3:Y:S01]  /*11950*/  @P0 LDG.E.U8 R114, desc[UR18][R42.64] ;  /* 0x000000122a720981 */ /* 0x0008e2000c1e1100 */
[----:B------:R-:W-:Y:S01]  /*11960*/  ISETP.GE.AND P5, PT, R163, RZ, PT ;  /* 0x000000ffa300720c */ /* 0x000fe20003fa6270 */
[----:B--2---:R-:W-:Y:S01]  /*11970*/  IMAD R47, R47, UR5, RZ ;  /* 0x000000052f2f7c24 */ /* 0x004fe2000f8e02ff */
[----:B------:R-:W2:Y:S01]  /*11980*/  LDCU UR5, c[0x0][0x3b0] ;  /* 0x00007600ff0577ac */ /* 0x000ea20008000800 */
[----:B-1----:R-:W-:Y:S01]  /*11990*/  PRMT R113, RZ, 0x7610, R113 ;  /* 0x00007610ff717816 */ /* 0x002fe20000000071 */
[----:B------:R-:W-:Y:S01]  /*119a0*/  STL [R1+0x1a0], R120 ;  /* 0x0001a07801007387 */ /* 0x000fe20000100800 */
[----:B----4-:R-:W-:-:S03]  /*119b0*/  @P0 IMAD.MOV.U32 R42, RZ, RZ, R120 ;  /* 0x000000ffff2a0224 */ /* 0x010fc600078e0078 */
[----:B------:R1:W-:Y:S01]  /*119c0*/  STS.U8 [R30+UR9+0x5980], R109 ;  /* 0x0059806d1e007988 */ /* 0x0003e20008000009 */
[----:B------:R-:W-:Y:S02]  /*119d0*/  @P0 IMAD.MOV.U32 R43, RZ, RZ, R121 ;  /* 0x000000ffff2b0224 */ /* 0x000fe400078e0079 */
[----:B------:R-:W-:Y:S01]  /*119e0*/  @!P6 IMAD.IADD R50, R50, 0x1, -R39 ;  /* 0x000000013232e824 */ /* 0x000fe200078e0a27 */
[----:B------:R-:W5:Y:S01]  /*119f0*/  LDL.LU R27, [R1+0xa78] ;  /* 0x000a7800011b7983 */ /* 0x000f620000300800 */
[----:B------:R-:W-:-:S03]  /*11a00*/  @!P4 IMAD.MOV R48, RZ, RZ, -R48 ;  /* 0x000000ffff30c224 */ /* 0x000fc600078e0a30 */
[----:B------:R-:W-:Y:S01]  /*11a10*/  STL [R1+0x19c], R121 ;  /* 0x00019c7901007387 */ /* 0x000fe20000100800 */
[----:B-1----:R-:W-:-:S03]  /*11a20*/  PRMT R109, RZ, 0x7610, R109 ;  /* 0x00007610ff6d7816 */ /* 0x002fc6000000006d */
[----:B------:R1:W4:Y:S01]  /*11a30*/  @P0 LDG.E.U8 R113, desc[UR18][R42.64] ;  /* 0x000000122a710981 */ /* 0x000322000c1e1100 */
[----:B------:R-:W-:-:S03]  /*11a40*/  @!P2 IMAD.IADD R49, R49, 0x1, -R39 ;  /* 0x000000013131a824 */ /* 0x000fc600078e0a27 */
[----:B------:R-:W5:Y:S01]  /*11a50*/  LDL.LU R164, [R1+0xa74] ;  /* 0x000a740001a47983 */ /* 0x000f620000300800 */
[----:B------:R-:W-:-:S03]  /*11a60*/  ISETP.GT.U32.AND P6, PT, R39, R50, PT ;  /* 0x000000322700720c */ /* 0x000fc60003fc4070 */
[----:B------:R0:W-:Y:S01]  /*11a70*/  STL [R1+0x1d0], R41 ;  /* 0x0001d02901007387 */ /* 0x0001e20000100800 */
[----:B-1----:R-:W-:Y:S02]  /*11a80*/  @P0 IMAD.MOV.U32 R42, RZ, RZ, R41 ;  /* 0x000000ffff2a0224 */ /* 0x002fe400078e0029 */
[----:B------:R-:W-:Y:S01]  /*11a90*/  @P0 IMAD.MOV.U32 R43, RZ, RZ, R44 ;  /* 0x000000ffff2b0224 */ /* 0x000fe200078e002c */
[----:B------:R-:W-:Y:S01]  /*11aa0*/  ISETP.GT.U32.AND P2, PT, R39, R51, PT ;  /* 0x000000332700720c */ /* 0x000fe20003f44070 */
[----:B------:R-:W-:Y:S01]  /*11ab0*/  STL [R1+0x1cc], R44 ;  /* 0x0001cc2c01007387 */ /* 0x000fe20000100800 */
[----:B0-----:R-:W-:-:S03]  /*11ac0*/  IADD3 R41, P4, PT, R47, R38, RZ ;  /* 0x000000262f297210 */ /* 0x001fc60007f9e0ff */
[----:B------:R0:W3:Y:S01]  /*11ad0*/  @P0 LDG.E.U8 R109, desc[UR18][R42.64] ;  /* 0x000000122a6d0981 */ /* 0x0000e2000c1e1100 */
[----:B------:R-:W-:Y:S01]  /*11ae0*/  SEL R48, R5, R48, !P3 ;  /* 0x0000003005307207 */ /* 0x000fe20005800000 */
[----:B------:R-:W-:Y:S02]  /*11af0*/  @!P5 IMAD.MOV R49, RZ, RZ, -R49 ;  /* 0x000000ffff31d224 */ /* 0x000fe400078e0a31 */
[----:B------:R-:W5:Y:S01]  /*11b00*/  LDL.LU R163, [R1+0xa70] ;  /* 0x000a700001a37983 */ /* 0x000f620000300800 */
[----:B0-----:R-:W-:Y:S02]  /*11b10*/  LEA.HI.X.SX32 R42, R47, R35, 0x1, P4 ;  /* 0x000000232f2a7211 */ /* 0x001fe400020f0eff */
[----:B------:R-:W-:Y:S01]  /*11b20*/  ISETP.GE.AND P4, PT, R118, RZ, PT ;  /* 0x000000ff7600720c */ /* 0x000fe20003f86270 */
[----:B------:R0:W-:Y:S01]  /*11b30*/  STS.U8 [R30+UR9+0x5d80], R108 ;  /* 0x005d806c1e007988 */ /* 0x0001e20008000009 */
[----:B------:R-:W-:Y:S01]  /*11b40*/  IMAD R48, R48, UR4, RZ ;  /* 0x0000000430307c24 */ /* 0x000fe2000f8e02ff */
[----:B------:R-:W1:Y:S01]  /*11b50*/  LDCU UR4, c[0x0][0x3b0] ;  /* 0x00007600ff0477ac */ /* 0x000e620008000800 */
[----:B------:R-:W-:Y:S01]  /*11b60*/  @P0 IMAD.MOV.U32 R43, RZ, RZ, R42 ;  /* 0x000000ffff2b0224 */ /* 0x000fe200078e002a */
[----:B------:R-:W-:Y:S01]  /*11b70*/  STL [R1+0x1d8], R41 ;  /* 0x0001d82901007387 */ /* 0x000fe20000100800 */
[----:B------:R-:W-:-:S03]  /*11b80*/  SEL R49, R5, R49, !P3 ;  /* 0x0000003105317207 */ /* 0x000fc60005800000 */
[----:B------:R2:W-:Y:S01]  /*11b90*/  STL [R1+0x1d4], R42 ;  /* 0x0001d42a01007387 */ /* 0x0005e20000100800 */
[----:B0-----:R-:W-:Y:S01]  /*11ba0*/  PRMT R108, RZ, 0x7610, R108 ;  /* 0x00007610ff6c7816 */ /* 0x001fe2000000006c */
[--C-:B------:R-:W-:Y:S01]  /*11bb0*/  @!P6 IMAD.IADD R50, R50, 0x1, -R39.reuse ;  /* 0x000000013232e824 */ /* 0x100fe200078e0a27 */
[----:B------:R-:W-:Y:S01]  /*11bc0*/  ISETP.GT.U32.AND P5, PT, R39, R52, PT ;  /* 0x000000342700720c */ /* 0x000fe20003fa4070 */
[----:B------:R-:W-:Y:S01]  /*11bd0*/  @!P2 IMAD.IADD R51, R51, 0x1, -R39 ;  /* 0x000000013333a824 */ /* 0x000fe200078e0a27 */
[----:B------:R0:W-:Y:S01]  /*11be0*/  STS.U8 [R30+UR9+0x6180], R107 ;  /* 0x0061806b1e007988 */ /* 0x0001e20008000009 */
[----:B--2---:R-:W-:-:S03]  /*11bf0*/  @P0 IMAD.MOV.U32 R42, RZ, RZ, R41 ;  /* 0x000000ffff2a0224 */ /* 0x004fc600078e0029 */
[----:B------:R-:W5:Y:S01]  /*11c00*/  LDL.LU R118, [R1+0xa6c] ;  /* 0x000a6c0001767983 */ /* 0x000f620000300800 */
[----:B------:R-:W-:Y:S01]  /*11c10*/  IMAD R49, R49, UR5, RZ ;  /* 0x0000000531317c24 */ /* 0x000fe2000f8e02ff */
[C---:B------:R-:W-:Y:S01]  /*11c20*/  ISETP.GT.U32.AND P2, PT, R39.reuse, R51, PT ;  /* 0x000000332700720c */ /* 0x040fe20003f44070 */
[----:B------:R-:W-:Y:S01]  /*11c30*/  @!P4 IMAD.MOV R50, RZ, RZ, -R50 ;  /* 0x000000ffff32c224 */ /* 0x000fe200078e0a32 */
[----:B------:R2:W3:Y:S01]  /*11c40*/  @P0 LDG.E.U8 R108, desc[UR18][R42.64] ;  /* 0x000000122a6c0981 */ /* 0x0004e2000c1e1100 */
[----:B------:R-:W-:Y:S02]  /*11c50*/  ISETP.GT.U32.AND P4, PT, R39, R54, PT ;  /* 0x000000362700720c */ /* 0x000fe40003f84070 */
[----:B------:R-:W-:Y:S01]  /*11c60*/  @!P5 IMAD.IADD R52, R52, 0x1, -R39 ;  /* 0x000000013434d824 */ /* 0x000fe200078e0a27 */
[----:B0-----:R-:W-:Y:S01]  /*11c70*/  PRMT R107, RZ, 0x7610, R107 ;  /* 0x00007610ff6b7816 */ /* 0x001fe2000000006b */
[----:B------:R-:W-:Y:S01]  /*11c80*/  STS.U8 [R30+UR9+0x6580], R106 ;  /* 0x0065806a1e007988 */ /* 0x000fe20008000009 */
[----:B------:R-:W0:Y:S01]  /*11c90*/  LDCU UR5, c[0x0][0x3b0] ;  /* 0x00007600ff0577ac */ /* 0x000e220008000800 */
[----:B--2---:R-:W-:-:S04]  /*11ca0*/  IADD3 R42, P6, PT, R48, R38, RZ ;  /* 0x00000026302a7210 */ /* 0x004fc80007fde0ff */
[-C--:B------:R-:W-:Y:S02]  /*11cb0*/  LEA.HI.X.SX32 R43, R48, R35.reuse, 0x1, P6 ;  /* 0x00000023302b7211 */ /* 0x080fe400030f0eff */
[----:B------:R-:W-:Y:S02]  /*11cc0*/  IADD3 R41, P6, PT, R49, R38, RZ ;  /* 0x0000002631297210 */ /* 0x000fe40007fde0ff */
[----:B------:R-:W-:Y:S01]  /*11cd0*/  SEL R50, R5, R50, !P3 ;  /* 0x0000003205327207 */ /* 0x000fe20005800000 */
[----:B------:R2:W-:Y:S01]  /*11ce0*/  STL [R1+0x1e0], R42 ;  /* 0x0001e02a01007387 */ /* 0x0005e20000100800 */
[----:B------:R-:W-:Y:S02]  /*11cf0*/  LEA.HI.X.SX32 R44, R49, R35, 0x1, P6 ;  /* 0x00000023312c7211 */ /* 0x000fe400030f0eff */
[----:B------:R-:W-:Y:S01]  /*11d00*/  ISETP.GE.AND P6, PT, R112, RZ, PT ;  /* 0x000000ff7000720c */ /* 0x000fe20003fc6270 */
[----:B-1----:R-:W-:Y:S01]  /*11d10*/  IMAD R50, R50, UR4, RZ ;  /* 0x0000000432327c24 */ /* 0x002fe2000f8e02ff */
[----:B------:R-:W1:Y:S01]  /*11d20*/  LDCU UR4, c[0x0][0x3b0] ;  /* 0x00007600ff0477ac */ /* 0x000e620008000800 */
[----:B------:R-:W-:Y:S01]  /*11d30*/  STL [R1+0x1dc], R43 ;  /* 0x0001dc2b01007387 */ /* 0x000fe20000100800 */
[----:B------:R-:W-:Y:S01]  /*11d40*/  @!P2 IMAD.IADD R51, R51, 0x1, -R39 ;  /* 0x000000013333a824 */ /* 0x000fe200078e0a27 */
[----:B------:R-:W-:-:S02]  /*11d50*/  ISETP.GT.U32.AND P5, PT, R39, R52, PT ;  /* 0x000000342700720c */ /* 0x000fc40003fa4070 */
[----:B------:R2:W3:Y:S01]  /*11d60*/  @P0 LDG.E.U8 R107, desc[UR18][R42.64] ;  /* 0x000000122a6b0981 */ /* 0x0004e2000c1e1100 */
[----:B------:R-:W-:-:S03]  /*11d70*/  @!P4 IMAD.IADD R54, R54, 0x1, -R39 ;  /* 0x000000013636c824 */ /* 0x000fc600078e0a27 */
[----:B------:R0:W-:Y:S04]  /*11d80*/  STL [R1+0x210], R41 ;  /* 0x0002102901007387 */ /* 0x0001e80000100800 */
[----:B------:R-:W5:Y:S01]  /*11d90*/  LDL.LU R112, [R1+0xa68] ;  /* 0x000a680001707983 */ /* 0x000f620000300800 */
[----:B--2---:R-:W-:Y:S01]  /*11da0*/  @P0 IMAD.MOV.U32 R42, RZ, RZ, R41 ;  /* 0x000000ffff2a0224 */ /* 0x004fe200078e0029 */
[----:B0-----:R-:W-:Y:S02]  /*11db0*/  IADD3 R41, P2, PT, R50, R38, RZ ;  /* 0x0000002632297210 */ /* 0x001fe40007f5e0ff */
[----:B------:R0:W-:Y:S01]  /*11dc0*/  STL [R1+0x20c], R44 ;  /* 0x00020c2c01007387 */ /* 0x0001e20000100800 */
[----:B------:R-:W-:Y:S01]  /*11dd0*/  @P0 IMAD.MOV.U32 R43, RZ, RZ, R44 ;  /* 0x000000ffff2b0224 */ /* 0x000fe200078e002c */
[C---:B------:R-:W-:Y:S01]  /*11de0*/  ISETP.GT.U32.AND P4, PT, R39.reuse, R54, PT ;  /* 0x000000362700720c */ /* 0x040fe20003f84070 */
[----:B------:R-:W-:Y:S01]  /*11df0*/  @!P6 IMAD.MOV R51, RZ, RZ, -R51 ;  /* 0x000000ffff33e224 */ /* 0x000fe200078e0a33 */
[----:B------:R-:W-:-:S02]  /*11e00*/  ISETP.GT.U32.AND P6, PT, R39, R55, PT ;  /* 0x000000372700720c */ /* 0x000fc40003fc4070 */
[----:B0-----:R-:W-:Y:S02]  /*11e10*/  LEA.HI.X.SX32 R44, R50, R35, 0x1, P2 ;  /* 0x00000023322c7211 */ /* 0x001fe400010f0eff */
[----:B------:R-:W-:Y:S02]  /*11e20*/  ISETP.GT.U32.AND P2, PT, R39, R53, PT ;  /* 0x000000352700720c */ /* 0x000fe40003f44070 */
[----:B------:R-:W-:Y:S02]  /*11e30*/  SEL R51, R5, R51, !P3 ;  /* 0x0000003305337207 */ /* 0x000fe40005800000 */
[----:B------:R-:W-:Y:S01]  /*11e40*/  PRMT R106, RZ, 0x7610, R106 ;  /* 0x00007610ff6a7816 */ /* 0x000fe2000000006a */
[--C-:B------:R-:W-:Y:S01]  /*11e50*/  @!P5 IMAD.IADD R52, R52, 0x1, -R39.reuse ;  /* 0x000000013434d824 */ /* 0x100fe200078e0a27 */
[----:B------:R-:W-:Y:S01]  /*11e60*/  ISETP.GE.AND P5, PT, R24, RZ, PT ;  /* 0x000000ff1800720c */ /* 0x000fe20003fa6270 */
[----:B------:R-:W-:Y:S01]  /*11e70*/  STS.U8 [R30+UR9+0x6980], R103 ;  /* 0x006980671e007988 */ /* 0x000fe20008000009 */
[----:B-1----:R-:W-:Y:S01]  /*11e80*/  IMAD R51, R51, UR4, RZ ;  /* 0x0000000433337c24 */ /* 0x002fe2000f8e02ff */
[----:B------:R-:W0:Y:S02]  /*11e90*/  LDCU UR4, c[0x0][0x3b0] ;  /* 0x00007600ff0477ac */ /* 0x000e240008000800 */
[----:B------:R-:W-:Y:S04]  /*11ea0*/  STS.U8 [R30+UR9+0x6d80], R102 ;  /* 0x006d80661e007988 */ /* 0x000fe80008000009 */
[----:B------:R-:W-:Y:S01]  /*11eb0*/  STS.U8 [R30+UR9+0x7180], R101 ;  /* 0x007180651e007988 */ /* 0x000fe20008000009 */
[----:B------:R-:W-:-:S03]  /*11ec0*/  @!P2 IMAD.IADD R53, R53, 0x1, -R39 ;  /* 0x000000013535a824 */ /* 0x000fc600078e0a27 */
[----:B------:R-:W-:Y:S04]  /*11ed0*/  STS.U8 [R30+UR9+0x7580], R100 ;  /* 0x007580641e007988 */ /* 0x000fe80008000009 */
[----:B------:R-:W-:Y:S04]  /*11ee0*/  STS.U8 [R30+UR9+0x7980], R99 ;  /* 0x007980631e007988 */ /* 0x000fe80008000009 */
[----:B------:R-:W-:Y:S01]  /*11ef0*/  STS.U8 [R30+UR9+0x7d80], R98 ;  /* 0x007d80621e007988 */ /* 0x000fe20008000009 */
[----:B------:R-:W-:-:S03]  /*11f00*/  @!P4 IMAD.IADD R54, R54, 0x1, -R39 ;  /* 0x000000013636c824 */ /* 0x000fc600078e0a27 */
[----:B------:R1:W-:Y:S01]  /*11f10*/  STS.U8 [R31+UR9+0x4200], R105 ;  /* 0x004200691f007988 */ /* 0x0003e20008000009 */
[----:B------:R-:W-:-:S03]  /*11f20*/  ISETP.GE.AND P2, PT, R25, RZ, PT ;  /* 0x000000ff1900720c */ /* 0x000fc60003f46270 */
[----:B------:R2:W3:Y:S04]  /*11f30*/  @P0 LDG.E.U8 R106, desc[UR18][R42.64] ;  /* 0x000000122a6a0981 */ /* 0x0004e8000c1e1100 */
[----:B------:R0:W-:Y:S01]  /*11f40*/  STL [R1+0x218], R41 ;  /* 0x0002182901007387 */ /* 0x0001e20000100800 */
[----:B-1----:R-:W-:Y:S01]  /*11f50*/  PRMT R105, RZ, 0x7610, R105 ;  /* 0x00007610ff697816 */ /* 0x002fe20000000069 */
[----:B--2---:R-:W-:Y:S02]  /*11f60*/  @P0 IMAD.MOV.U32 R42, RZ, RZ, R41 ;  /* 0x000000ffff2a0224 */ /* 0x004fe400078e0029 */
[----:B------:R-:W-:Y:S01]  /*11f70*/  @P0 IMAD.MOV.U32 R43, RZ, RZ, R44 ;  /* 0x000000ffff2b0224 */ /* 0x000fe200078e002c */
[----:B0-----:R-:W-:Y:S01]  /*11f80*/  IADD3 R41, P4, PT, R51, R38, RZ ;  /* 0x0000002633297210 */ /* 0x001fe20007f9e0ff */
[----:B------:R-:W-:-:S03]  /*11f90*/  @!P6 IMAD.IADD R55, R55, 0x1, -R39 ;  /* 0x000000013737e824 */ /* 0x000fc600078e0a27 */
[----:B------:R0:W2:Y:S01]  /*11fa0*/  @P0 LDG.E.U8 R105, desc[UR18][R42.64] ;  /* 0x000000122a690981 */ /* 0x0000a2000c1e1100 */
[----:B------:R-:W-:Y:S01]  /*11fb0*/  @!P5 IMAD.MOV R52, RZ, RZ, -R52 ;  /* 0x000000ffff34d224 */ /* 0x000fe200078e0a34 */
[----:B------:R-:W-:Y:S02]  /*11fc0*/  ISETP.GT.U32.AND P6, PT, R39, R55, PT ;  /* 0x000000372700720c */ /* 0x000fe40003fc4070 */
[----:B0-----:R-:W-:Y:S02]  /*11fd0*/  LEA.HI.X.SX32 R42, R51, R35, 0x1, P4 ;  /* 0x00000023332a7211 */ /* 0x001fe400020f0eff */
[C---:B------:R-:W-:Y:S01]  /*11fe0*/  ISETP.GT.U32.AND P4, PT, R39.reuse, R53, PT ;  /* 0x000000352700720c */ /* 0x040fe20003f84070 */
[----:B------:R-:W-:Y:S01]  /*11ff0*/  STL [R1+0x214], R44 ;  /* 0x0002142c01007387 */ /* 0x000fe20000100800 */
[----:B------:R-:W-:Y:S01]  /*12000*/  ISETP.GT.U32.AND P5, PT, R39, R56, PT ;  /* 0x000000382700720c */ /* 0x000fe20003fa4070 */
[----:B------:R-:W-:Y:S01]  /*12010*/  @!P2 IMAD.MOV R54, RZ, RZ, -R54 ;  /* 0x000000ffff36a224 */ /* 0x000fe200078e0a36 */
[----:B------:R-:W-:Y:S01]  /*12020*/  SEL R52, R5, R52, !P3 ;  /* 0x0000003405347207 */ /* 0x000fe20005800000 */
[----:B------:R-:W5:Y:S01]  /*12030*/  LDL.LU R24, [R1+0xa64] ;  /* 0x000a640001187983 */ /* 0x000f620000300800 */
[----:B------:R-:W-:Y:S01]  /*12040*/  ISETP.GE.AND P2, PT, R158, RZ, PT ;  /* 0x000000ff9e00720c */ /* 0x000fe20003f46270 */
[----:B------:R-:W-:-:S02]  /*12050*/  @P0 IMAD.MOV.U32 R43, RZ, RZ, R42 ;  /* 0x000000ffff2b0224 */ /* 0x000fc400078e002a */
[----:B------:R-:W5:Y:S01]  /*12060*/  LDL.LU R25, [R1+0xa60] ;  /* 0x000a600001197983 */ /* 0x000f620000300800 */
[----:B------:R-:W-:-:S03]  /*12070*/  SEL R54, R5, R54, !P3 ;  /* 0x0000003605367207 */ /* 0x000fc60005800000 */
[----:B------:R0:W-:Y:S01]  /*12080*/  STS.U8 [R31+UR9+0x4600], R104 ;  /* 0x004600681f007988 */ /* 0x0001e20008000009 */
[----:B------:R-:W-:Y:S01]  /*12090*/  IMAD R52, R52, UR5, RZ ;  /* 0x0000000534347c24 */ /* 0x000fe2000f8e02ff */
[----:B------:R-:W-:Y:S02]  /*120a0*/  PRMT R103, RZ, 0x7610, R103 ;  /* 0x00007610ff677816 */ /* 0x000fe40000000067 */
[----:B------:R-:W-:Y:S01]  /*120b0*/  STL [R1+0x220], R41 ;  /* 0x0002202901007387 */ /* 0x000fe20000100800 */
[--C-:B------:R-:W-:Y:S01]  /*120c0*/  @!P4 IMAD.IADD R53, R53, 0x1, -R39.reuse ;  /* 0x000000013535c824 */ /* 0x100fe200078e0a27 */
[----:B------:R-:W-:Y:S01]  /*120d0*/  PRMT R102, RZ, 0x7610, R102 ;  /* 0x00007610ff667816 */ /* 0x000fe20000000066 */
[--C-:B------:R-:W-:Y:S01]  /*120e0*/  @!P6 IMAD.IADD R55, R55, 0x1, -R39.reuse ;  /* 0x000000013737e824 */ /* 0x100fe200078e0a27 */
[----:B------:R1:W-:Y:S01]  /*120f0*/  STL [R1+0x21c], R42 ;  /* 0x00021c2a01007387 */ /* 0x0003e20000100800 */
[----:B0-----:R-:W-:Y:S01]  /*12100*/  PRMT R104, RZ, 0x7610, R104 ;  /* 0x00007610ff687816 */ /* 0x001fe20000000068 */
[----:B------:R-:W-:Y:S01]  /*12110*/  IMAD R54, R54, UR12, RZ ;  /* 0x0000000c36367c24 */ /* 0x000fe2000f8e02ff */
[----:B------:R-:W-:Y:S01]  /*12120*/  ISETP.GE.AND P4, PT, R157, RZ, PT ;  /* 0x000000ff9d00720c */ /* 0x000fe20003f86270 */
[----:B------:R-:W-:Y:S01]  /*12130*/  @!P5 IMAD.IADD R56, R56, 0x1, -R39 ;  /* 0x000000013838d824 */ /* 0x000fe200078e0a27 */
[----:B------:R-:W5:Y:S01]  /*12140*/  LDL.LU R158, [R1+0xa5c] ;  /* 0x000a5c00019e7983 */ /* 0x000f620000300800 */
[----:B------:R-:W-:Y:S01]  /*12150*/  @!P2 IMAD.MOV R53, RZ, RZ, -R53 ;  /* 0x000000ffff35a224 */ /* 0x000fe200078e0a35 */
[----:B------:R-:W-:Y:S01]  /*12160*/  PRMT R101, RZ, 0x7610, R101 ;  /* 0x00007610ff657816 */ /* 0x000fe20000000065 */
[----:B------:R-:W0:Y:S01]  /*12170*/  LDCU UR5, c[0x0][0x3b0] ;  /* 0x00007600ff0577ac */ /* 0x000e220008000800 */
[----:B-1----:R-:W-:Y:S01]  /*12180*/  @P0 IMAD.MOV.U32 R42, RZ, RZ, R41 ;  /* 0x000000ffff2a0224 */ /* 0x002fe200078e0029 */
[----:B------:R-:W-:Y:S01]  /*12190*/  ISETP.GT.U32.AND P5, PT, R39, R56, PT ;  /* 0x000000382700720c */ /* 0x000fe20003fa4070 */
[----:B------:R-:W5:Y:S01]  /*121a0*/  LDL.LU R157, [R1+0xa58] ;  /* 0x000a5800019d7983 */ /* 0x000f620000300800 */
[----:B------:R-:W-:Y:S01]  /*121b0*/  PRMT R100, RZ, 0x7610, R100 ;  /* 0x00007610ff647816 */ /* 0x000fe20000000064 */
[----:B------:R-:W1:Y:S02]  /*121c0*/  LDCU UR12, c[0x0][0x3b0] ;  /* 0x00007600ff0c77ac */ /* 0x000e640008000800 */
[----:B------:R0:W2:Y:S02]  /*121d0*/  @P0 LDG.E.U8 R104, desc[UR18][R42.64] ;  /* 0x000000122a680981 */ /* 0x0000a4000c1e1100 */
[----:B0-----:R-:W-:-:S04]  /*121e0*/  IADD3 R42, P6, PT, R52, R38, RZ ;  /* 0x00000026342a7210 */ /* 0x001fc80007fde0ff */
[----:B------:R-:W-:Y:S02]  /*121f0*/  LEA.HI.X.SX32 R43, R52, R35, 0x1, P6 ;  /* 0x00000023342b7211 */ /* 0x000fe400030f0eff */
[C---:B------:R-:W-:Y:S01]  /*12200*/  IADD3 R41, P6, PT, R54.reuse, R38, RZ ;  /* 0x0000002636297210 */ /* 0x040fe20007fde0ff */
[----:B------:R-:W-:Y:S01]  /*12210*/  @!P4 IMAD.MOV R55, RZ, RZ, -R55 ;  /* 0x000000ffff37c224 */ /* 0x000fe200078e0a37 */
[----:B------:R-:W-:Y:S01]  /*12220*/  SEL R53, R5, R53, !P3 ;  /* 0x0000003505357207 */ /* 0x000fe20005800000 */
[----:B------:R0:W-:Y:S01]  /*12230*/  STL [R1+0x270], R42 ;  /* 0x0002702a01007387 */ /* 0x0001e20000100800 */
[----:B------:R-:W-:Y:S02]  /*12240*/  LEA.HI.X.SX32 R44, R54, R35, 0x1, P6 ;  /* 0x00000023362c7211 */ /* 0x000fe400030f0eff */
[----:B------:R-:W-:Y:S01]  /*12250*/  ISETP.GT.U32.AND P2, PT, R39, R57, PT ;  /* 0x000000392700720c */ /* 0x000fe20003f44070 */
[----:B------:R0:W-:Y:S01]  /*12260*/  STL [R1+0x26c], R43 ;  /* 0x00026c2b01007387 */ /* 0x0001e20000100800 */
[----:B------:R-:W-:Y:S01]  /*12270*/  SEL R55, R5, R55, !P3 ;  /* 0x0000003705377207 */ /* 0x000fe20005800000 */
[----:B------:R-:W-:-:S02]  /*12280*/  IMAD R53, R53, UR4, RZ ;  /* 0x0000000435357c24 */ /* 0x000fc4000f8e02ff */
[----:B------:R0:W2:Y:S01]  /*12290*/  @P0 LDG.E.U8 R103, desc[UR18][R42.64] ;  /* 0x000000122a670981 */ /* 0x0000a2000c1e1100 */
[----:B------:R-:W-:Y:S01]  /*122a0*/  ISETP.GE.AND P4, PT, R111, RZ, PT ;  /* 0x000000ff6f00720c */ /* 0x000fe20003f86270 */
[----:B------:R-:W-:Y:S01]  /*122b0*/  IMAD R55, R55, UR13, RZ ;  /* 0x0000000d37377c24 */ /* 0x000fe2000f8e02ff */
[----:B------:R-:W1:Y:S01]  /*122c0*/  LDCU UR4, c[0x0][0x3b0] ;  /* 0x00007600ff0477ac */ /* 0x000e620008000800 */
[----:B------:R-:W-:Y:S02]  /*122d0*/  @!P5 IMAD.IADD R56, R56, 0x1, -R39 ;  /* 0x000000013838d824 */ /* 0x000fe400078e0a27 */
[----:B0-----:R-:W-:Y:S02]  /*122e0*/  @P0 IMAD.MOV.U32 R42, RZ, RZ, R41 ;  /* 0x000000ffff2a0224 */ /* 0x001fe400078e0029 */
[----:B------:R-:W-:Y:S01]  /*122f0*/  @P0 IMAD.MOV.U32 R43, RZ, RZ, R44 ;  /* 0x000000ffff2b0224 */ /* 0x000fe200078e002c */
[----:B------:R-:W-:Y:S01]  /*12300*/  ISETP.GT.U32.AND P5, PT, R39, R58, PT ;  /* 0x0000003a2700720c */ /* 0x000fe20003fa4070 */
[----:B------:R0:W-:Y:S01]  /*12310*/  STL [R1+0x278], R41 ;  /* 0x0002782901007387 */ /* 0x0001e20000100800 */
[----:B------:R-:W-:Y:S01]  /*12320*/  @!P2 IMAD.IADD R57, R57, 0x1, -R39 ;  /* 0x000000013939a824 */ /* 0x000fe200078e0a27 */
[----:B------:R-:W-:Y:S01]  /*12330*/  PRMT R99, RZ, 0x7610, R99 ;  /* 0x00007610ff637816 */ /* 0x000fe20000000063 */
[----:B------:R-:W1:Y:S01]  /*12340*/  LDCU UR13, c[0x0][0x3b0] ;  /* 0x00007600ff0d77ac */ /* 0x000e620008000800 */
[----:B------:R0:W2:Y:S01]  /*12350*/  @P0 LDG.E.U8 R102, desc[UR18][R42.64] ;  /* 0x000000122a660981 */ /* 0x0000a2000c1e1100 */
[----:B------:R-:W-:Y:S01]  /*12360*/  @!P4 IMAD.MOV R56, RZ, RZ, -R56 ;  /* 0x000000ffff38c224 */ /* 0x000fe200078e0a38 */
[----:B0-----:R-:W-:-:S04]  /*12370*/  IADD3 R42, P6, PT, R53, R38, RZ ;  /* 0x00000026352a7210 */ /* 0x001fc80007fde0ff */
[----:B------:R-:W-:Y:S02]  /*12380*/  LEA.HI.X.SX32 R43, R53, R35, 0x1, P6 ;  /* 0x00000023352b7211 */ /* 0x000fe400030f0eff */
[----:B------:R-:W-:Y:S01]  /*12390*/  IADD3 R41, P6, PT, R55, R38, RZ ;  /* 0x0000002637297210 */ /* 0x000fe20007fde0ff */
[----:B------:R0:W-:Y:S01]  /*123a0*/  STL [R1+0x274], R44 ;  /* 0x0002742c01007387 */ /* 0x0001e20000100800 */
[----:B------:R-:W-:Y:S01]  /*123b0*/  ISETP.GT.U32.AND P2, PT, R39, R57, PT ;  /* 0x000000392700720c */ /* 0x000fe20003f44070 */
[----:B------:R-:W-:Y:S01]  /*123c0*/  @!P5 IMAD.IADD R58, R58, 0x1, -R39 ;  /* 0x000000013a3ad824 */ /* 0x000fe200078e0a27 */
[----:B------:R-:W-:Y:S01]  /*123d0*/  SEL R56, R5, R56, !P3 ;  /* 0x0000003805387207 */ /* 0x000fe20005800000 */
[----:B------:R-:W5:Y:S01]  /*123e0*/  LDL.LU R111, [R1+0xa54] ;  /* 0x000a5400016f7983 */ /* 0x000f620000300800 */
[----:B------:R-:W-:-:S03]  /*123f0*/  ISETP.GE.AND P4, PT, R110, RZ, PT ;  /* 0x000000ff6e00720c */ /* 0x000fc60003f86270 */
[----:B------:R1:W2:Y:S01]  /*12400*/  @P0 LDG.E.U8 R101, desc[UR18][R42.64] ;  /* 0x000000122a650981 */ /* 0x0002a2000c1e1100 */
[----:B0-----:R-:W-:Y:S02]  /*12410*/  LEA.HI.X.SX32 R44, R55, R35, 0x1, P6 ;  /* 0x00000023372c7211 */ /* 0x001fe400030f0eff */
[C---:B------:R-:W-:Y:S01]  /*12420*/  ISETP.GT.U32.AND P6, PT, R39.reuse, R59, PT ;  /* 0x0000003b2700720c */ /* 0x040fe20003fc4070 */
[----:B-1----:R-:W-:Y:S01]  /*12430*/  IMAD R56, R56, UR4, RZ ;  /* 0x0000000438387c24 */ /* 0x002fe2000f8e02ff */
[----:B------:R-:W-:Y:S01]  /*12440*/  ISETP.GT.U32.AND P5, PT, R39, R58, PT ;  /* 0x0000003a2700720c */ /* 0x000fe20003fa4070 */
[----:B------:R0:W-:Y:S01]  /*12450*/  STL [R1+0x280], R42 ;  /* 0x0002802a01007387 */ /* 0x0001e20000100800 */
[----:B------:R-:W-:Y:S01]  /*12460*/  @!P2 IMAD.IADD R57, R57, 0x1, -R39 ;  /* 0x000000013939a824 */ /* 0x000fe200078e0a27 */
[----:B------:R-:W1:Y:S02]  /*12470*/  LDCU UR4, c[0x0][0x3b0] ;  /* 0x00007600ff0477ac */ /* 0x000e640008000800 */
[----:B------:R4:W-:Y:S04]  /*12480*/  STL [R1+0x27c], R43 ;  /* 0x00027c2b01007387 */ /* 0x0009e80000100800 */
[----:B------:R4:W-:Y:S01]  /*12490*/  STL [R1+0x2b0], R41 ;  /* 0x0002b02901007387 */ /* 0x0009e20000100800 */
[----:B0-----:R-:W-:-:S02]  /*124a0*/  @P0 IMAD.MOV.U32 R42, RZ, RZ, R41 ;  /* 0x000000ffff2a0224 */ /* 0x001fc400078e0029 */
[----:B------:R-:W-:Y:S01]  /*124b0*/  @!P6 IMAD.IADD R59, R59, 0x1, -R39 ;  /* 0x000000013b3be824 */ /* 0x000fe200078e0a27 */
[----:B------:R0:W-:Y:S01]  /*124c0*/  STL [R1+0x2ac], R44 ;  /* 0x0002ac2c01007387 */ /* 0x0001e20000100800 */
[----:B----4-:R-:W-:Y:S01]  /*124d0*/  @P0 IMAD.MOV.U32 R43, RZ, RZ, R44 ;  /* 0x000000ffff2b0224 */ /* 0x010fe200078e002c */
[----:B------:R-:W-:Y:S01]  /*124e0*/  IADD3 R41, P6, PT, R56, R38, RZ ;  /* 0x0000002638297210 */ /* 0x000fe20007fde0ff */
[----:B------:R-:W-:Y:S01]  /*124f0*/  @!P4 IMAD.MOV R57, RZ, RZ, -R57 ;  /* 0x000000ffff39c224 */ /* 0x000fe200078e0a39 */
[C---:B------:R-:W-:Y:S01]  /*12500*/  ISETP.GT.U32.AND P2, PT, R39.reuse, R59, PT ;  /* 0x0000003b2700720c */ /* 0x040fe20003f44070 */
[----:B------:R-:W-:Y:S01]  /*12510*/  @!P5 IMAD.IADD R58, R58, 0x1, -R39 ;  /* 0x000000013a3ad824 */ /* 0x000fe200078e0a27 */
[----:B------:R4:W2:Y:S01]  /*12520*/  @P0 LDG.E.U8 R100, desc[UR18][R42.64] ;  /* 0x000000122a640981 */ /* 0x0008a2000c1e1100 */
[----:B0-----:R-:W-:Y:S02]  /*12530*/  LEA.HI.X.SX32 R44, R56, R35, 0x1, P6 ;  /* 0x00000023382c7211 */ /* 0x001fe400030f0eff */
[----:B------:R-:W-:Y:S01]  /*12540*/  ISETP.GE.AND P6, PT, R22, RZ, PT ;  /* 0x000000ff1600720c */ /* 0x000fe20003fc6270 */
[----:B------:R-:W5:Y:S01]  /*12550*/  LDL.LU R110, [R1+0xa50] ;  /* 0x000a5000016e7983 */ /* 0x000f620000300800 */
[----:B------:R-:W-:-:S02]  /*12560*/  ISETP.GT.U32.AND P4, PT, R39, R60, PT ;  /* 0x0000003c2700720c */ /* 0x000fc40003f84070 */
[----:B------:R-:W-:Y:S02]  /*12570*/  SEL R57, R5, R57, !P3 ;  /* 0x0000003905397207 */ /* 0x000fe40005800000 */
[----:B------:R-:W-:-:S03]  /*12580*/  ISETP.GE.AND P5, PT, R23, RZ, PT ;  /* 0x000000ff1700720c */ /* 0x000fc60003fa6270 */
[----:B------:R-:W-:Y:S01]  /*12590*/  IMAD R57, R57, UR5, RZ ;  /* 0x0000000539397c24 */ /* 0x000fe2000f8e02ff */
[----:B------:R-:W0:Y:S01]  /*125a0*/  LDCU UR5, c[0x0][0x3b0] ;  /* 0x00007600ff0577ac */ /* 0x000e220008000800 */
[----:B----4-:R-:W-:Y:S01]  /*125b0*/  @P0 IMAD.MOV.U32 R42, RZ, RZ, R41 ;  /* 0x000000ffff2a0224 */ /* 0x010fe200078e0029 */
[----:B------:R4:W-:Y:S01]  /*125c0*/  STL [R1+0x2b8], R41 ;  /* 0x0002b82901007387 */ /* 0x0009e20000100800 */
[----:B------:R-:W-:Y:S02]  /*125d0*/  @P0 IMAD.MOV.U32 R43, RZ, RZ, R44 ;  /* 0x000000ffff2b0224 */ /* 0x000fe400078e002c */
[----:B------:R-:W-:Y:S01]  /*125e0*/  @!P6 IMAD.MOV R58, RZ, RZ, -R58 ;  /* 0x000000ffff3ae224 */ /* 0x000fe200078e0a3a */
[----:B------:R-:W5:Y:S01]  /*125f0*/  LDL.LU R22, [R1+0xa4c] ;  /* 0x000a4c0001167983 */ /* 0x000f620000300800 */
[--C-:B------:R-:W-:Y:S02]  /*12600*/  @!P2 IMAD.IADD R59, R59, 0x1, -R39.reuse ;  /* 0x000000013b3ba824 */ /* 0x100fe400078e0a27 */
[----:B------:R-:W-:Y:S01]  /*12610*/  @!P4 IMAD.IADD R60, R60, 0x1, -R39 ;  /* 0x000000013c3cc824 */ /* 0x000fe200078e0a27 */
[----:B------:R-:W-:Y:S01]  /*12620*/  ISETP.GT.U32.AND P2, PT, R39, R62, PT ;  /* 0x0000003e2700720c */ /* 0x000fe20003f44070 */
[----:B------:R0:W2:Y:S01]  /*12630*/  @P0 LDG.E.U8 R99, desc[UR18][R42.64] ;  /* 0x000000122a630981 */ /* 0x0000a2000c1e1100 */
[----:B----4-:R-:W-:Y:S01]  /*12640*/  IADD3 R41, P6, PT, R57, R38, RZ ;  /* 0x0000002639297210 */ /* 0x010fe20007fde0ff */
[----:B------:R-:W-:Y:S01]  /*12650*/  @!P5 IMAD.MOV R59, RZ, RZ, -R59 ;  /* 0x000000ffff3bd224 */ /* 0x000fe200078e0a3b */
[----:B------:R-:W-:-:S02]  /*12660*/  ISETP.GT.U32.AND P4, PT, R39, R61, PT ;  /* 0x0000003d2700720c */ /* 0x000fc40003f84070 */
[----:B0-----:R-:W-:Y:S02]  /*12670*/  LEA.HI.X.SX32 R42, R57, R35, 0x1, P6 ;  /* 0x00000023392a7211 */ /* 0x001fe400030f0eff */
[----:B------:R-:W-:Y:S02]  /*12680*/  ISETP.GT.U32.AND P6, PT, R39, R60, PT ;  /* 0x0000003c2700720c */ /* 0x000fe40003fc4070 */
[C---:B------:R-:W-:Y:S01]  /*12690*/  SEL R59, R5.reuse, R59, !P3 ;  /* 0x0000003b053b7207 */ /* 0x040fe20005800000 */
[----:B------:R-:W-:Y:S01]  /*126a0*/  STL [R1+0x2b4], R44 ;  /* 0x0002b42c01007387 */ /* 0x000fe20000100800 */
[----:B------:R-:W-:Y:S02]  /*126b0*/  SEL R58, R5, R58, !P3 ;  /* 0x0000003a053a7207 */ /* 0x000fe40005800000 */
[----:B------:R-:W-:Y:S01]  /*126c0*/  ISETP.GE.AND P5, PT, R156, RZ, PT ;  /* 0x000000ff9c00720c */ /* 0x000fe20003fa6270 */
[----:B------:R-:W5:Y:S01]  /*126d0*/  LDL.LU R23, [R1+0xa48] ;  /* 0x000a480001177983 */ /* 0x000f620000300800 */
[----:B------:R-:W-:Y:S01]  /*126e0*/  IMAD R59, R59, UR5, RZ ;  /* 0x000000053b3b7c24 */ /* 0x000fe2000f8e02ff */
[----:B------:R-:W-:Y:S01]  /*126f0*/  PRMT R98, RZ, 0x7610, R98 ;  /* 0x00007610ff627816 */ /* 0x000fe20000000062 */
[----:B------:R-:W-:Y:S01]  /*12700*/  @P0 IMAD.MOV.U32 R43, RZ, RZ, R42 ;  /* 0x000000ffff2b0224 */ /* 0x000fe200078e002a */
[----:B------:R-:W-:Y:S01]  /*12710*/  STL [R1+0x2c0], R41 ;  /* 0x0002c02901007387 */ /* 0x000fe20000100800 */
[--C-:B------:R-:W-:Y:S01]  /*12720*/  @!P2 IMAD.IADD R62, R62, 0x1, -R39.reuse ;  /* 0x000000013e3ea824 */ /* 0x100fe200078e0a27 */
[----:B------:R-:W0:Y:S02]  /*12730*/  LDCU UR5, c[0x0][0x3b0] ;  /* 0x00007600ff0577ac */ /* 0x000e240008000800 */
[----:B------:R4:W-:Y:S01]  /*12740*/  STL [R1+0x2bc], R42 ;  /* 0x0002bc2a01007387 */ /* 0x0009e20000100800 */
[----:B-1----:R-:W-:Y:S01]  /*12750*/  IMAD R58, R58, UR4, RZ ;  /* 0x000000043a3a7c24 */ /* 0x002fe2000f8e02ff */
[----:B------:R-:W1:Y:S01]  /*12760*/  LDCU UR4, c[0x0][0x3b0] ;  /* 0x00007600ff0477ac */ /* 0x000e620008000800 */
[--C-:B------:R-:W-:Y:S01]  /*12770*/  @!P6 IMAD.IADD R60, R60, 0x1, -R39.reuse ;  /* 0x000000013c3ce824 */ /* 0x100fe200078e0a27 */
[----:B------:R0:W-:Y:S01]  /*12780*/  STS.U8 [R31+UR9+0x4a00], R97 ;  /* 0x004a00611f007988 */ /* 0x0001e20008000009 */
[----:B------:R-:W-:Y:S01]  /*12790*/  @!P4 IMAD.IADD R61, R61, 0x1, -R39 ;  /* 0x000000013d3dc824 */ /* 0x000fe200078e0a27 */
[----:B------:R-:W-:Y:S01]  /*127a0*/  ISETP.GT.U32.AND P4, PT, R39, R62, PT ;  /* 0x0000003e2700720c */ /* 0x000fe20003f84070 */
[----:B----4-:R-:W-:Y:S01]  /*127b0*/  @P0 IMAD.MOV.U32 R42, RZ, RZ, R41 ;  /* 0x000000ffff2a0224 */ /* 0x010fe200078e0029 */
[C---:B------:R-:W-:Y:S01]  /*127c0*/  IADD3 R41, P6, PT, R59.reuse, R38, RZ ;  /* 0x000000263b297210 */ /* 0x040fe20007fde0ff */
[----:B------:R-:W5:Y:S04]  /*127d0*/  LDL.LU R156, [R1+0xa44] ;  /* 0x000a4400019c7983 */ /* 0x000f680000300800 */
[----:B------:R4:W2:Y:S01]  /*127e0*/  @P0 LDG.E.U8 R98, desc[UR18][R42.64] ;  /* 0x000000122a620981 */ /* 0x0008a2000c1e1100 */
[----:B------:R-:W-:-:S02]  /*127f0*/  LEA.HI.X.SX32 R44, R59, R35, 0x1, P6 ;  /* 0x000000233b2c7211 */ /* 0x000fc400030f0eff */
[----:B------:R-:W-:Y:S01]  /*12800*/  ISETP.GE.AND P6, PT, R150, RZ, PT ;  /* 0x000000ff9600720c */ /* 0x000fe20003fc6270 */
[----:B------:R-:W-:Y:S01]  /*12810*/  @!P5 IMAD.MOV R60, RZ, RZ, -R60 ;  /* 0x000000ffff3cd224 */ /* 0x000fe200078e0a3c */
[----:B----4-:R-:W-:-:S04]  /*12820*/  IADD3 R42, P2, PT, R58, R38, RZ ;  /* 0x000000263a2a7210 */ /* 0x010fc80007f5e0ff */
[----:B------:R-:W-:Y:S02]  /*12830*/  LEA.HI.X.SX32 R43, R58, R35, 0x1, P2 ;  /* 0x000000233a2b7211 */ /* 0x000fe400010f0eff */
[C---:B------:R-:W-:Y:S02]  /*12840*/  ISETP.GT.U32.AND P2, PT, R39.reuse, R61, PT ;  /* 0x0000003d2700720c */ /* 0x040fe40003f44070 */
[----:B------:R-:W-:Y:S02]  /*12850*/  ISETP.GT.U32.AND P5, PT, R39, R63, PT ;  /* 0x0000003f2700720c */ /* 0x000fe40003fa4070 */
[----:B------:R-:W-:Y:S01]  /*12860*/  SEL R60, R5, R60, !P3 ;  /* 0x0000003c053c7207 */ /* 0x000fe20005800000 */
[----:B------:R-:W-:Y:S01]  /*12870*/  @!P4 IMAD.IADD R62, R62, 0x1, -R39 ;  /* 0x000000013e3ec824 */ /* 0x000fe200078e0a27 */
[----:B0-----:R-:W-:Y:S02]  /*12880*/  PRMT R97, RZ, 0x7610, R97 ;  /* 0x00007610ff617816 */ /* 0x001fe40000000061 */
[----:B------:R-:W-:Y:S01]  /*12890*/  ISETP.GE.AND P4, PT, R20, RZ, PT ;  /* 0x000000ff1400720c */ /* 0x000fe20003f86270 */
[----:B------:R-:W-:Y:S01]  /*128a0*/  IMAD R60, R60, UR12, RZ ;  /* 0x0000000c3c3c7c24 */ /* 0x000fe2000f8e02ff */
[----:B------:R0:W-:Y:S01]  /*128b0*/  STL [R1+0x2f0], R42 ;  /* 0x0002f02a01007387 */ /* 0x0001e20000100800 */
[----:B------:R-:W-:Y:S01]  /*128c0*/  @!P6 IMAD.MOV R62, RZ, RZ, -R62 ;  /* 0x000000ffff3ee224 */ /* 0x000fe200078e0a3e */
[----:B------:R-:W4:Y:S01]  /*128d0*/  LDCU UR12, c[0x0][0x3b0] ;  /* 0x00007600ff0c77ac */ /* 0x000f220008000800 */
[----:B------:R-:W-:Y:S01]  /*128e0*/  @!P2 IMAD.IADD R61, R61, 0x1, -R39 ;  /* 0x000000013d3da824 */ /* 0x000fe200078e0a27 */
[----:B------:R-:W-:Y:S04]  /*128f0*/  STL [R1+0x2ec], R43 ;  /* 0x0002ec2b01007387 */ /* 0x000fe80000100800 */
[----:B------:R0:W2:Y:S01]  /*12900*/  @P0 LDG.E.U8 R97, desc[UR18][R42.64] ;  /* 0x000000122a610981 */ /* 0x0000a2000c1e1100 */
[----:B------:R-:W-:-:S03]  /*12910*/  SEL R62, R5, R62, !P3 ;  /* 0x0000003e053e7207 */ /* 0x000fc60005800000 */
[----:B------:R1:W-:Y:S01]  /*12920*/  STL [R1+0x2f8], R41 ;  /* 0x0002f82901007387 */ /* 0x0003e20000100800 */
[----:B------:R-:W-:-:S03]  /*12930*/  @!P5 IMAD.IADD R63, R63, 0x1, -R39 ;  /* 0x000000013f3fd824 */ /* 0x000fc600078e0a27 */
[----:B------:R4:W-:Y:S01]  /*12940*/  STS.U8 [R31+UR9+0x4e00], R96 ;  /* 0x004e00601f007988 */ /* 0x0009e20008000009 */
[----:B0-----:R-:W-:-:S03]  /*12950*/  @P0 IMAD.MOV.U32 R42, RZ, RZ, R41 ;  /* 0x000000ffff2a0224 */ /* 0x001fc600078e0029 */
[----:B------:R-:W5:Y:S01]  /*12960*/  LDL.LU R150, [R1+0xa40] ;  /* 0x000a400001967983 */ /* 0x000f620000300800 */
[----:B-1----:R-:W-:Y:S01]  /*12970*/  IADD3 R41, P2, PT, R60, R38, RZ ;  /* 0x000000263c297210 */ /* 0x002fe20007f5e0ff */
[----:B------:R-:W-:Y:S02]  /*12980*/  @P0 IMAD.MOV.U32 R43, RZ, RZ, R44 ;  /* 0x000000ffff2b0224 */ /* 0x000fe400078e002c */
[----:B------:R0:W-:Y:S01]  /*12990*/  STL [R1+0x2f4], R44 ;  /* 0x0002f42c01007387 */ /* 0x0001e20000100800 */
[----:B----4-:R-:W-:Y:S01]  /*129a0*/  PRMT R96, RZ, 0x7610, R96 ;  /* 0x00007610ff607816 */ /* 0x010fe20000000060 */
[----:B------:R-:W-:Y:S02]  /*129b0*/  @!P4 IMAD.MOV R61, RZ, RZ, -R61 ;  /* 0x000000ffff3dc224 */ /* 0x000fe400078e0a3d */
[----:B------:R1:W-:Y:S01]  /*129c0*/  STS.U8 [R31+UR9+0x5200], R95 ;  /* 0x0052005f1f007988 */ /* 0x0003e20008000009 */
[----:B------:R-:W-:Y:S01]  /*129d0*/  IMAD R62, R62, UR4, RZ ;  /* 0x000000043e3e7c24 */ /* 0x000fe2000f8e02ff */
[----:B------:R-:W-:Y:S01]  /*129e0*/  ISETP.GT.U32.AND P5, PT, R39, R63, PT ;  /* 0x0000003f2700720c */ /* 0x000fe20003fa4070 */
[----:B------:R-:W4:Y:S01]  /*129f0*/  LDCU UR4, c[0x0][0x3b0] ;  /* 0x00007600ff0477ac */ /* 0x000f220008000800 */
[----:B------:R3:W2:Y:S01]  /*12a00*/  @P0 LDG.E.U8 R96, desc[UR18][R42.64] ;  /* 0x000000122a600981 */ /* 0x0006a2000c1e1100 */
[----:B0-----:R-:W-:-:S02]  /*12a10*/  LEA.HI.X.SX32 R44, R60, R35, 0x1, P2 ;  /* 0x000000233c2c7211 */ /* 0x001fc400010f0eff */
[----:B------:R-:W-:Y:S01]  /*12a20*/  ISETP.GT.U32.AND P6, PT, R39, R64, PT ;  /* 0x000000402700720c */ /* 0x000fe20003fc4070 */
[----:B------:R-:W5:Y:S01]  /*12a30*/  LDL.LU R20, [R1+0xa3c] ;  /* 0x000a3c0001147983 */ /* 0x000f620000300800 */
[----:B-1----:R-:W-:Y:S02]  /*12a40*/  PRMT R95, RZ, 0x7610, R95 ;  /* 0x00007610ff5f7816 */ /* 0x002fe4000000005f */
[----:B------:R-:W-:Y:S01]  /*12a50*/  SEL R61, R5, R61, !P3 ;  /* 0x0000003d053d7207 */ /* 0x000fe20005800000 */
[----:B---3--:R-:W-:Y:S02]  /*12a60*/  @P0 IMAD.MOV.U32 R42, RZ, RZ, R41 ;  /* 0x000000ffff2a0224 */ /* 0x008fe400078e0029 */
[----:B------:R-:W-:Y:S01]  /*12a70*/  @P0 IMAD.MOV.U32 R43, RZ, RZ, R44 ;  /* 0x000000ffff2b0224 */ /* 0x000fe200078e002c */
[----:B------:R-:W-:Y:S02]  /*12a80*/  IADD3 R45, P4, PT, R62, R38, RZ ;  /* 0x000000263e2d7210 */ /* 0x000fe40007f9e0ff */
[----:B------:R-:W-:-:S02]  /*12a90*/  ISETP.GE.AND P2, PT, R21, RZ, PT ;  /* 0x000000ff1500720c */ /* 0x000fc40003f46270 */
[----:B------:R0:W3:Y:S01]  /*12aa0*/  @P0 LDG.E.U8 R95, desc[UR18][R42.64] ;  /* 0x000000122a5f0981 */ /* 0x0000e2000c1e1100 */
[----:B------:R-:W-:Y:S01]  /*12ab0*/  IMAD R61, R61, UR5, RZ ;  /* 0x000000053d3d7c24 */ /* 0x000fe2000f8e02ff */
[----:B------:R-:W1:Y:S01]  /*12ac0*/  LDCU UR5, c[0x0][0x3b0] ;  /* 0x00007600ff0577ac */ /* 0x000e620008000800 */
[--C-:B------:R-:W-:Y:S01]  /*12ad0*/  @!P5 IMAD.IADD R63, R63, 0x1, -R39.reuse ;  /* 0x000000013f3fd824 */ /* 0x100fe200078e0a27 */
[----:B------:R4:W-:Y:S01]  /*12ae0*/  STL [R1+0x300], R41 ;  /* 0x0003002901007387 */ /* 0x0009e20000100800 */
[----:B0-----:R-:W-:Y:S02]  /*12af0*/  LEA.HI.X.SX32 R42, R62, R35, 0x1, P4 ;  /* 0x000000233e2a7211 */ /* 0x001fe400020f0eff */
[----:B------:R-:W-:Y:S01]  /*12b00*/  ISETP.GT.U32.AND P4, PT, R39, R66, PT ;  /* 0x000000422700720c */ /* 0x000fe20003f84070 */
[----:B------:R-:W-:Y:S01]  /*12b10*/  @!P6 IMAD.IADD R64, R64, 0x1, -R39 ;  /* 0x000000014040e824 */ /* 0x000fe200078e0a27 */
[----:B----4-:R-:W-:Y:S01]  /*12b20*/  IADD3 R41, P5, PT, R61, R38, RZ ;  /* 0x000000263d297210 */ /* 0x010fe20007fbe0ff */
[----:B------:R0:W-:Y:S01]  /*12b30*/  STL [R1+0x2fc], R44 ;  /* 0x0002fc2c01007387 */ /* 0x0001e20000100800 */
[----:B------:R-:W-:-:S02]  /*12b40*/  @!P2 IMAD.MOV R63, RZ, RZ, -R63 ;  /* 0x000000ffff3fa224 */ /* 0x000fc400078e0a3f */
[----:B------:R-:W-:Y:S01]  /*12b50*/  ISETP.GT.U32.AND P6, PT, R39, R64, PT ;  /* 0x000000402700720c */ /* 0x000fe20003fc4070 */
[----:B------:R-:W5:Y:S01]  /*12b60*/  LDL.LU R21, [R1+0xa38] ;  /* 0x000a380001157983 */ /* 0x000f620000300800 */
[----:B------:R-:W-:Y:S02]  /*12b70*/  ISETP.GE.AND P2, PT, R18, RZ, PT ;  /* 0x000000ff1200720c */ /* 0x000fe40003f46270 */
[----:B0-----:R-:W-:Y:S02]  /*12b80*/  LEA.HI.X.SX32 R44, R61, R35, 0x1, P5 ;  /* 0x000000233d2c7211 */ /* 0x001fe400028f0eff */
[----:B------:R-:W-:Y:S01]  /*12b90*/  ISETP.GT.U32.AND P5, PT, R39, R65, PT ;  /* 0x000000412700720c */ /* 0x000fe20003fa4070 */
[----:B------:R-:W-:Y:S01]  /*12ba0*/  @!P4 IMAD.IADD R66, R66, 0x1, -R39 ;  /* 0x000000014242c824 */ /* 0x000fe200078e0a27 */
[----:B------:R-:W-:Y:S01]  /*12bb0*/  SEL R63, R5, R63, !P3 ;  /* 0x0000003f053f7207 */ /* 0x000fe20005800000 */
[----:B------:R0:W-:Y:S01]  /*12bc0*/  STS.U8 [R31+UR9+0x5600], R94 ;  /* 0x0056005e1f007988 */ /* 0x0001e20008000009 */
[----:B------:R-:W-:-:S02]  /*12bd0*/  @P0 IMAD.MOV.U32 R43, RZ, RZ, R42 ;  /* 0x000000ffff2b0224 */ /* 0x000fc400078e002a */
[----:B------:R-:W-:Y:S01]  /*12be0*/  ISETP.GT.U32.AND P4, PT, R39, R66, PT ;  /* 0x000000422700720c */ /* 0x000fe20003f84070 */
[----:B------:R-:W-:Y:S01]  /*12bf0*/  STL [R1+0x328], R45 ;  /* 0x0003282d01007387 */ /* 0x000fe20000100800 */
[----:B------:R-:W-:Y:S01]  /*12c00*/  IMAD R63, R63, UR4, RZ ;  /* 0x000000043f3f7c24 */ /* 0x000fe2000f8e02ff */
[----:B------:R-:W4:Y:S02]  /*12c10*/  LDCU UR4, c[0x0][0x3b0] ;  /* 0x00007600ff0477ac */ /* 0x000f240008000800 */
[----:B------:R1:W-:Y:S01]  /*12c20*/  STL [R1+0x324], R42 ;  /* 0x0003242a01007387 */ /* 0x0003e20000100800 */
[----:B0-----:R-:W-:Y:S01]  /*12c30*/  PRMT R94, RZ, 0x7610, R94 ;  /* 0x00007610ff5e7816 */ /* 0x001fe2000000005e */
[--C-:B------:R-:W-:Y:S02]  /*12c40*/  @!P5 IMAD.IADD R65, R65, 0x1, -R39.reuse ;  /* 0x000000014141d824 */ /* 0x100fe400078e0a27 */
[----:B------:R0:W-:Y:S01]  /*12c50*/  STS.U8 [R31+UR9+0x5a00], R93 ;  /* 0x005a005d1f007988 */ /* 0x0001e20008000009 */
[----:B------:R-:W-:-:S02]  /*12c60*/  @!P6 IMAD.IADD R64, R64, 0x1, -R39 ;  /* 0x000000014040e824 */ /* 0x000fc400078e0a27 */
[----:B-1----:R-:W-:Y:S01]  /*12c70*/  @P0 IMAD.MOV.U32 R42, RZ, RZ, R45 ;  /* 0x000000ffff2a0224 */ /* 0x002fe200078e002d */
[----:B------:R1:W-:Y:S01]  /*12c80*/  STL [R1+0x330], R41 ;  /* 0x0003302901007387 */ /* 0x0003e20000100800 */
[----:B0-----:R-:W-:-:S03]  /*12c90*/  PRMT R93, RZ, 0x7610, R93 ;  /* 0x00007610ff5d7816 */ /* 0x001fc6000000005d */
[----:B------:R0:W2:Y:S01]  /*12ca0*/  @P0 LDG.E.U8 R94, desc[UR18][R42.64] ;  /* 0x000000122a5e0981 */ /* 0x0000a2000c1e1100 */
[----:B------:R-:W-:Y:S01]  /*12cb0*/  @!P2 IMAD.MOV R64, RZ, RZ, -R64 ;  /* 0x000000ffff40a224 */ /* 0x000fe200078e0a40 */
[----:B------:R-:W-:Y:S01]  /*12cc0*/  ISETP.GT.U32.AND P5, PT, R39, R65, PT ;  /* 0x000000412700720c */ /* 0x000fe20003fa4070 */
[----:B------:R-:W-:Y:S02]  /*12cd0*/  @!P4 IMAD.IADD R66, R66, 0x1, -R39 ;  /* 0x000000014242c824 */ /* 0x000fe400078e0a27 */
[----:B0-----:R-:W-:Y:S02]  /*12ce0*/  @P0 IMAD.MOV.U32 R42, RZ, RZ, R41 ;  /* 0x000000ffff2a0224 */ /* 0x001fe400078e0029 */
[----:B------:R-:W-:Y:S01]  /*12cf0*/  @P0 IMAD.MOV.U32 R43, RZ, RZ, R44 ;  /* 0x000000ffff2b0224 */ /* 0x000fe200078e002c */
[----:B-1----:R-:W-:Y:S02]  /*12d00*/  IADD3 R41, P6, PT, R63, R38, RZ ;  /* 0x000000263f297210 */ /* 0x002fe40007fde0ff */
[----:B------:R-:W-:-:S02]  /*12d10*/  ISETP.GE.AND P4, PT, R146, RZ, PT ;  /* 0x000000ff9200720c */ /* 0x000fc40003f86270 */
[----:B------:R0:W2:Y:S01]  /*12d20*/  @P0 LDG.E.U8 R93, desc[UR18][R42.64] ;  /* 0x000000122a5d0981 */ /* 0x0000a2000c1e1100 */
[----:B------:R-:W-:Y:S02]  /*12d30*/  SEL R64, R5, R64, !P3 ;  /* 0x0000004005407207 */ /* 0x000fe40005800000 */
[----:B------:R-:W-:Y:S01]  /*12d40*/  ISETP.GE.AND P2, PT, R19, RZ, PT ;  /* 0x000000ff1300720c */ /* 0x000fe20003f46270 */
[----:B------:R-:W-:Y:S01]  /*12d50*/  STL [R1+0x32c], R44 ;  /* 0x00032c2c01007387 */ /* 0x000fe20000100800 */
[----:B0-----:R-:W-:Y:S01]  /*12d60*/  LEA.HI.X.SX32 R42, R63, R35, 0x1, P6 ;  /* 0x000000233f2a7211 */ /* 0x001fe200030f0eff */
[----:B----4-:R-:W-:Y:S01]  /*12d70*/  IMAD R64, R64, UR4, RZ ;  /* 0x0000000440407c24 */ /* 0x010fe2000f8e02ff */
[----:B------:R-:W-:Y:S01]  /*12d80*/  ISETP.GT.U32.AND P6, PT, R39, R69, PT ;  /* 0x000000452700720c */ /* 0x000fe20003fc4070 */
[----:B------:R-:W5:Y:S01]  /*12d90*/  LDL.LU R18, [R1+0xa34] ;  /* 0x000a340001127983 */ /* 0x000f620000300800 */
[----:B------:R-:W-:Y:S01]  /*12da0*/  @!P5 IMAD.IADD R65, R65, 0x1, -R39 ;  /* 0x000000014141d824 */ /* 0x000fe200078e0a27 */
[----:B------:R-:W-:Y:S01]  /*12db0*/  PRMT R91, RZ, 0x7610, R91 ;  /* 0x00007610ff5b7816 */ /* 0x000fe2000000005b */
[----:B------:R-:W-:Y:S01]  /*12dc0*/  @P0 IMAD.MOV.U32 R43, RZ, RZ, R42 ;  /* 0x000000ffff2b0224 */ /* 0x000fe200078e002a */
[----:B------:R-:W-:Y:S04]  /*12dd0*/  STL [R1+0x338], R41 ;  /* 0x0003382901007387 */ /* 0x000fe80000100800 */
[----:B------:R-:W-:Y:S01]  /*12de0*/  @!P2 IMAD.MOV R66, RZ, RZ, -R66 ;  /* 0x000000ffff42a224 */ /* 0x000fe200078e0a42 */
[----:B------:R-:W0:Y:S01]  /*12df0*/  LDCU UR4, c[0x0][0x3b0] ;  /* 0x00007600ff0477ac */ /* 0x000e220008000800 */
[----:B------:R1:W-:Y:S01]  /*12e00*/  STL [R1+0x334], R42 ;  /* 0x0003342a01007387 */ /* 0x0003e20000100800 */
[----:B------:R-:W-:Y:S01]  /*12e10*/  @!P4 IMAD.MOV R65, RZ, RZ, -R65 ;  /* 0x000000ffff41c224 */ /* 0x000fe200078e0a41 */
[----:B------:R-:W-:Y:S01]  /*12e20*/  ISETP.GT.U32.AND P4, PT, R39, R68, PT ;  /* 0x000000442700720c */ /* 0x000fe20003f84070 */
[----:B------:R-:W-:Y:S01]  /*12e30*/  @!P6 IMAD.IADD R69, R69, 0x1, -R39 ;  /* 0x000000014545e824 */ /* 0x000fe200078e0a27 */
[----:B------:R-:W-:Y:S01]  /*12e40*/  SEL R66, R5, R66, !P3 ;  /* 0x0000004205427207 */ /* 0x000fe20005800000 */
[----:B------:R-:W5:Y:S01]  /*12e50*/  LDL.LU R19, [R1+0xa30] ;  /* 0x000a300001137983 */ /* 0x000f620000300800 */
[----:B-1----:R-:W-:Y:S01]  /*12e60*/  @P0 IMAD.MOV.U32 R42, RZ, RZ, R41 ;  /* 0x000000ffff2a0224 */ /* 0x002fe200078e0029 */
[----:B------:R-:W-:-:S02]  /*12e70*/  IADD3 R41, P5, PT, R64, R38, RZ ;  /* 0x0000002640297210 */ /* 0x000fc40007fbe0ff */
[----:B------:R-:W5:Y:S02]  /*12e80*/  LDL.LU R146, [R1+0xa2c] ;  /* 0x000a2c0001927983 */ /* 0x000f640000300800 */
[----:B------:R-:W-:Y:S02]  /*12e90*/  LEA.HI.X.SX32 R44, R64, R35, 0x1, P5 ;  /* 0x00000023402c7211 */ /* 0x000fe400028f0eff */
[----:B------:R1:W4:Y:S01]  /*12ea0*/  @P0 LDG.E.U8 R92, desc[UR18][R42.64] ;  /* 0x000000122a5c0981 */ /* 0x000322000c1e1100 */
[C---:B------:R-:W-:Y:S02]  /*12eb0*/  ISETP.GT.U32.AND P5, PT, R39.reuse, R67, PT ;  /* 0x000000432700720c */ /* 0x040fe40003fa4070 */
[----:B------:R-:W-:Y:S02]  /*12ec0*/  ISETP.GT.U32.AND P6, PT, R39, R69, PT ;  /* 0x000000452700720c */ /* 0x000fe40003fc4070 */
[----:B------:R-:W-:Y:S01]  /*12ed0*/  SEL R65, R5, R65, !P3 ;  /* 0x0000004105417207 */ /* 0x000fe20005800000 */
[----:B------:R0:W-:Y:S04]  /*12ee0*/  STL [R1+0x340], R41 ;  /* 0x0003402901007387 */ /* 0x0001e80000100800 */
[----:B------:R-:W-:Y:S01]  /*12ef0*/  IMAD R65, R65, UR12, RZ ;  /* 0x0000000c41417c24 */ /* 0x000fe2000f8e02ff */
[----:B------:R-:W-:Y:S01]  /*12f00*/  ISETP.GE.AND P2, PT, R139, RZ, PT ;  /* 0x000000ff8b00720c */ /* 0x000fe20003f46270 */
[----:B-1----:R-:W-:-:S02]  /*12f10*/  @P0 IMAD.MOV.U32 R42, RZ, RZ, R41 ;  /* 0x000000ffff2a0224 */ /* 0x002fc400078e0029 */
[----:B------:R-:W-:Y:S02]  /*12f20*/  @P0 IMAD.MOV.U32 R43, RZ, RZ, R44 ;  /* 0x000000ffff2b0224 */ /* 0x000fe400078e002c */
[----:B------:R-:W-:Y:S02]  /*12f30*/  IMAD R66, R66, UR5, RZ ;  /* 0x0000000542427c24 */ /* 0x000fe4000f8e02ff */
[--C-:B------:R-:W-:Y:S01]  /*12f40*/  @!P4 IMAD.IADD R68, R68, 0x1, -R39.reuse ;  /* 0x000000014444c824 */ /* 0x100fe200078e0a27 */
[----:B0-----:R-:W-:Y:S01]  /*12f50*/  IADD3 R41, P4, PT, R65, R38, RZ ;  /* 0x0000002641297210 */ /* 0x001fe20007f9e0ff */
[--C-:B------:R-:W-:Y:S01]  /*12f60*/  @!P5 IMAD.IADD R67, R67, 0x1, -R39.reuse ;  /* 0x000000014343d824 */ /* 0x100fe200078e0a27 */
[----:B------:R0:W-:Y:S01]  /*12f70*/  STL [R1+0x33c], R44 ;  /* 0x00033c2c01007387 */ /* 0x0001e20000100800 */
[----:B------:R-:W-:Y:S01]  /*12f80*/  @!P6 IMAD.IADD R69, R69, 0x1, -R39 ;  /* 0x000000014545e824 */ /* 0x000fe200078e0a27 */
[----:B------:R-:W-:Y:S01]  /*12f90*/  ISETP.GT.U32.AND P5, PT, R39, R68, PT ;  /* 0x000000442700720c */ /* 0x000fe20003fa4070 */
[----:B------:R-:W1:Y:S01]  /*12fa0*/  LDCU UR5, c[0x0][0x3b0] ;  /* 0x00007600ff0577ac */ /* 0x000e620008000800 */
[----:B------:R0:W2:Y:S01]  /*12fb0*/  @P0 LDG.E.U8 R91, desc[UR18][R42.64] ;  /* 0x000000122a5b0981 */ /* 0x0000a2000c1e1100 */
[----:B------:R-:W1:Y:S01]  /*12fc0*/  LDCU UR12, c[0x0][0x3b0] ;  /* 0x00007600ff0c77ac */ /* 0x000e620008000800 */
[----:B------:R-:W-:-:S02]  /*12fd0*/  PRMT R90, RZ, 0x7610, R90 ;  /* 0x00007610ff5a7816 */ /* 0x000fc4000000005a */
[----:B------:R-:W5:Y:S01]  /*12fe0*/  LDL.LU R139, [R1+0xa28] ;  /* 0x000a2800018b7983 */ /* 0x000f620000300800 */
[----:B0-----:R-:W-:Y:S02]  /*12ff0*/  LEA.HI.X.SX32 R44, R65, R35, 0x1, P4 ;  /* 0x00000023412c7211 */ /* 0x001fe400020f0eff */
[----:B------:R-:W-:Y:S02]  /*13000*/  ISETP.GT.U32.AND P4, PT, R39, R67, PT ;  /* 0x000000432700720c */ /* 0x000fe40003f84070 */
[----:B------:R-:W-:-:S04]  /*13010*/  IADD3 R42, P6, PT, R66, R38, RZ ;  /* 0x00000026422a7210 */ /* 0x000fc80007fde0ff */
[----:B------:R-:W-:Y:S02]  /*13020*/  LEA.HI.X.SX32 R43, R66, R35, 0x1, P6 ;  /* 0x00000023422b7211 */ /* 0x000fe400030f0eff */
[----:B------:R-:W-:Y:S01]  /*13030*/  ISETP.GT.U32.AND P6, PT, R39, R70, PT ;  /* 0x000000462700720c */ /* 0x000fe20003fc4070 */
[----:B------:R-:W-:Y:S01]  /*13040*/  @!P2 IMAD.MOV R69, RZ, RZ, -R69 ;  /* 0x000000ffff45a224 */ /* 0x000fe200078e0a45 */
[----:B------:R-:W-:Y:S01]  /*13050*/  ISETP.GE.AND P2, PT, R16, RZ, PT ;  /* 0x000000ff1000720c */ /* 0x000fe20003f46270 */
[--C-:B------:R-:W-:Y:S01]  /*13060*/  @!P5 IMAD.IADD R68, R68, 0x1, -R39.reuse ;  /* 0x000000014444d824 */ /* 0x100fe200078e0a27 */
[----:B------:R-:W-:Y:S01]  /*13070*/  ISETP.GE.AND P5, PT, R17, RZ, PT ;  /* 0x000000ff1100720c */ /* 0x000fe20003fa6270 */
[----:B------:R-:W-:Y:S01]  /*13080*/  @!P4 IMAD.IADD R67, R67, 0x1, -R39 ;  /* 0x000000014343c824 */ /* 0x000fe200078e0a27 */
[----:B------:R-:W-:Y:S01]  /*13090*/  ISETP.GT.U32.AND P4, PT, R39, R71, PT ;  /* 0x000000472700720c */ /* 0x000fe20003f84070 */
[----:B------:R0:W-:Y:S01]  /*130a0*/  STL [R1+0x368], R42 ;  /* 0x0003682a01007387 */ /* 0x0001e20000100800 */
[----:B------:R-:W-:-:S02]  /*130b0*/  SEL R69, R5, R69, !P3 ;  /* 0x0000004505457207 */ /* 0x000fc40005800000 */
[----:B------:R-:W-:Y:S01]  /*130c0*/  PRMT R89, RZ, 0x7610, R89 ;  /* 0x00007610ff597816 */ /* 0x000fe20000000059 */
[----:B------:R0:W2:Y:S02]  /*130d0*/  @P0 LDG.E.U8 R90, desc[UR18][R42.64] ;  /* 0x000000122a5a0981 */ /* 0x0000a4000c1e1100 */
[----:B------:R-:W-:Y:S02]  /*130e0*/  @!P6 IMAD.IADD R70, R70, 0x1, -R39 ;  /* 0x000000014646e824 */ /* 0x000fe400078e0a27 */
[----:B------:R-:W-:-:S03]  /*130f0*/  @!P2 IMAD.MOV R68, RZ, RZ, -R68 ;  /* 0x000000ffff44a224 */ /* 0x000fc600078e0a44 */
[----:B------:R-:W-:Y:S01]  /*13100*/  ISETP.GT.U32.AND P6, PT, R39, R70, PT ;  /* 0x000000462700720c */ /* 0x000fe20003fc4070 */
[----:B------:R-:W-:Y:S01]  /*13110*/  IMAD R69, R69, UR4, RZ ;  /* 0x0000000445457c24 */ /* 0x000fe2000f8e02ff */
[----:B------:R1:W-:Y:S01]  /*13120*/  STL [R1+0x370], R41 ;  /* 0x0003702901007387 */ /* 0x0003e20000100800 */
[----:B------:R-:W-:Y:S01]  /*13130*/  @!P5 IMAD.MOV R67, RZ, RZ, -R67 ;  /* 0x000000ffff43d224 */ /* 0x000fe200078e0a43 */
[----:B------:R-:W-:Y:S01]  /*13140*/  SEL R68, R5, R68, !P3 ;  /* 0x0000004405447207 */ /* 0x000fe20005800000 */
[----:B------:R-:W-:Y:S01]  /*13150*/  @!P4 IMAD.IADD R71, R71, 0x1, -R39 ;  /* 0x000000014747c824 */ /* 0x000fe200078e0a27 */
[----:B------:R1:W-:Y:S01]  /*13160*/  STL [R1+0x364], R43 ;  /* 0x0003642b01007387 */ /* 0x0003e20000100800 */
[----:B0-----:R-:W-:Y:S01]  /*13170*/  @P0 IMAD.MOV.U32 R42, RZ, RZ, R41 ;  /* 0x000000ffff2a0224 */ /* 0x001fe200078e0029 */
[----:B------:R-:W-:Y:S01]  /*13180*/  ISETP.GE.AND P2, PT, R14, RZ, PT ;  /* 0x000000ff0e00720c */ /* 0x000fe20003f46270 */
[----:B------:R-:W0:Y:S01]  /*13190*/  LDCU UR4, c[0x0][0x3b0] ;  /* 0x00007600ff0477ac */ /* 0x000e220008000800 */
[----:B------:R-:W-:Y:S01]  /*131a0*/  ISETP.GT.U32.AND P4, PT, R39, R72, PT ;  /* 0x000000482700720c */ /* 0x000fe20003f84070 */
[----:B-1----:R-:W-:Y:S01]  /*131b0*/  IMAD R68, R68, UR5, RZ ;  /* 0x0000000544447c24 */ /* 0x002fe2000f8e02ff */
[-C--:B------:R-:W-:Y:S01]  /*131c0*/  IADD3 R41, P5, PT, R69, R38.reuse, RZ ;  /* 0x0000002645297210 */ /* 0x080fe20007fbe0ff */
[----:B------:R-:W-:Y:S01]  /*131d0*/  @P0 IMAD.MOV.U32 R43, RZ, RZ, R44 ;  /* 0x000000ffff2b0224 */ /* 0x000fe200078e002c */
[----:B------:R-:W-:Y:S01]  /*131e0*/  SEL R67, R5, R67, !P3 ;  /* 0x0000004305437207 */ /* 0x000fe20005800000 */
[----:B------:R-:W-:Y:S01]  /*131f0*/  STL [R1+0x36c], R44 ;  /* 0x00036c2c01007387 */ /* 0x000fe20000100800 */
[----:B------:R-:W-:Y:S01]  /*13200*/  @!P6 IMAD.IADD R70, R70, 0x1, -R39 ;  /* 0x000000014646e824 */ /* 0x000fe200078e0a27 */
[----:B------:R-:W-:Y:S01]  /*13210*/  PRMT R88, RZ, 0x7610, R88 ;  /* 0x00007610ff587816 */ /* 0x000fe20000000058 */
[----:B------:R-:W1:Y:S01]  /*13220*/  LDCU UR5, c[0x0][0x3b0] ;  /* 0x00007600ff0577ac */ /* 0x000e620008000800 */
[----:B------:R0:W2:Y:S01]  /*13230*/  @P0 LDG.E.U8 R89, desc[UR18][R42.64] ;  /* 0x000000122a590981 */ /* 0x0000a2000c1e1100 */
[----:B------:R-:W-:Y:S01]  /*13240*/  IMAD R67, R67, UR12, RZ ;  /* 0x0000000c43437c24 */ /* 0x000fe2000f8e02ff */
[----:B------:R-:W-:-:S02]  /*13250*/  IADD3 R45, P6, PT, R68, R38, RZ ;  /* 0x00000026442d7210 */ /* 0x000fc40007fde0ff */
[----:B------:R-:W5:Y:S01]  /*13260*/  LDL.LU R16, [R1+0xa24] ;  /* 0x000a240001107983 */ /* 0x000f620000300800 */
[----:B------:R-:W-:Y:S01]  /*13270*/  @!P2 IMAD.MOV R70, RZ, RZ, -R70 ;  /* 0x000000ffff46a224 */ /* 0x000fe200078e0a46 */
[----:B------:R-:W-:Y:S01]  /*13280*/  PRMT R87, RZ, 0x7610, R87 ;  /* 0x00007610ff577816 */ /* 0x000fe20000000057 */
[----:B------:R-:W-:Y:S01]  /*13290*/  @!P4 IMAD.IADD R72, R72, 0x1, -R39 ;  /* 0x000000014848c824 */ /* 0x000fe200078e0a27 */
[----:B------:R-:W5:Y:S01]  /*132a0*/  LDL.LU R17, [R1+0xa20] ;  /* 0x000a200001117983 */ /* 0x000f620000300800 */
[-C--:B0-----:R-:W-:Y:S01]  /*132b0*/  LEA.HI.X.SX32 R42, R69, R35.reuse, 0x1, P5 ;  /* 0x00000023452a7211 */ /* 0x081fe200028f0eff */
[----:B------:R-:W0:Y:S02]  /*132c0*/  LDCU UR12, c[0x0][0x3b0] ;  /* 0x00007600ff0c77ac */ /* 0x000e240008000800 */
[----:B------:R-:W5:Y:S01]  /*132d0*/  LDL.LU R14, [R1+0xa1c] ;  /* 0x000a1c00010e7983 */ /* 0x000f620000300800 */
[----:B------:R-:W-:Y:S01]  /*132e0*/  LEA.HI.X.SX32 R120, R68, R35, 0x1, P6 ;  /* 0x0000002344787211 */ /* 0x000fe200030f0eff */
[----:B------:R-:W-:-:S02]  /*132f0*/  @P0 IMAD.MOV.U32 R43, RZ, RZ, R42 ;  /* 0x000000ffff2b0224 */ /* 0x000fc400078e002a */
[----:B------:R-:W-:Y:S01]  /*13300*/  STL [R1+0x378], R41 ;  /* 0x0003782901007387 */ /* 0x000fe20000100800 */
[----:B------:R-:W-:-:S03]  /*13310*/  ISETP.GT.U32.AND P5, PT, R39, R71, PT ;  /* 0x000000472700720c */ /* 0x000fc60003fa4070 */
[----:B------:R0:W-:Y:S01]  /*13320*/  STL [R1+0x374], R42 ;  /* 0x0003742a01007387 */ /* 0x0001e20000100800 */
[----:B------:R-:W-:Y:S02]  /*13330*/  ISETP.GT.U32.AND P2, PT, R39, R73, PT ;  /* 0x000000492700720c */ /* 0x000fe40003f44070 */
[----:B------:R-:W-:Y:S01]  /*13340*/  ISETP.GE.AND P4, PT, R15, RZ, PT ;  /* 0x000000ff0f00720c */ /* 0x000fe20003f86270 */
[----:B0-----:R-:W-:Y:S01]  /*13350*/  @P0 IMAD.MOV.U32 R42, RZ, RZ, R41 ;  /* 0x000000ffff2a0224 */ /* 0x001fe200078e0029 */
[----:B------:R-:W-:-:S04]  /*13360*/  IADD3 R41, P6, PT, R67, R38, RZ ;  /* 0x0000002643297210 */ /* 0x000fc80007fde0ff */
[----:B------:R-:W-:Y:S01]  /*13370*/  LEA.HI.X.SX32 R44, R67, R35, 0x1, P6 ;  /* 0x00000023432c7211 */ /* 0x000fe200030f0eff */
[----:B------:R0:W2:Y:S01]  /*13380*/  @P0 LDG.E.U8 R88, desc[UR18][R42.64] ;  /* 0x000000122a580981 */ /* 0x0000a2000c1e1100 */
[----:B------:R-:W-:Y:S02]  /*13390*/  ISETP.GT.U32.AND P6, PT, R39, R72, PT ;  /* 0x000000482700720c */ /* 0x000fe40003fc4070 */
[----:B------:R-:W-:Y:S01]  /*133a0*/  SEL R70, R5, R70, !P3 ;  /* 0x0000004605467207 */ /* 0x000fe20005800000 */
[----:B------:R-:W-:Y:S01]  /*133b0*/  @!P5 IMAD.IADD R71, R71, 0x1, -R39 ;  /* 0x000000014747d824 */ /* 0x000fe200078e0a27 */
[----:B------:R-:W-:Y:S01]  /*133c0*/  PRMT R69, RZ, 0x7610, R69 ;  /* 0x00007610ff457816 */ /* 0x000fe20000000045 */
[----:B0-----:R-:W-:Y:S02]  /*133d0*/  @P0 IMAD.MOV.U32 R42, RZ, RZ, R45 ;  /* 0x000000ffff2a0224 */ /* 0x001fe400078e002d */
[----:B------:R-:W-:Y:S02]  /*133e0*/  @P0 IMAD.MOV.U32 R43, RZ, RZ, R120 ;  /* 0x000000ffff2b0224 */ /* 0x000fe400078e0078 */
[----:B------:R-:W-:-:S03]  /*133f0*/  @!P2 IMAD.IADD R73, R73, 0x1, -R39 ;  /* 0x000000014949a824 */ /* 0x000fc600078e0a27 */
[----:B------:R0:W2:Y:S01]  /*13400*/  @P0 LDG.E.U8 R87, desc[UR18][R42.64] ;  /* 0x000000122a570981 */ /* 0x0000a2000c1e1100 */
[----:B------:R-:W-:Y:S01]  /*13410*/  IMAD R70, R70, UR13, RZ ;  /* 0x0000000d46467c24 */ /* 0x000fe2000f8e02ff */
[----:B------:R-:W-:Y:S01]  /*13420*/  ISETP.GE.AND P5, PT, R138, RZ, PT ;  /* 0x000000ff8a00720c */ /* 0x000fe20003fa6270 */
[----:B------:R-:W-:Y:S02]  /*13430*/  @!P4 IMAD.MOV R71, RZ, RZ, -R71 ;  /* 0x000000ffff47c224 */ /* 0x000fe400078e0a47 */
[----:B------:R-:W-:Y:S01]  /*13440*/  @!P6 IMAD.IADD R72, R72, 0x1, -R39 ;  /* 0x000000014848e824 */ /* 0x000fe200078e0a27 */
[C---:B------:R-:W-:Y:S01]  /*13450*/  ISETP.GT.U32.AND P6, PT, R39.reuse, R73, PT ;  /* 0x000000492700720c */ /* 0x040fe20003fc4070 */
[----:B------:R-:W-:Y:S01]  /*13460*/  STL [R1+0x380], R45 ;  /* 0x0003802d01007387 */ /* 0x000fe20000100800 */
[----:B0-----:R-:W-:Y:S02]  /*13470*/  @P0 IMAD.MOV.U32 R42, RZ, RZ, R41 ;  /* 0x000000ffff2a0224 */ /* 0x001fe400078e0029 */
[----:B------:R-:W-:Y:S01]  /*13480*/  @P0 IMAD.MOV.U32 R43, RZ, RZ, R44 ;  /* 0x000000ffff2b0224 */ /* 0x000fe200078e002c */
[----:B------:R-:W-:Y:S01]  /*13490*/  ISETP.GT.U32.AND P4, PT, R39, R74, PT ;  /* 0x0000004a2700720c */ /* 0x000fe20003f84070 */
[----:B------:R-:W0:Y:S03]  /*134a0*/  LDCU UR13, c[0x0][0x3b0] ;  /* 0x00007600ff0d77ac */ /* 0x000e260008000800 */
[----:B------:R1:W2:Y:S01]  /*134b0*/  @P0 LDG.E.U8 R69, desc[UR18][R42.64] ;  /* 0x000000122a450981 */ /* 0x0002a2000c1e1100 */
[----:B------:R-:W-:-:S02]  /*134c0*/  SEL R71, R5, R71, !P3 ;  /* 0x0000004705477207 */ /* 0x000fc40005800000 */
[----:B-1----:R-:W-:-:S03]  /*134d0*/  IADD3 R42, P2, PT, R70, R38, RZ ;  /* 0x00000026462a7210 */ /* 0x002fc60007f5e0ff */
[----:B------:R-:W-:Y:S01]  /*134e0*/  IMAD R71, R71, UR4, RZ ;  /* 0x0000000447477c24 */ /* 0x000fe2000f8e02ff */
[----:B------:R-:W-:Y:S01]  /*134f0*/  STL [R1+0x37c], R120 ;  /* 0x00037c7801007387 */ /* 0x000fe20000100800 */
[----:B------:R-:W1:Y:S01]  /*13500*/  LDCU UR4, c[0x0][0x3b0] ;  /* 0x00007600ff0477ac */ /* 0x000e620008000800 */
[----:B------:R-:W-:Y:S02]  /*13510*/  LEA.HI.X.SX32 R43, R70, R35, 0x1, P2 ;  /* 0x00000023462b7211 */ /* 0x000fe400010f0eff */
[----:B------:R-:W-:Y:S01]  /*13520*/  ISETP.GE.AND P2, PT, R135, RZ, PT ;  /* 0x000000ff8700720c */ /* 0x000fe20003f46270 */
[----:B------:R0:W-:Y:S01]  /*13530*/  STL [R1+0x3a8], R41 ;  /* 0x0003a82901007387 */ /* 0x0001e20000100800 */
[----:B------:R-:W-:Y:S02]  /*13540*/  @!P5 IMAD.MOV R72, RZ, RZ, -R72 ;  /* 0x000000ffff48d224 */ /* 0x000fe400078e0a48 */
[--C-:B------:R-:W-:Y:S01]  /*13550*/  @!P6 IMAD.IADD R73, R73, 0x1, -R39.reuse ;  /* 0x000000014949e824 */ /* 0x100fe200078e0a27 */
[----:B------:R-:W-:Y:S01]  /*13560*/  ISETP.GT.U32.AND P6, PT, R39, R76, PT ;  /* 0x0000004c2700720c */ /* 0x000fe20003fc4070 */
[----:B------:R-:W5:Y:S01]  /*13570*/  LDL.LU R15, [R1+0xa18] ;  /* 0x000a1800010f7983 */ /* 0x000f620000300800 */
[----:B------:R-:W-:Y:S01]  /*13580*/  @!P4 IMAD.IADD R74, R74, 0x1, -R39 ;  /* 0x000000014a4ac824 */ /* 0x000fe200078e0a27 */
[----:B0-----:R-:W-:-:S02]  /*13590*/  IADD3 R41, P5, PT, R71, R38, RZ ;  /* 0x0000002647297210 */ /* 0x001fc40007fbe0ff */
[----:B------:R0:W-:Y:S01]  /*135a0*/  STL [R1+0x3a4], R44 ;  /* 0x0003a42c01007387 */ /* 0x0001e20000100800 */
[----:B------:R-:W-:Y:S02]  /*135b0*/  SEL R72, R5, R72, !P3 ;  /* 0x0000004805487207 */ /* 0x000fe40005800000 */
[----:B------:R-:W-:Y:S01]  /*135c0*/  @!P2 IMAD.MOV R73, RZ, RZ, -R73 ;  /* 0x000000ffff49a224 */ /* 0x000fe200078e0a49 */
[----:B------:R-:W-:Y:S01]  /*135d0*/  PRMT R68, RZ, 0x7610, R68 ;  /* 0x00007610ff447816 */ /* 0x000fe20000000044 */
[----:B------:R-:W5:Y:S01]  /*135e0*/  LDL.LU R138, [R1+0xa14] ;  /* 0x000a1400018a7983 */ /* 0x000f620000300800 */
[----:B------:R-:W-:Y:S02]  /*135f0*/  ISETP.GT.U32.AND P4, PT, R39, R74, PT ;  /* 0x0000004a2700720c */ /* 0x000fe40003f84070 */
[----:B0-----:R-:W-:Y:S01]  /*13600*/  LEA.HI.X.SX32 R44, R71, R35, 0x1, P5 ;  /* 0x00000023472c7211 */ /* 0x001fe200028f0eff */
[----:B------:R-:W-:Y:S01]  /*13610*/  IMAD R72, R72, UR5, RZ ;  /* 0x0000000548487c24 */ /* 0x000fe2000f8e02ff */
[----:B------:R-:W-:Y:S01]  /*13620*/  ISETP.GT.U32.AND P5, PT, R39, R75, PT ;  /* 0x0000004b2700720c */ /* 0x000fe20003fa4070 */
[----:B------:R0:W-:Y:S01]  /*13630*/  STL [R1+0x3b0], R42 ;  /* 0x0003b02a01007387 */ /* 0x0001e20000100800 */
[----:B------:R-:W-:Y:S01]  /*13640*/  PRMT R67, RZ, 0x7610, R67 ;  /* 0x00007610ff437816 */ /* 0x000fe20000000043 */
[--C-:B------:R-:W-:Y:S01]  /*13650*/  @!P6 IMAD.IADD R76, R76, 0x1, -R39.reuse ;  /* 0x000000014c4ce824 */ /* 0x100fe200078e0a27 */
[----:B------:R-:W-:Y:S01]  /*13660*/  SEL R73, R5, R73, !P3 ;  /* 0x0000004905497207 */ /* 0x000fe20005800000 */
[----:B------:R-:W5:Y:S04]  /*13670*/  LDL.LU R135, [R1+0xa10] ;  /* 0x000a100001877983 */ /* 0x000f680000300800 */
[----:B------:R0:W2:Y:S01]  /*13680*/  @P0 LDG.E.U8 R68, desc[UR18][R42.64] ;  /* 0x000000122a440981 */ /* 0x0000a2000c1e1100 */
[----:B------:R-:W-:Y:S01]  /*13690*/  ISETP.GE.AND P2, PT, R12, RZ, PT ;  /* 0x000000ff0c00720c */ /* 0x000fe20003f46270 */
[----:B------:R-:W-:Y:S01]  /*136a0*/  @!P4 IMAD.IADD R74, R74, 0x1, -R39 ;  /* 0x000000014a4ac824 */ /* 0x000fe200078e0a27 */
[----:B------:R-:W3:Y:S01]  /*136b0*/  LDCU UR5, c[0x0][0x3b0] ;  /* 0x00007600ff0577ac */ /* 0x000ee20008000800 */
[----:B------:R1:W-:Y:S04]  /*136c0*/  STL [R1+0x3ac], R43 ;  /* 0x0003ac2b01007387 */ /* 0x0003e80000100800 */
[----:B------:R-:W-:Y:S01]  /*136d0*/  STL [R1+0x3b8], R41 ;  /* 0x0003b82901007387 */ /* 0x000fe20000100800 */
[----:B0-----:R-:W-:-:S03]  /*136e0*/  @P0 IMAD.MOV.U32 R42, RZ, RZ, R41 ;  /* 0x000000ffff2a0224 */ /* 0x001fc600078e0029 */
[----:B------:R0:W-:Y:S01]  /*136f0*/  STL [R1+0x3b4], R44 ;  /* 0x0003b42c01007387 */ /* 0x0001e20000100800 */
[----:B-1----:R-:W-:Y:S02]  /*13700*/  @P0 IMAD.MOV.U32 R43, RZ, RZ, R44 ;  /* 0x000000ffff2b0224 */ /* 0x002fe400078e002c */
[----:B------:R-:W-:Y:S01]  /*13710*/  IMAD R73, R73, UR4, RZ ;  /* 0x0000000449497c24 */ /* 0x000fe2000f8e02ff */
[----:B------:R-:W5:Y:S01]  /*13720*/  LDL.LU R12, [R1+0xa0c] ;  /* 0x000a0c00010c7983 */ /* 0x000f620000300800 */
[----:B------:R-:W-:-:S03]  /*13730*/  @!P5 IMAD.IADD R75, R75, 0x1, -R39 ;  /* 0x000000014b4bd824 */ /* 0x000fc600078e0a27 */
[----:B------:R1:W2:Y:S01]  /*13740*/  @P0 LDG.E.U8 R67, desc[UR18][R42.64] ;  /* 0x000000122a430981 */ /* 0x0002a2000c1e1100 */
[CC--:B0-----:R-:W-:Y:S01]  /*13750*/  IADD3 R44, P6, PT, R72.reuse, R38.reuse, RZ ;  /* 0x00000026482c7210 */ /* 0x0c1fe20007fde0ff */
[----:B------:R-:W-:Y:S01]  /*13760*/  @!P2 IMAD.MOV R74, RZ, RZ, -R74 ;  /* 0x000000ffff4aa224 */ /* 0x000fe200078e0a4a */
[----:B------:R-:W-:Y:S01]  /*13770*/  IADD3 R41, P4, PT, R73, R38, RZ ;  /* 0x0000002649297210 */ /* 0x000fe20007f9e0ff */
[----:B------:R-:W0:Y:S01]  /*13780*/  LDCU UR4, c[0x0][0x3b0] ;  /* 0x00007600ff0477ac */ /* 0x000e220008000800 */
[C---:B------:R-:W-:Y:S01]  /*13790*/  ISETP.GT.U32.AND P5, PT, R39.reuse, R76, PT ;  /* 0x0000004c2700720c */ /* 0x040fe20003fa4070 */
[----:B------:R-:W-:Y:S01]  /*137a0*/  STL [R1+0x3c0], R44 ;  /* 0x0003c02c01007387 */ /* 0x000fe20000100800 */
[----:B-1----:R-:W-:Y:S02]  /*137b0*/  LEA.HI.X.SX32 R42, R72, R35, 0x1, P6 ;  /* 0x00000023482a7211 */ /* 0x002fe400030f0eff */
[----:B------:R-:W-:-:S03]  /*137c0*/  ISETP.GT.U32.AND P6, PT, R39, R75, PT ;  /* 0x0000004b2700720c */ /* 0x000fc60003fc4070 */
[----:B------:R1:W-:Y:S01]  /*137d0*/  STL [R1+0x3bc], R42 ;  /* 0x0003bc2a01007387 */ /* 0x0003e20000100800 */
[----:B------:R-:W-:Y:S02]  /*137e0*/  @P0 IMAD.MOV.U32 R43, RZ, RZ, R42 ;  /* 0x000000ffff2b0224 */ /* 0x000fe400078e002a */
[----:B-1----:R-:W-:Y:S01]  /*137f0*/  @P0 IMAD.MOV.U32 R42, RZ, RZ, R44 ;  /* 0x000000ffff2a0224 */ /* 0x002fe200078e002c */
[----:B------:R-:W-:Y:S02]  /*13800*/  LEA.HI.X.SX32 R44, R73, R35, 0x1, P4 ;  /* 0x00000023492c7211 */ /* 0x000fe400020f0eff */
[----:B------:R-:W-:Y:S02]  /*13810*/  ISETP.GE.AND P4, PT, R13, RZ, PT ;  /* 0x000000ff0d00720c */ /* 0x000fe40003f86270 */
[----:B------:R-:W-:Y:S01]  /*13820*/  ISETP.GT.U32.AND P2, PT, R39, R79, PT ;  /* 0x0000004f2700720c */ /* 0x000fe20003f44070 */
[--C-:B------:R-:W-:Y:S02]  /*13830*/  @!P5 IMAD.IADD R76, R76, 0x1, -R39.reuse ;  /* 0x000000014c4cd824 */ /* 0x100fe400078e0a27 */
[----:B------:R-:W-:Y:S01]  /*13840*/  @!P6 IMAD.IADD R75, R75, 0x1, -R39 ;  /* 0x000000014b4be824 */ /* 0x000fe200078e0a27 */
[----:B------:R-:W-:-:S02]  /*13850*/  ISETP.GE.AND P6, PT, R10, RZ, PT ;  /* 0x000000ff0a00720c */ /* 0x000fc40003fc6270 */
[----:B------:R-:W-:Y:S02]  /*13860*/  ISETP.GT.U32.AND P5, PT, R39, R78, PT ;  /* 0x0000004e2700720c */ /* 0x000fe40003fa4070 */
[----:B------:R-:W-:-:S03]  /*13870*/  SEL R74, R5, R74, !P3 ;  /* 0x0000004a054a7207 */ /* 0x000fc60005800000 */
[----:B------:R-:W-:Y:S01]  /*13880*/  @!P4 IMAD.MOV R76, RZ, RZ, -R76 ;  /* 0x000000ffff4cc224 */ /* 0x000fe200078e0a4c */
[----:B------:R-:W-:Y:S01]  /*13890*/  PRMT R66, RZ, 0x7610, R66 ;  /* 0x00007610ff427816 */ /* 0x000fe20000000042 */
[----:B------:R-:W-:Y:S01]  /*138a0*/  IMAD R74, R74, UR12, RZ ;  /* 0x0000000c4a4a7c24 */ /* 0x000fe2000f8e02ff */
[----:B------:R1:W-:Y:S01]  /*138b0*/  STL [R1+0x3e8], R41 ;  /* 0x0003e82901007387 */ /* 0x0003e20000100800 */
[----:B------:R-:W-:Y:S01]  /*138c0*/  @!P2 IMAD.IADD R79, R79, 0x1, -R39 ;  /* 0x000000014f4fa824 */ /* 0x000fe200078e0a27 */
[----:B------:R-:W-:Y:S01]  /*138d0*/  SEL R76, R5, R76, !P3 ;  /* 0x0000004c054c7207 */ /* 0x000fe20005800000 */
[----:B------:R-:W-:Y:S01]  /*138e0*/  @!P6 IMAD.MOV R75, RZ, RZ, -R75 ;  /* 0x000000ffff4be224 */ /* 0x000fe200078e0a4b */
[----:B------:R0:W2:Y:S01]  /*138f0*/  @P0 LDG.E.U8 R66, desc[UR18][R42.64] ;  /* 0x000000122a420981 */ /* 0x0000a2000c1e1100 */
[----:B------:R-:W-:Y:S01]  /*13900*/  @!P5 IMAD.IADD R78, R78, 0x1, -R39 ;  /* 0x000000014e4ed824 */ /* 0x000fe200078e0a27 */
[----:B------:R-:W-:Y:S01]  /*13910*/  PRMT R65, RZ, 0x7610, R65 ;  /* 0x00007610ff417816 */ /* 0x000fe20000000041 */
[----:B---3--:R-:W-:Y:S01]  /*13920*/  IMAD R76, R76, UR5, RZ ;  /* 0x000000054c4c7c24 */ /* 0x008fe2000f8e02ff */
[----:B------:R-:W-:Y:S01]  /*13930*/  ISETP.GT.U32.AND P2, PT, R39, R79, PT ;  /* 0x0000004f2700720c */ /* 0x000fe20003f44070 */
[----:B------:R-:W5:Y:S01]  /*13940*/  LDL.LU R13, [R1+0xa08] ;  /* 0x000a0800010d7983 */ /* 0x000f620000300800 */
[----:B------:R-:W-:Y:S01]  /*13950*/  PRMT R64, RZ, 0x7610, R64 ;  /* 0x00007610ff407816 */ /* 0x000fe20000000040 */
[----:B------:R-:W3:Y:S01]  /*13960*/  LDCU UR5, c[0x0][0x3b0] ;  /* 0x00007600ff0577ac */ /* 0x000ee20008000800 */
[----:B0-----:R-:W-:Y:S01]  /*13970*/  @P0 IMAD.MOV.U32 R42, RZ, RZ, R41 ;  /* 0x000000ffff2a0224 */ /* 0x001fe200078e0029 */
[-C--:B-1----:R-:W-:Y:S01]  /*13980*/  IADD3 R41, P4, PT, R74, R38.reuse, RZ ;  /* 0x000000264a297210 */ /* 0x082fe20007f9e0ff */
[----:B------:R0:W-:Y:S01]  /*13990*/  STL [R1+0x3e4], R44 ;  /* 0x0003e42c01007387 */ /* 0x0001e20000100800 */
[----:B------:R-:W-:Y:S01]  /*139a0*/  @P0 IMAD.MOV.U32 R43, RZ, RZ, R44 ;  /* 0x000000ffff2b0224 */ /* 0x000fe200078e002c */
[----:B------:R-:W-:Y:S01]  /*139b0*/  IADD3 R45, P5, PT, R76, R38, RZ ;  /* 0x000000264c2d7210 */ /* 0x000fe20007fbe0ff */
[----:B------:R-:W1:Y:S01]  /*139c0*/  LDCU UR12, c[0x0][0x3b0] ;  /* 0x00007600ff0c77ac */ /* 0x000e620008000800 */
[----:B------:R-:W-:Y:S01]  /*139d0*/  SEL R75, R5, R75, !P3 ;  /* 0x0000004b054b7207 */ /* 0x000fe20005800000 */
[----:B------:R-:W5:Y:S01]  /*139e0*/  LDL.LU R10, [R1+0xa04] ;  /* 0x000a0400010a7983 */ /* 0x000f620000300800 */
[----:B------:R-:W-:-:S02]  /*139f0*/  ISETP.GT.U32.AND P6, PT, R39, R78, PT ;  /* 0x0000004e2700720c */ /* 0x000fc40003fc4070 */
[----:B0-----:R-:W-:Y:S01]  /*13a00*/  LEA.HI.X.SX32 R44, R74, R35, 0x1, P4 ;  /* 0x000000234a2c7211 */ /* 0x001fe200020f0eff */
[----:B------:R0:W2:Y:S01]  /*13a10*/  @P0 LDG.E.U8 R65, desc[UR18][R42.64] ;  /* 0x000000122a410981 */ /* 0x0000a2000c1e1100 */
[----:B------:R-:W-:Y:S02]  /*13a20*/  ISETP.GT.U32.AND P4, PT, R39, R77, PT ;  /* 0x0000004d2700720c */ /* 0x000fe40003f84070 */
[----:B------:R-:W-:Y:S01]  /*13a30*/  LEA.HI.X.SX32 R70, R76, R35, 0x1, P5 ;  /* 0x000000234c467211 */ /* 0x000fe200028f0eff */
[----:B------:R-:W-:Y:S01]  /*13a40*/  IMAD R75, R75, UR4, RZ ;  /* 0x000000044b4b7c24 */ /* 0x000fe2000f8e02ff */
[----:B------:R-:W-:Y:S01]  /*13a50*/  ISETP.GE.AND P5, PT, R11, RZ, PT ;  /* 0x000000ff0b00720c */ /* 0x000fe20003fa6270 */
[----:B------:R1:W-:Y:S01]  /*13a60*/  STL [R1+0x3f0], R41 ;  /* 0x0003f02901007387 */ /* 0x0003e20000100800 */
[----:B------:R-:W-:Y:S01]  /*13a70*/  @!P2 IMAD.IADD R79, R79, 0x1, -R39 ;  /* 0x000000014f4fa824 */ /* 0x000fe200078e0a27 */
[----:B------:R-:W-:Y:S02]  /*13a80*/  PRMT R63, RZ, 0x7610, R63 ;  /* 0x00007610ff3f7816 */ /* 0x000fe4000000003f */
[----:B------:R-:W-:-:S02]  /*13a90*/  @!P6 IMAD.IADD R78, R78, 0x1, -R39 ;  /* 0x000000014e4ee824 */ /* 0x000fc400078e0a27 */
[----:B0-----:R-:W-:Y:S01]  /*13aa0*/  @P0 IMAD.MOV.U32 R42, RZ, RZ, R41 ;  /* 0x000000ffff2a0224 */ /* 0x001fe200078e0029 */
[----:B------:R0:W-:Y:S01]  /*13ab0*/  STL [R1+0x3ec], R44 ;  /* 0x0003ec2c01007387 */ /* 0x0001e20000100800 */
[----:B------:R-:W-:Y:S01]  /*13ac0*/  @P0 IMAD.MOV.U32 R43, RZ, RZ, R44 ;  /* 0x000000ffff2b0224 */ /* 0x000fe200078e002c */
[----:B------:R-:W-:Y:S01]  /*13ad0*/  PRMT R62, RZ, 0x7610, R62 ;  /* 0x00007610ff3e7816 */ /* 0x000fe2000000003e */
[----:B------:R-:W-:Y:S01]  /*13ae0*/  @!P4 IMAD.IADD R77, R77, 0x1, -R39 ;  /* 0x000000014d4dc824 */ /* 0x000fe200078e0a27 */
[C---:B-1----:R-:W-:Y:S01]  /*13af0*/  IADD3 R41, P2, PT, R75.reuse, R38, RZ ;  /* 0x000000264b297210 */ /* 0x042fe20007f5e0ff */
[----:B------:R-:W1:Y:S01]  /*13b00*/  LDCU UR4, c[0x0][0x3b0] ;  /* 0x00007600ff0477ac */ /* 0x000e620008000800 */
[----:B------:R-:W-:Y:S01]  /*13b10*/  ISETP.GE.AND P6, PT, R8, RZ, PT ;  /* 0x000000ff0800720c */ /* 0x000fe20003fc6270 */
[----:B------:R-:W-:Y:S01]  /*13b20*/  @!P5 IMAD.MOV R79, RZ, RZ, -R79 ;  /* 0x000000ffff4fd224 */ /* 0x000fe200078e0a4f */
[----:B------:R3:W2:Y:S01]  /*13b30*/  @P0 LDG.E.U8 R64, desc[UR18][R42.64] ;  /* 0x000000122a400981 */ /* 0x0006a2000c1e1100 */
[----:B0-----:R-:W-:-:S02]  /*13b40*/  LEA.HI.X.SX32 R44, R75, R35, 0x1, P2 ;  /* 0x000000234b2c7211 */ /* 0x001fc400010f0eff */
[C---:B------:R-:W-:Y:S02]  /*13b50*/  ISETP.GT.U32.AND P2, PT, R39.reuse, R80, PT ;  /* 0x000000502700720c */ /* 0x040fe40003f44070 */
[----:B------:R-:W-:Y:S02]  /*13b60*/  ISETP.GT.U32.AND P4, PT, R39, R77, PT ;  /* 0x0000004d2700720c */ /* 0x000fe40003f84070 */
[----:B------:R-:W-:Y:S01]  /*13b70*/  SEL R79, R5, R79, !P3 ;  /* 0x0000004f054f7207 */ /* 0x000fe20005800000 */
[----:B---3--:R-:W-:Y:S02]  /*13b80*/  @P0 IMAD.MOV.U32 R42, RZ, RZ, R45 ;  /* 0x000000ffff2a0224 */ /* 0x008fe400078e002d */
[----:B------:R-:W-:Y:S02]  /*13b90*/  @P0 IMAD.MOV.U32 R43, RZ, RZ, R70 ;  /* 0x000000ffff2b0224 */ /* 0x000fe400078e0046 */
[----:B------:R-:W-:-:S03]  /*13ba0*/  IMAD R79, R79, UR13, RZ ;  /* 0x0000000d4f4f7c24 */ /* 0x000fc6000f8e02ff */
[----:B------:R0:W3:Y:S01]  /*13bb0*/  @P0 LDG.E.U8 R63, desc[UR18][R42.64] ;  /* 0x000000122a3f0981 */ /* 0x0000e2000c1e1100 */
[----:B------:R-:W-:Y:S01]  /*13bc0*/  @!P6 IMAD.MOV R78, RZ, RZ, -R78 ;  /* 0x000000ffff4ee224 */ /* 0x000fe200078e0a4e */
[----:B------:R-:W-:Y:S01]  /*13bd0*/  ISETP.GE.AND P5, PT, R9, RZ, PT ;  /* 0x000000ff0900720c */ /* 0x000fe20003fa6270 */
[--C-:B------:R-:W-:Y:S01]  /*13be0*/  @!P2 IMAD.IADD R80, R80, 0x1, -R39.reuse ;  /* 0x000000015050a824 */ /* 0x100fe200078e0a27 */
[----:B------:R-:W-:Y:S01]  /*13bf0*/  ISETP.GT.U32.AND P6, PT, R39, R81, PT ;  /* 0x000000512700720c */ /* 0x000fe20003fc4070 */
[----:B------:R-:W-:Y:S02]  /*13c00*/  @!P4 IMAD.IADD R77, R77, 0x1, -R39 ;  /* 0x000000014d4dc824 */ /* 0x000fe400078e0a27 */
[----:B0-----:R-:W-:Y:S02]  /*13c10*/  @P0 IMAD.MOV.U32 R42, RZ, RZ, R41 ;  /* 0x000000ffff2a0224 */ /* 0x001fe400078e0029 */
[----:B------:R-:W-:Y:S01]  /*13c20*/  @P0 IMAD.MOV.U32 R43, RZ, RZ, R44 ;  /* 0x000000ffff2b0224 */ /* 0x000fe200078e002c */
[----:B------:R-:W-:-:S02]  /*13c30*/  SEL R78, R5, R78, !P3 ;  /* 0x0000004e054e7207 */ /* 0x000fc40005800000 */
[----:B------:R-:W-:Y:S02]  /*13c40*/  ISETP.GT.U32.AND P2, PT, R39, R80, PT ;  /* 0x000000502700720c */ /* 0x000fe40003f44070 */
[----:B------:R0:W2:Y:S01]  /*13c50*/  @P0 LDG.E.U8 R62, desc[UR18][R42.64] ;  /* 0x000000122a3e0981 */ /* 0x0000a2000c1e1100 */
[----:B------:R-:W-:Y:S01]  /*13c60*/  IMAD R78, R78, UR5, RZ ;  /* 0x000000054e4e7c24 */ /* 0x000fe2000f8e02ff */
[----:B------:R-:W1:Y:S02]  /*13c70*/  LDCU UR5, c[0x0][0x3b0] ;  /* 0x00007600ff0577ac */ /* 0x000e640008000800 */
[----:B------:R-:W-:Y:S01]  /*13c80*/  STL [R1+0x3f8], R45 ;  /* 0x0003f82d01007387 */ /* 0x000fe20000100800 */
[----:B------:R-:W-:-:S03]  /*13c90*/  @!P5 IMAD.MOV R77, RZ, RZ, -R77 ;  /* 0x000000ffff4dd224 */ /* 0x000fc600078e0a4d */
[----:B------:R-:W5:Y:S01]  /*13ca0*/  LDL.LU R11, [R1+0xa00] ;  /* 0x000a0000010b7983 */ /* 0x000f620000300800 */
[----:B0-----:R-:W-:-:S04]  /*13cb0*/  IADD3 R42, P4, PT, R79, R38, RZ ;  /* 0x000000264f2a7210 */ /* 0x001fc80007f9e0ff */
[----:B------:R-:W-:Y:S02]  /*13cc0*/  LEA.HI.X.SX32 R43, R79, R35, 0x1, P4 ;  /* 0x000000234f2b7211 */ /* 0x000fe400020f0eff */
[----:B------:R-:W-:Y:S01]  /*13cd0*/  ISETP.GE.AND P4, PT, R132, RZ, PT ;  /* 0x000000ff8400720c */ /* 0x000fe20003f86270 */
[----:B------:R-:W-:Y:S01]  /*13ce0*/  STL [R1+0x3f4], R70 ;  /* 0x0003f44601007387 */ /* 0x000fe20000100800 */
[----:B------:R-:W-:-:S03]  /*13cf0*/  @!P6 IMAD.IADD R81, R81, 0x1, -R39 ;  /* 0x000000015151e824 */ /* 0x000fc600078e0a27 */
[----:B------:R-:W5:Y:S04]  /*13d00*/  LDL.LU R8, [R1+0x9fc] ;  /* 0x0009fc0001087983 */ /* 0x000f680000300800 */
[----:B------:R0:W-:Y:S01]  /*13d10*/  STL [R1+0x400], R41 ;  /* 0x0004002901007387 */ /* 0x0001e20000100800 */
[----:B------:R-:W-:Y:S01]  /*13d20*/  @!P2 IMAD.IADD R80, R80, 0x1, -R39 ;  /* 0x000000015050a824 */ /* 0x000fe200078e0a27 */
[----:B------:R-:W-:Y:S02]  /*13d30*/  ISETP.GT.U32.AND P6, PT, R39, R81, PT ;  /* 0x000000512700720c */ /* 0x000fe40003fc4070 */
[----:B------:R1:W-:Y:S01]  /*13d40*/  STL [R1+0x3fc], R44 ;  /* 0x0003fc2c01007387 */ /* 0x0003e20000100800 */
[C---:B0-----:R-:W-:Y:S01]  /*13d50*/  IADD3 R41, P5, PT, R78.reuse, R38, RZ ;  /* 0x000000264e297210 */ /* 0x041fe20007fbe0ff */
[----:B------:R-:W-:Y:S01]  /*13d60*/  @!P4 IMAD.MOV R80, RZ, RZ, -R80 ;  /* 0x000000ffff50c224 */ /* 0x000fe200078e0a50 */
[----:B------:R-:W-:Y:S01]  /*13d70*/  PRMT R61, RZ, 0x7610, R61 ;  /* 0x00007610ff3d7816 */ /* 0x000fe2000000003d */
[----:B------:R-:W5:Y:S01]  /*13d80*/  LDL.LU R9, [R1+0x9f8] ;  /* 0x0009f80001097983 */ /* 0x000f620000300800 */
[----:B-1----:R-:W-:-:S02]  /*13d90*/  LEA.HI.X.SX32 R44, R78, R35, 0x1, P5 ;  /* 0x000000234e2c7211 */ /* 0x002fc400028f0eff */
[----:B------:R-:W-:Y:S01]  /*13da0*/  ISETP.GT.U32.AND P5, PT, R39, R82, PT ;  /* 0x000000522700720c */ /* 0x000fe20003fa4070 */
[----:B------:R0:W-:Y:S01]  /*13db0*/  STL [R1+0x428], R42 ;  /* 0x0004282a01007387 */ /* 0x0001e20000100800 */
[----:B------:R-:W-:Y:S02]  /*13dc0*/  ISETP.GE.AND P2, PT, R130, RZ, PT ;  /* 0x000000ff8200720c */ /* 0x000fe40003f46270 */
[----:B------:R-:W-:Y:S01]  /*13dd0*/  SEL R77, R5, R77, !P3 ;  /* 0x0000004d054d7207 */ /* 0x000fe20005800000 */
[----:B------:R-:W5:Y:S01]  /*13de0*/  LDL.LU R132, [R1+0x9f4] ;  /* 0x0009f40001847983 */ /* 0x000f620000300800 */
[----:B------:R-:W-:Y:S02]  /*13df0*/  ISETP.GT.U32.AND P4, PT, R39, R84, PT ;  /* 0x000000542700720c */ /* 0x000fe40003f84070 */
[----:B------:R-:W-:Y:S01]  /*13e00*/  PRMT R60, RZ, 0x7610, R60 ;  /* 0x00007610ff3c7816 */ /* 0x000fe2000000003c */
[----:B------:R-:W-:Y:S01]  /*13e10*/  STL [R1+0x430], R41 ;  /* 0x0004302901007387 */ /* 0x000fe20000100800 */
[----:B------:R-:W-:Y:S01]  /*13e20*/  SEL R80, R5, R80, !P3 ;  /* 0x0000005005507207 */ /* 0x000fe20005800000 */
[----:B------:R-:W-:Y:S01]  /*13e30*/  IMAD R77, R77, UR4, RZ ;  /* 0x000000044d4d7c24 */ /* 0x000fe2000f8e02ff */
[----:B------:R-:W1:Y:S01]  /*13e40*/  LDCU UR4, c[0x0][0x3b0] ;  /* 0x00007600ff0477ac */ /* 0x000e620008000800 */
[----:B------:R0:W-:Y:S04]  /*13e50*/  STL [R1+0x424], R43 ;  /* 0x0004242b01007387 */ /* 0x0001e80000100800 */
[----:B------:R0:W2:Y:S01]  /*13e60*/  @P0 LDG.E.U8 R61, desc[UR18][R42.64] ;  /* 0x000000122a3d0981 */ /* 0x0000a2000c1e1100 */
[----:B------:R-:W-:-:S02]  /*13e70*/  @!P6 IMAD.IADD R81, R81, 0x1, -R39 ;  /* 0x000000015151e824 */ /* 0x000fc400078e0a27 */
[----:B------:R-:W-:Y:S02]  /*13e80*/  IMAD R80, R80, UR5, RZ ;  /* 0x0000000550507c24 */ /* 0x000fe4000f8e02ff */
[--C-:B------:R-:W-:Y:S02]  /*13e90*/  @!P5 IMAD.IADD R82, R82, 0x1, -R39.reuse ;  /* 0x000000015252d824 */ /* 0x100fe400078e0a27 */
[----:B------:R-:W-:Y:S01]  /*13ea0*/  @!P4 IMAD.IADD R84, R84, 0x1, -R39 ;  /* 0x000000015454c824 */ /* 0x000fe200078e0a27 */
[----:B------:R1:W-:Y:S01]  /*13eb0*/  STL [R1+0x42c], R44 ;  /* 0x00042c2c01007387 */ /* 0x0003e20000100800 */
[----:B0-----:R-:W-:Y:S02]  /*13ec0*/  @P0 IMAD.MOV.U32 R42, RZ, RZ, R41 ;  /* 0x000000ffff2a0224 */ /* 0x001fe400078e0029 */
[----:B------:R-:W-:Y:S02]  /*13ed0*/  @P0 IMAD.MOV.U32 R43, RZ, RZ, R44 ;  /* 0x000000ffff2b0224 */ /* 0x000fe400078e002c */
[----:B------:R-:W-:Y:S01]  /*13ee0*/  @!P2 IMAD.MOV R81, RZ, RZ, -R81 ;  /* 0x000000ffff51a224 */ /* 0x000fe200078e0a51 */
[----:B------:R-:W-:Y:S01]  /*13ef0*/  ISETP.GT.U32.AND P6, PT, R39, R82, PT ;  /* 0x000000522700720c */ /* 0x000fe20003fc4070 */
[----:B------:R-:W5:Y:S01]  /*13f00*/  LDL.LU R130, [R1+0x9f0] ;  /* 0x0009f00001827983 */ /* 0x000f620000300800 */
[----:B------:R-:W-:Y:S01]  /*13f10*/  PRMT R59, RZ, 0x7610, R59 ;  /* 0x00007610ff3b7816 */ /* 0x000fe2000000003b */
[----:B------:R-:W0:Y:S02]  /*13f20*/  LDCU UR5, c[0x0][0x3b0] ;  /* 0x00007600ff0577ac */ /* 0x000e240008000800 */
[----:B------:R1:W2:Y:S01]  /*13f30*/  @P0 LDG.E.U8 R60, desc[UR18][R42.64] ;  /* 0x000000122a3c0981 */ /* 0x0002a2000c1e1100 */
[----:B------:R-:W-:-:S02]  /*13f40*/  IADD3 R41, P2, PT, R80, R38, RZ ;  /* 0x0000002650297210 */ /* 0x000fc40007f5e0ff */
[----:B-1----:R-:W-:-:S04]  /*13f50*/  IADD3 R42, P5, PT, R77, R38, RZ ;  /* 0x000000264d2a7210 */ /* 0x002fc80007fbe0ff */
[----:B------:R-:W-:Y:S02]  /*13f60*/  LEA.HI.X.SX32 R43, R77, R35, 0x1, P5 ;  /* 0x000000234d2b7211 */ /* 0x000fe400028f0eff */
[----:B------:R-:W-:Y:S02]  /*13f70*/  ISETP.GT.U32.AND P5, PT, R39, R83, PT ;  /* 0x000000532700720c */ /* 0x000fe40003fa4070 */
[----:B------:R-:W-:Y:S02]  /*13f80*/  LEA.HI.X.SX32 R44, R80, R35, 0x1, P2 ;  /* 0x00000023502c7211 */ /* 0x000fe400010f0eff */
[----:B------:R-:W-:Y:S02]  /*13f90*/  ISETP.GE.AND P4, PT, R6, RZ, PT ;  /* 0x000000ff0600720c */ /* 0x000fe40003f86270 */
[----:B------:R-:W-:Y:S01]  /*13fa0*/  SEL R81, R5, R81, !P3 ;  /* 0x0000005105517207 */ /* 0x000fe20005800000 */
[----:B------:R1:W-:Y:S01]  /*13fb0*/  STL [R1+0x438], R42 ;  /* 0x0004382a01007387 */ /* 0x0003e20000100800 */
[----:B------:R-:W-:Y:S01]  /*13fc0*/  ISETP.GT.U32.AND P2, PT, R39, R84, PT ;  /* 0x000000542700720c */ /* 0x000fe20003f44070 */
[----:B------:R-:W-:-:S02]  /*13fd0*/  @!P6 IMAD.IADD R82, R82, 0x1, -R39 ;  /* 0x000000015252e824 */ /* 0x000fc400078e0a27 */
[----:B------:R-:W-:Y:S01]  /*13fe0*/  IMAD R81, R81, UR4, RZ ;  /* 0x0000000451517c24 */ /* 0x000fe2000f8e02ff */
[----:B------:R0:W-:Y:S01]  /*13ff0*/  STL [R1+0x434], R43 ;  /* 0x0004342b01007387 */ /* 0x0001e20000100800 */
[--C-:B------:R-:W-:Y:S01]  /*14000*/  @!P5 IMAD.IADD R83, R83, 0x1, -R39.reuse ;  /* 0x000000015353d824 */ /* 0x100fe200078e0a27 */
[----:B------:R-:W-:Y:S01]  /*14010*/  PRMT R58, RZ, 0x7610, R58 ;  /* 0x00007610ff3a7816 */ /* 0x000fe2000000003a */
[----:B------:R-:W4:Y:S01]  /*14020*/  LDCU UR4, c[0x0][0x3b0] ;  /* 0x00007600ff0477ac */ /* 0x000f220008000800 */
[----:B------:R1:W2:Y:S01]  /*14030*/  @P0 LDG.E.U8 R59, desc[UR18][R42.64] ;  /* 0x000000122a3b0981 */ /* 0x0002a2000c1e1100 */
[C---:B------:R-:W-:Y:S01]  /*14040*/  ISETP.GT.U32.AND P6, PT, R39.reuse, R85, PT ;  /* 0x000000552700720c */ /* 0x040fe20003fc4070 */
[----:B------:R-:W-:Y:S02]  /*14050*/  @!P4 IMAD.MOV R82, RZ, RZ, -R82 ;  /* 0x000000ffff52c224 */ /* 0x000fe400078e0a52 */
[----:B------:R0:W-:Y:S01]  /*14060*/  STL [R1+0x440], R41 ;  /* 0x0004402901007387 */ /* 0x0001e20000100800 */
[----:B------:R-:W-:Y:S01]  /*14070*/  @!P2 IMAD.IADD R84, R84, 0x1, -R39 ;  /* 0x000000015454a824 */ /* 0x000fe200078e0a27 */
[----:B------:R-:W-:Y:S01]  /*14080*/  ISETP.GT.U32.AND P5, PT, R39, R83, PT ;  /* 0x000000532700720c */ /* 0x000fe20003fa4070 */
[----:B-1----:R-:W-:-:S02]  /*14090*/  @P0 IMAD.MOV.U32 R42, RZ, RZ, R41 ;  /* 0x000000ffff2a0224 */ /* 0x002fc400078e0029 */
[----:B0-----:R-:W-:Y:S01]  /*140a0*/  @P0 IMAD.MOV.U32 R43, RZ, RZ, R44 ;  /* 0x000000ffff2b0224 */ /* 0x001fe200078e002c */
[----:B------:R-:W-:-:S04]  /*140b0*/  ISETP.GE.AND P4, PT, R7, RZ, PT ;  /* 0x000000ff0700720c */ /* 0x000fc80003f86270 */
[--C-:B------:R-:W-:Y:S01]  /*140c0*/  @!P6 IMAD.IADD R85, R85, 0x1, -R39.reuse ;  /* 0x000000015555e824 */ /* 0x100fe200078e0a27 */
[----:B------:R-:W-:Y:S01]  /*140d0*/  IADD3 R41, P2, PT, R81, R38, RZ ;  /* 0x0000002651297210 */ /* 0x000fe20007f5e0ff */
[----:B------:R-:W5:Y:S04]  /*140e0*/  LDL.LU R6, [R1+0x9ec] ;  /* 0x0009ec0001067983 */ /* 0x000f680000300800 */
[----:B------:R0:W2:Y:S01]  /*140f0*/  @P0 LDG.E.U8 R58, desc[UR18][R42.64] ;  /* 0x000000122a3a0981 */ /* 0x0000a2000c1e1100 */
[----:B------:R-:W-:Y:S02]  /*14100*/  SEL R82, R5, R82, !P3 ;  /* 0x0000005205527207 */ /* 0x000fe40005800000 */
[----:B0-----:R-:W-:Y:S02]  /*14110*/  LEA.HI.X.SX32 R42, R81, R35, 0x1, P2 ;  /* 0x00000023512a7211 */ /* 0x001fe400010f0eff */
[----:B------:R-:W-:Y:S01]  /*14120*/  ISETP.GE.AND P2, PT, R126, RZ, PT ;  /* 0x000000ff7e00720c */ /* 0x000fe20003f46270 */
[----:B------:R-:W-:Y:S01]  /*14130*/  STL [R1+0x43c], R44 ;  /* 0x00043c2c01007387 */ /* 0x000fe20000100800 */
[----:B------:R-:W-:Y:S01]  /*14140*/  @!P5 IMAD.IADD R83, R83, 0x1, -R39 ;  /* 0x000000015353d824 */ /* 0x000fe200078e0a27 */
[----:B------:R-:W-:Y:S01]  /*14150*/  ISETP.GT.U32.AND P6, PT, R39, R85, PT ;  /* 0x000000552700720c */ /* 0x000fe20003fc4070 */
[----:B------:R-:W-:Y:S01]  /*14160*/  IMAD R82, R82, UR5, RZ ;  /* 0x0000000552527c24 */ /* 0x000fe2000f8e02ff */
[----:B------:R-:W5:Y:S01]  /*14170*/  LDL.LU R7, [R1+0x9e8] ;  /* 0x0009e80001077983 */ /* 0x000f620000300800 */
[----:B------:R-:W-:Y:S01]  /*14180*/  @!P4 IMAD.MOV R84, RZ, RZ, -R84 ;  /* 0x000000ffff54c224 */ /* 0x000fe200078e0a54 */
[----:B------:R-:W-:Y:S01]  /*14190*/  PRMT R57, RZ, 0x7610, R57 ;  /* 0x00007610ff397816 */ /* 0x000fe20000000039 */
[----:B------:R-:W-:Y:S01]  /*141a0*/  @P0 IMAD.MOV.U32 R43, RZ, RZ, R42 ;  /* 0x000000ffff2b0224 */ /* 0x000fe200078e002a */
[----:B------:R-:W-:Y:S01]  /*141b0*/  STL [R1+0x468], R41 ;  /* 0x0004682901007387 */ /* 0x000fe20000100800 */
[----:B------:R-:W-:Y:S01]  /*141c0*/  ISETP.GE.AND P5, PT, R125, RZ, PT ;  /* 0x000000ff7d00720c */ /* 0x000fe20003fa6270 */
[----:B------:R-:W0:Y:S02]  /*141d0*/  LDCU UR5, c[0x0][0x3b0] ;  /* 0x00007600ff0577ac */ /* 0x000e240008000800 */
[----:B------:R-:W5:Y:S01]  /*141e0*/  LDL.LU R126, [R1+0x9e4] ;  /* 0x0009e400017e7983 */ /* 0x000f620000300800 */
[----:B------:R-:W-:-:S03]  /*141f0*/  @!P2 IMAD.MOV R83, RZ, RZ, -R83 ;  /* 0x000000ffff53a224 */ /* 0x000fc600078e0a53 */
[----:B------:R1:W-:Y:S01]  /*14200*/  STL [R1+0x464], R42 ;  /* 0x0004642a01007387 */ /* 0x0003e20000100800 */
[----:B------:R-:W-:Y:S02]  /*14210*/  SEL R84, R5, R84, !P3 ;  /* 0x0000005405547207 */ /* 0x000fe40005800000 */
[----:B------:R-:W-:Y:S01]  /*14220*/  ISETP.GT.U32.AND P4, PT, R39, R86, PT ;  /* 0x000000562700720c */ /* 0x000fe20003f84070 */
[----:B------:R-:W5:Y:S01]  /*14230*/  LDL.LU R125, [R1+0x9e0] ;  /* 0x0009e000017d7983 */ /* 0x000f620000300800 */
[----:B-1----:R-:W-:Y:S01]  /*14240*/  @P0 IMAD.MOV.U32 R42, RZ, RZ, R41 ;  /* 0x000000ffff2a0224 */ /* 0x002fe200078e0029 */
[----:B------:R-:W-:Y:S01]  /*14250*/  IADD3 R41, P2, PT, R82, R38, RZ ;  /* 0x0000002652297210 */ /* 0x000fe20007f5e0ff */
[----:B----4-:R-:W-:Y:S01]  /*14260*/  IMAD R84, R84, UR4, RZ ;  /* 0x0000000454547c24 */ /* 0x010fe2000f8e02ff */
[----:B------:R-:W-:Y:S01]  /*14270*/  SEL R83, R5, R83, !P3 ;  /* 0x0000005305537207 */ /* 0x000fe20005800000 */
[----:B------:R-:W-:Y:S01]  /*14280*/  @!P6 IMAD.IADD R85, R85, 0x1, -R39 ;  /* 0x000000015555e824 */ /* 0x000fe200078e0a27 */
[----:B------:R1:W4:Y:S01]  /*14290*/  @P0 LDG.E.U8 R57, desc[UR18][R42.64] ;  /* 0x000000122a390981 */ /* 0x000322000c1e1100 */
[----:B------:R-:W-:-:S05]  /*142a0*/  PRMT R56, RZ, 0x7610, R56 ;  /* 0x00007610ff387816 */ /* 0x000fca0000000038 */
[----:B------:R-:W-:Y:S01]  /*142b0*/  @!P4 IMAD.IADD R86, R86, 0x1, -R39 ;  /* 0x000000015656c824 */ /* 0x000fe200078e0a27 */
[----:B------:R-:W-:Y:S01]  /*142c0*/  PRMT R55, RZ, 0x7610, R55 ;  /* 0x00007610ff377816 */ /* 0x000fe20000000037 */
[----:B------:R-:W-:Y:S01]  /*142d0*/  STL [R1+0x470], R41 ;  /* 0x0004702901007387 */ /* 0x000fe20000100800 */
[----:B------:R-:W-:Y:S01]  /*142e0*/  PRMT R54, RZ, 0x7610, R54 ;  /* 0x00007610ff367816 */ /* 0x000fe20000000036 */
[----:B------:R-:W0:Y:S01]  /*142f0*/  LDCU UR4, c[0x0][0x3b0] ;  /* 0x00007600ff0477ac */ /* 0x000e220008000800 */
[----:B-1----:R-:W-:Y:S01]  /*14300*/  LEA.HI.X.SX32 R42, R82, R35, 0x1, P2 ;  /* 0x00000023522a7211 */ /* 0x002fe200010f0eff */
[----:B------:R-:W-:-:S04]  /*14310*/  IMAD R83, R83, UR12, RZ ;  /* 0x0000000c53537c24 */ /* 0x000fc8000f8e02ff */
[----:B------:R1:W-:Y:S01]  /*14320*/  STL [R1+0x46c], R42 ;  /* 0x00046c2a01007387 */ /* 0x0003e20000100800 */
[----:B------:R-:W-:Y:S02]  /*14330*/  @P0 IMAD.MOV.U32 R43, RZ, RZ, R42 ;  /* 0x000000ffff2b0224 */ /* 0x000fe400078e002a */
[----:B------:R-:W-:Y:S02]  /*14340*/  @!P5 IMAD.MOV R85, RZ, RZ, -R85 ;  /* 0x000000ffff55d224 */ /* 0x000fe400078e0a55 */
[----:B-1----:R-:W-:Y:S01]  /*14350*/  @P0 IMAD.MOV.U32 R42, RZ, RZ, R41 ;  /* 0x000000ffff2a0224 */ /* 0x002fe200078e0029 */
[CC--:B------:R-:W-:Y:S02]  /*14360*/  IADD3 R41, P2, PT, R84.reuse, R38.reuse, RZ ;  /* 0x0000002654297210 */ /* 0x0c0fe40007f5e0ff */
[----:B------:R-:W-:Y:S02]  /*14370*/  IADD3 R44, P4, PT, R83, R38, RZ ;  /* 0x00000026532c7210 */ /* 0x000fe40007f9e0ff */
[----:B------:R-:W-:Y:S01]  /*14380*/  LEA.HI.X.SX32 R70, R84, R35, 0x1, P2 ;  /* 0x0000002354467211 */ /* 0x000fe200010f0eff */
[----:B------:R1:W2:Y:S01]  /*14390*/  @P0 LDG.E.U8 R56, desc[UR18][R42.64] ;  /* 0x000000122a380981 */ /* 0x0002a2000c1e1100 */
[----:B------:R-:W-:-:S02]  /*143a0*/  SEL R85, R5, R85, !P3 ;  /* 0x0000005505557207 */ /* 0x000fc40005800000 */
[----:B------:R-:W-:Y:S02]  /*143b0*/  ISETP.GT.U32.AND P2, PT, R39, R86, PT ;  /* 0x000000562700720c */ /* 0x000fe40003f44070 */
[----:B------:R-:W-:Y:S01]  /*143c0*/  LEA.HI.X.SX32 R45, R83, R35, 0x1, P4 ;  /* 0x00000023532d7211 */ /* 0x000fe200020f0eff */
[----:B0-----:R-:W-:Y:S02]  /*143d0*/  IMAD R85, R85, UR5, RZ ;  /* 0x0000000555557c24 */ /* 0x001fe4000f8e02ff */
[----:B-1----:R-:W-:Y:S02]  /*143e0*/  @P0 IMAD.MOV.U32 R42, RZ, RZ, R41 ;  /* 0x000000ffff2a0224 */ /* 0x002fe400078e0029 */
[----:B------:R-:W-:Y:S01]  /*143f0*/  @P0 IMAD.MOV.U32 R43, RZ, RZ, R70 ;  /* 0x000000ffff2b0224 */ /* 0x000fe200078e0046 */
[----:B------:R-:W-:Y:S01]  /*14400*/  ISETP.GE.AND P4, PT, R4, RZ, PT ;  /* 0x000000ff0400720c */ /* 0x000fe20003f86270 */
[----:B------:R0:W-:Y:S01]  /*14410*/  STL [R1+0x478], R41 ;  /* 0x0004782901007387 */ /* 0x0001e20000100800 */
[----:B------:R-:W-:-:S03]  /*14420*/  PRMT R53, RZ, 0x7610, R53 ;  /* 0x00007610ff357816 */ /* 0x000fc60000000035 */
[----:B------:R-:W-:Y:S01]  /*14430*/  @!P2 IMAD.IADD R86, R86, 0x1, -R39 ;  /* 0x000000015656a824 */ /* 0x000fe200078e0a27 */
[----:B------:R-:W-:Y:S01]  /*14440*/  PRMT R52, RZ, 0x7610, R52 ;  /* 0x00007610ff347816 */ /* 0x000fe20000000034 */
[----:B------:R1:W2:Y:S01]  /*14450*/  @P0 LDG.E.U8 R55, desc[UR18][R42.64] ;  /* 0x000000122a370981 */ /* 0x0002a2000c1e1100 */
[----:B------:R-:W-:Y:S02]  /*14460*/  PRMT R51, RZ, 0x7610, R51 ;  /* 0x00007610ff337816 */ /* 0x000fe40000000033 */
[----:B------:R-:W-:Y:S02]  /*14470*/  PRMT R50, RZ, 0x7610, R50 ;  /* 0x00007610ff327816 */ /* 0x000fe40000000032 */
[----:B------:R-:W-:Y:S02]  /*14480*/  PRMT R49, RZ, 0x7610, R49 ;  /* 0x00007610ff317816 */ /* 0x000fe40000000031 */
[----:B------:R-:W-:Y:S01]  /*14490*/  PRMT R48, RZ, 0x7610, R48 ;  /* 0x00007610ff307816 */ /* 0x000fe20000000030 */
[C---:B------:R-:W-:Y:S01]  /*144a0*/  VIADD R75, R0.reuse, 0x7d ;  /* 0x0000007d004b7836 */ /* 0x040fe20000000000 */
[----:B------:R-:W-:Y:S01]  /*144b0*/  PRMT R47, RZ, 0x7610, R47 ;  /* 0x00007610ff2f7816 */ /* 0x000fe2000000002f */
[----:B-1----:R-:W-:Y:S01]  /*144c0*/  @P0 IMAD.MOV.U32 R42, RZ, RZ, R44 ;  /* 0x000000ffff2a0224 */ /* 0x002fe200078e002c */
[----:B------:R-:W-:Y:S01]  /*144d0*/  PRMT R46, RZ, 0x7610, R46 ;  /* 0x00007610ff2e7816 */ /* 0x000fe2000000002e */
[----:B------:R-:W-:Y:S01]  /*144e0*/  @P0 IMAD.MOV.U32 R43, RZ, RZ, R45 ;  /* 0x000000ffff2b0224 */ /* 0x000fe200078e002d */
[----:B0-----:R-:W-:Y:S01]  /*144f0*/  IADD3 R41, P5, PT, R85, R38, RZ ;  /* 0x0000002655297210 */ /* 0x001fe20007fbe0ff */
[----:B------:R0:W-:Y:S01]  /*14500*/  STL [R1+0x480], R44 ;  /* 0x0004802c01007387 */ /* 0x0001e20000100800 */
[C---:B------:R-:W-:Y:S01]  /*14510*/  VIADD R73, R0.reuse, 0x7f ;  /* 0x0000007f00497836 */ /* 0x040fe20000000000 */
[----:B------:R-:W1:Y:S02]  /*14520*/  LDCU UR5, c[0x0][0x3b0] ;  /* 0x00007600ff0577ac */ /* 0x000e640008000800 */
[----:B------:R0:W2:Y:S04]  /*14530*/  @P0 LDG.E.U8 R54, desc[UR18][R42.64] ;  /* 0x000000122a360981 */ /* 0x0000a8000c1e1100 */
[----:B------:R-:W-:Y:S01]  /*14540*/  STL [R1+0x474], R70 ;  /* 0x0004744601007387 */ /* 0x000fe20000100800 */
[----:B0-----:R-:W-:-:S03]  /*14550*/  VIADD R44, R0, 0x6e ;  /* 0x0000006e002c7836 */ /* 0x001fc60000000000 */
[----:B------:R-:W-:Y:S01]  /*14560*/  STL [R1+0x47c], R45 ;  /* 0x00047c2d01007387 */ /* 0x000fe20000100800 */
[----:B------:R-:W-:-:S03]  /*14570*/  LEA.HI.X.SX32 R42, R85, R35, 0x1, P5 ;  /* 0x00000023552a7211 */ /* 0x000fc600028f0eff */
[----:B------:R-:W5:Y:S01]  /*14580*/  LDL.LU R4, [R1+0x9dc] ;  /* 0x0009dc0001047983 */ /* 0x000f620000300800 */
[----:B------:R-:W-:Y:S02]  /*14590*/  @!P4 IMAD.MOV R86, RZ, RZ, -R86 ;  /* 0x000000ffff56c224 */ /* 0x000fe400078e0a56 */
[----:B------:R-:W-:Y:S01]  /*145a0*/  @P0 IMAD.MOV.U32 R43, RZ, RZ, R42 ;  /* 0x000000ffff2b0224 */ /* 0x000fe200078e002a */
[----:B------:R-:W-:Y:S04]  /*145b0*/  STL [R1+0x4a8], R41 ;  /* 0x0004a82901007387 */ /* 0x000fe80000100800 */
[----:B------:R0:W-:Y:S01]  /*145c0*/  STL [R1+0x4a4], R42 ;  /* 0x0004a42a01007387 */ /* 0x0001e20000100800 */
[----:B------:R-:W-:Y:S01]  /*145d0*/  SEL R86, R5, R86, !P3 ;  /* 0x0000005605567207 */ /* 0x000fe20005800000 */
[----:B0-----:R-:W-:Y:S01]  /*145e0*/  @P0 IMAD.MOV.U32 R42, RZ, RZ, R41 ;  /* 0x000000ffff2a0224 */ /* 0x001fe200078e0029 */
[----:B------:R-:W-:-:S04]  /*145f0*/  IABS R41, R44 ;  /* 0x0000002c00297213 */ /* 0x000fc80000000000 */
[----:B------:R0:W2:Y:S01]  /*14600*/  @P0 LDG.E.U8 R53, desc[UR18][R42.64] ;  /* 0x000000122a350981 */ /* 0x0000a2000c1e1100 */
[----:B------:R-:W-:Y:S01]  /*14610*/  IMAD R86, R86, UR4, RZ ;  /* 0x0000000456567c24 */ /* 0x000fe2000f8e02ff */
[----:B------:R-:W-:Y:S01]  /*14620*/  ISETP.GE.AND P4, PT, R44, RZ, PT ;  /* 0x000000ff2c00720c */ /* 0x000fe20003f86270 */
[----:B------:R-:W1:Y:S01]  /*14630*/  LDCU UR4, c[0x0][0x3b0] ;  /* 0x00007600ff0477ac */ /* 0x000e620008000800 */
[----:B0-----:R-:W-:-:S04]  /*14640*/  IMAD.HI.U32 R42, R40, R41, RZ ;  /* 0x00000029282a7227 */ /* 0x001fc800078e00ff */
[----:B------:R-:W-:Y:S01]  /*14650*/  IMAD.MOV R42, RZ, RZ, -R42 ;  /* 0x000000ffff2a7224 */ /* 0x000fe200078e0a2a */
[----:B------:R-:W-:-:S03]  /*14660*/  IADD3 R45, P2, PT, R86, R38, RZ ;  /* 0x00000026562d7210 */ /* 0x000fc60007f5e0ff */
[----:B------:R-:W-:Y:S01]  /*14670*/  IMAD R41, R39, R42, R41 ;  /* 0x0000002a27297224 */ /* 0x000fe200078e0229 */
[----:B------:R-:W-:-:S04]  /*14680*/  LEA.HI.X.SX32 R70, R86, R35, 0x1, P2 ;  /* 0x0000002356467211 */ /* 0x000fc800010f0eff */
[----:B------:R-:W-:Y:S01]  /*14690*/  ISETP.GT.U32.AND P2, PT, R39, R41, PT ;  /* 0x000000292700720c */ /* 0x000fe20003f44070 */
[----:B------:R-:W-:Y:S01]  /*146a0*/  STL [R1+0x800], R44 ;  /* 0x0008002c01007387 */ /* 0x000fe20000100800 */
[----:B------:R-:W-:Y:S02]  /*146b0*/  @P0 IMAD.MOV.U32 R42, RZ, RZ, R45 ;  /* 0x000000ffff2a0224 */ /* 0x000fe400078e002d */
[----:B------:R-:W-:Y:S01]  /*146c0*/  @P0 IMAD.MOV.U32 R43, RZ, RZ, R70 ;  /* 0x000000ffff2b0224 */ /* 0x000fe200078e0046 */
[----:B------:R-:W-:Y:S04]  /*146d0*/  STL [R1+0x4b0], R45 ;  /* 0x0004b02d01007387 */ /* 0x000fe80000100800 */
[----:B------:R0:W-:Y:S04]  /*146e0*/  STL [R1+0x4ac], R70 ;  /* 0x0004ac4601007387 */ /* 0x0001e80000100800 */
[----:B------:R-:W-:Y:S01]  /*146f0*/  @!P2 IMAD.IADD R41, R41, 0x1, -R39 ;  /* 0x000000012929a824 */ /* 0x000fe200078e0a27 */
[----:B------:R1:W2:Y:S01]  /*14700*/  @P0 LDG.E.U8 R52, desc[UR18][R42.64] ;  /* 0x000000122a340981 */ /* 0x0002a2000c1e1100 */
[----:B0-----:R-:W-:-:S03]  /*14710*/  VIADD R70, R0, 0x6f ;  /* 0x0000006f00467836 */ /* 0x001fc60000000000 */
[----:B------:R-:W-:Y:S02]  /*14720*/  ISETP.GT.U32.AND P2, PT, R39, R41, PT ;  /* 0x000000292700720c */ /* 0x000fe40003f44070 */
[----:B-1----:R-:W-:-:S05]  /*14730*/  IABS R42, R70 ;  /* 0x00000046002a7213 */ /* 0x002fca0000000000 */
[----:B------:R-:W-:-:S04]  /*14740*/  IMAD.HI.U32 R43, R40, R42, RZ ;  /* 0x0000002a282b7227 */ /* 0x000fc800078e00ff */
[----:B------:R-:W-:-:S04]  /*14750*/  IMAD.MOV R43, RZ, RZ, -R43 ;  /* 0x000000ffff2b7224 */ /* 0x000fc800078e0a2b */
[----:B------:R-:W-:Y:S02]  /*14760*/  IMAD R42, R39, R43, R42 ;  /* 0x0000002b272a7224 */ /* 0x000fe400078e022a */
[----:B------:R-:W-:-:S03]  /*14770*/  @!P2 IMAD.IADD R41, R41, 0x1, -R39 ;  /* 0x000000012929a824 */ /* 0x000fc600078e0a27 */
[----:B------:R-:W-:Y:S01]  /*14780*/  ISETP.GT.U32.AND P2, PT, R39, R42, PT ;  /* 0x0000002a2700720c */ /* 0x000fe20003f44070 */
[----:B------:R-:W-:-:S05]  /*14790*/  @!P4 IMAD.MOV R41, RZ, RZ, -R41 ;  /* 0x000000ffff29c224 */ /* 0x000fca00078e0a29 */
[----:B------:R-:W-:-:S05]  /*147a0*/  SEL R41, R5, R41, !P3 ;  /* 0x0000002905297207 */ /* 0x000fca0005800000 */
[----:B------:R-:W-:Y:S01]  /*147b0*/  IMAD R41, R41, UR4, RZ ;  /* 0x0000000429297c24 */ /* 0x000fe2000f8e02ff */
[----:B------:R-:W0:Y:S01]  /*147c0*/  LDCU UR4, c[0x0][0x3b0] ;  /* 0x00007600ff0477ac */ /* 0x000e220008000800 */
[----:B------:R-:W-:-:S03]  /*147d0*/  @!P2 IMAD.IADD R42, R42, 0x1, -R39 ;  /* 0x000000012a2aa824 */ /* 0x000fc600078e0a27 */
[----:B------:R-:W-:Y:S02]  /*147e0*/  IADD3 R44, P4, PT, R41, R38, RZ ;  /* 0x00000026292c7210 */ /* 0x000fe40007f9e0ff */
[----:B------:R-:W-:Y:S02]  /*147f0*/  ISETP.GT.U32.AND P2, PT, R39, R42, PT ;  /* 0x0000002a2700720c */ /* 0x000fe40003f44070 */
[----:B------:R-:W-:Y:S02]  /*14800*/  LEA.HI.X.SX32 R45, R41, R35, 0x1, P4 ;  /* 0x00000023292d7211 */ /* 0x000fe400020f0eff */
[----:B------:R-:W-:Y:S01]  /*14810*/  ISETP.GE.AND P4, PT, R70, RZ, PT ;  /* 0x000000ff4600720c */ /* 0x000fe20003f86270 */
[----:B------:R-:W-:Y:S04]  /*14820*/  STL [R1+0x7fc], R70 ;  /* 0x0007fc4601007387 */ /* 0x000fe80000100800 */
[----:B------:R1:W-:Y:S04]  /*14830*/  STL [R1+0x4b8], R44 ;  /* 0x0004b82c01007387 */ /* 0x0003e80000100800 */
[----:B------:R1:W2:Y:S01]  /*14840*/  @P0 LDG.E.U8 R51, desc[UR18][R44.64] ;  /* 0x000000122c330981 */ /* 0x0002a2000c1e1100 */
[----:B------:R-:W-:-:S04]  /*14850*/  @!P2 IMAD.IADD R42, R42, 0x1, -R39 ;  /* 0x000000012a2aa824 */ /* 0x000fc800078e0a27 */
[----:B------:R-:W-:Y:S02]  /*14860*/  @!P4 IMAD.MOV R42, RZ, RZ, -R42 ;  /* 0x000000ffff2ac224 */ /* 0x000fe400078e0a2a */
[----:B-1----:R-:W-:-:S03]  /*14870*/  VIADD R44, R0, 0x74 ;  /* 0x00000074002c7836 */ /* 0x002fc60000000000 */
[----:B------:R-:W-:Y:S02]  /*14880*/  SEL R43, R5, R42, !P3 ;  /* 0x0000002a052b7207 */ /* 0x000fe40005800000 */
[----:B------:R-:W-:-:S03]  /*14890*/  IABS R41, R44 ;  /* 0x0000002c00297213 */ /* 0x000fc60000000000 */
[----:B0-----:R-:W-:Y:S01]  /*148a0*/  IMAD R43, R43, UR4, RZ ;  /* 0x000000042b2b7c24 */ /* 0x001fe2000f8e02ff */
[----:B------:R0:W-:Y:S01]  /*148b0*/  STL [R1+0x4b4], R45 ;  /* 0x0004b42d01007387 */ /* 0x0001e20000100800 */
[----:B------:R-:W-:Y:S01]  /*148c0*/  ISETP.GE.AND P4, PT, R44, RZ, PT ;  /* 0x000000ff2c00720c */ /* 0x000fe20003f86270 */
[----:B------:R-:W1:Y:S01]  /*148d0*/  LDCU UR4, c[0x0][0x3b0] ;  /* 0x00007600ff0477ac */ /* 0x000e620008000800 */
[----:B------:R-:W-:-:S04]  /*148e0*/  IMAD.HI.U32 R42, R40, R41, RZ ;  /* 0x00000029282a7227 */ /* 0x000fc800078e00ff */
[----:B------:R-:W-:Y:S01]  /*148f0*/  IMAD.MOV R42, RZ, RZ, -R42 ;  /* 0x000000ffff2a7224 */ /* 0x000fe200078e0a2a */
[----:B0-----:R-:W-:-:S03]  /*14900*/  IADD3 R45, P2, PT, R43, R38, RZ ;  /* 0x000000262b2d7210 */ /* 0x001fc60007f5e0ff */
        /* <DEDUP_REMOVED lines=48> */
[----:B------:R0:W-:Y:S04]  /*14c10*/  STL [R1+0x4f0], R45 ;  /* 0x0004f02d01007387 */ /* 0x0001e80000100800 */
[----:B------:R1:W2:Y:S01]  /*14c20*/  @P0 LDG.E.U8 R48, desc[UR18][R42.64] ;  /* 0x000000122a300981 */ /* 0x0002a2000c1e1100 */
[----:B0-----:R-:W-:-:S03]  /*14c30*/  VIADD R45, R0, 0x7c ;  /* 0x0000007c002d7836 */ /* 0x001fc60000000000 */
[----:B------:R-:W-:Y:S02]  /*14c40*/  @!P2 IMAD.IADD R41, R41, 0x1, -R39 ;  /* 0x000000012929a824 */ /* 0x000fe400078e0a27 */
[----:B-1----:R-:W-:-:S03]  /*14c50*/  IABS R42, R45 ;  /* 0x0000002d002a7213 */ /* 0x002fc60000000000 */
[----:B------:R-:W-:Y:S02]  /*14c60*/  ISETP.GT.U32.AND P2, PT, R39, R41, PT ;  /* 0x000000292700720c */ /* 0x000fe40003f44070 */
[----:B------:R-:W-:-:S04]  /*14c70*/  IMAD.HI.U32 R43, R40, R42, RZ ;  /* 0x0000002a282b7227 */ /* 0x000fc800078e00ff */
[----:B------:R-:W-:-:S04]  /*14c80*/  IMAD.MOV R43, RZ, RZ, -R43 ;  /* 0x000000ffff2b7224 */ /* 0x000fc800078e0a2b */
[----:B------:R-:W-:-:S03]  /*14c90*/  IMAD R42, R39, R43, R42 ;  /* 0x0000002b272a7224 */ /* 0x000fc600078e022a */
[----:B------:R-:W-:Y:S02]  /*14ca0*/  @!P2 IMAD.IADD R41, R41, 0x1, -R39 ;  /* 0x000000012929a824 */ /* 0x000fe400078e0a27 */
[----:B------:R-:W-:Y:S02]  /*14cb0*/  ISETP.GT.U32.AND P2, PT, R39, R42, PT ;  /* 0x0000002a2700720c */ /* 0x000fe40003f44070 */
[----:B------:R-:W-:Y:S01]  /*14cc0*/  @!P4 IMAD.MOV R41, RZ, RZ, -R41 ;  /* 0x000000ffff29c224 */ /* 0x000fe200078e0a29 */
[----:B------:R-:W-:-:S10]  /*14cd0*/  ISETP.GE.AND P4, PT, R45, RZ, PT ;  /* 0x000000ff2d00720c */ /* 0x000fd40003f86270 */
[----:B------:R-:W-:Y:S01]  /*14ce0*/  @!P2 IMAD.IADD R42, R42, 0x1, -R39 ;  /* 0x000000012a2aa824 */ /* 0x000fe200078e0a27 */
[----:B------:R-:W-:-:S04]  /*14cf0*/  SEL R41, R5, R41, !P3 ;  /* 0x0000002905297207 */ /* 0x000fc80005800000 */
[----:B------:R-:W-:Y:S01]  /*14d00*/  ISETP.GT.U32.AND P2, PT, R39, R42, PT ;  /* 0x0000002a2700720c */ /* 0x000fe20003f44070 */
[----:B------:R-:W-:Y:S01]  /*14d10*/  IMAD R41, R41, UR4, RZ ;  /* 0x0000000429297c24 */ /* 0x000fe2000f8e02ff */
[----:B------:R-:W0:Y:S04]  /*14d20*/  LDCU UR4, c[0x0][0x3b0] ;  /* 0x00007600ff0477ac */ /* 0x000e280008000800 */
[C---:B------:R-:W-:Y:S01]  /*14d30*/  IADD3 R44, P5, PT, R41.reuse, R38, RZ ;  /* 0x00000026292c7210 */ /* 0x040fe20007fbe0ff */
[----:B------:R-:W-:Y:S06]  /*14d40*/  STL [R1+0x4ec], R70 ;  /* 0x0004ec4601007387 */ /* 0x000fec0000100800 */
[----:B------:R-:W-:Y:S01]  /*14d50*/  @!P2 IMAD.IADD R42, R42, 0x1, -R39 ;  /* 0x000000012a2aa824 */ /* 0x000fe200078e0a27 */
[----:B------:R-:W-:-:S03]  /*14d60*/  LEA.HI.X.SX32 R41, R41, R35, 0x1, P5 ;  /* 0x0000002329297211 */ /* 0x000fc600028f0eff */
[----:B------:R-:W-:Y:S01]  /*14d70*/  @!P4 IMAD.MOV R42, RZ, RZ, -R42 ;  /* 0x000000ffff2ac224 */ /* 0x000fe200078e0a2a */
[----:B------:R1:W-:Y:S04]  /*14d80*/  STL [R1+0x7ec], R45 ;  /* 0x0007ec2d01007387 */ /* 0x0003e80000100800 */
[----:B------:R-:W-:Y:S01]  /*14d90*/  STL [R1+0x4f8], R44 ;  /* 0x0004f82c01007387 */ /* 0x000fe20000100800 */
[----:B------:R-:W-:-:S03]  /*14da0*/  SEL R42, R5, R42, !P3 ;  /* 0x0000002a052a7207 */ /* 0x000fc60005800000 */
[----:B------:R3:W-:Y:S01]  /*14db0*/  STL [R1+0x4f4], R41 ;  /* 0x0004f42901007387 */ /* 0x0007e20000100800 */
[----:B-1----:R-:W-:Y:S02]  /*14dc0*/  @P0 IMAD.MOV.U32 R45, RZ, RZ, R41 ;  /* 0x000000ffff2d0224 */ /* 0x002fe400078e0029 */
[----:B0-----:R-:W-:Y:S01]  /*14dd0*/  IMAD R43, R42, UR4, RZ ;  /* 0x000000042a2b7c24 */ /* 0x001fe2000f8e02ff */
[----:B------:R-:W-:Y:S01]  /*14de0*/  STL [R1+0x7e8], R75 ;  /* 0x0007e84b01007387 */ /* 0x000fe20000100800 */
[----:B------:R-:W-:Y:S01]  /*14df0*/  VIADD R72, R0, 0x77 ;  /* 0x0000007700487836 */ /* 0x000fe20000000000 */
[----:B------:R-:W-:Y:S01]  /*14e00*/  ISETP.GE.AND P4, PT, R75, RZ, PT ;  /* 0x000000ff4b00720c */ /* 0x000fe20003f86270 */
[----:B------:R-:W0:Y:S01]  /*14e10*/  LDCU UR4, c[0x0][0x3b0] ;  /* 0x00007600ff0477ac */ /* 0x000e220008000800 */
[----:B------:R1:W4:Y:S01]  /*14e20*/  @P0 LDG.E.U8 R47, desc[UR18][R44.64] ;  /* 0x000000122c2f0981 */ /* 0x000322000c1e1100 */
[----:B---3--:R-:W-:-:S05]  /*14e30*/  IABS R41, R75 ;  /* 0x0000004b00297213 */ /* 0x008fca0000000000 */
[----:B------:R-:W-:-:S04]  /*14e40*/  IMAD.HI.U32 R42, R40, R41, RZ ;  /* 0x00000029282a7227 */ /* 0x000fc800078e00ff */
[----:B-1----:R-:W-:Y:S01]  /*14e50*/  IMAD.MOV R44, RZ, RZ, -R42 ;  /* 0x000000ffff2c7224 */ /* 0x002fe200078e0a2a */
[----:B------:R-:W-:-:S03]  /*14e60*/  IADD3 R70, P2, PT, R43, R38, RZ ;  /* 0x000000262b467210 */ /* 0x000fc60007f5e0ff */
[----:B------:R-:W-:Y:S01]  /*14e70*/  IMAD R41, R39, R44, R41 ;  /* 0x0000002c27297224 */ /* 0x000fe200078e0229 */
[----:B------:R-:W-:-:S04]  /*14e80*/  LEA.HI.X.SX32 R71, R43, R35, 0x1, P2 ;  /* 0x000000232b477211 */ /* 0x000fc800010f0eff */
[----:B------:R-:W-:Y:S01]  /*14e90*/  ISETP.GT.U32.AND P2, PT, R39, R41, PT ;  /* 0x000000292700720c */ /* 0x000fe20003f44070 */
[----:B------:R-:W-:Y:S01]  /*14ea0*/  STL [R1+0x520], R70 ;  /* 0x0005204601007387 */ /* 0x000fe20000100800 */
[----:B------:R-:W-:Y:S02]  /*14eb0*/  @P0 IMAD.MOV.U32 R42, RZ, RZ, R70 ;  /* 0x000000ffff2a0224 */ /* 0x000fe400078e0046 */
[----:B------:R-:W-:Y:S01]  /*14ec0*/  @P0 IMAD.MOV.U32 R43, RZ, RZ, R71 ;  /* 0x000000ffff2b0224 */ /* 0x000fe200078e0047 */
[----:B------:R1:W-:Y:S04]  /*14ed0*/  STL [R1+0x51c], R71 ;  /* 0x00051c4701007387 */ /* 0x0003e80000100800 */
[----:B------:R3:W4:Y:S01]  /*14ee0*/  @P0 LDG.E.U8 R46, desc[UR18][R42.64] ;  /* 0x000000122a2e0981 */ /* 0x000722000c1e1100 */
[----:B-1----:R-:W-:-:S03]  /*14ef0*/  VIADD R71, R0, 0xd ;  /* 0x0000000d00477836 */ /* 0x002fc60000000000 */
[----:B------:R-:W-:Y:S02]  /*14f00*/  @!P2 IMAD.IADD R41, R41, 0x1, -R39 ;  /* 0x000000012929a824 */ /* 0x000fe400078e0a27 */
[----:B---3--:R-:W-:-:S03]  /*14f10*/  IABS R42, R71 ;  /* 0x00000047002a7213 */ /* 0x008fc60000000000 */
[----:B------:R-:W-:Y:S02]  /*14f20*/  ISETP.GT.U32.AND P2, PT, R39, R41, PT ;  /* 0x000000292700720c */ /* 0x000fe40003f44070 */
[----:B------:R-:W-:Y:S01]  /*14f30*/  IMAD.HI.U32 R70, R40, R42, RZ ;  /* 0x0000002a28467227 */ /* 0x000fe200078e00ff */
[----:B------:R-:W-:-:S03]  /*14f40*/  IABS R43, R73 ;  /* 0x00000049002b7213 */ /* 0x000fc60000000000 */
[----:B------:R-:W-:Y:S02]  /*14f50*/  IMAD.MOV R70, RZ, RZ, -R70 ;  /* 0x000000ffff467224 */ /* 0x000fe400078e0a46 */
[----:B------:R-:W-:-:S04]  /*14f60*/  IMAD.HI.U32 R45, R40, R43, RZ ;  /* 0x0000002b282d7227 */ /* 0x000fc800078e00ff */
[----:B------:R-:W-:Y:S02]  /*14f70*/  IMAD R42, R39, R70, R42 ;  /* 0x00000046272a7224 */ /* 0x000fe400078e022a */
[----:B------:R-:W-:Y:S01]  /*14f80*/  @!P2 IMAD.IADD R41, R41, 0x1, -R39 ;  /* 0x000000012929a824 */ /* 0x000fe200078e0a27 */
[----:B------:R-:W-:Y:S01]  /*14f90*/  IABS R44, R72 ;  /* 0x00000048002c7213 */ /* 0x000fe20000000000 */
[----:B------:R-:W-:Y:S01]  /*14fa0*/  IMAD.MOV R45, RZ, RZ, -R45 ;  /* 0x000000ffff2d7224 */ /* 0x000fe200078e0a2d */
[----:B------:R-:W-:-:S03]  /*14fb0*/  ISETP.GT.U32.AND P2, PT, R39, R42, PT ;  /* 0x0000002a2700720c */ /* 0x000fc60003f44070 */
[----:B------:R-:W-:Y:S02]  /*14fc0*/  IMAD R43, R39, R45, R43 ;  /* 0x0000002d272b7224 */ /* 0x000fe400078e022b */
[----:B------:R-:W-:-:S04]  /*14fd0*/  IMAD.HI.U32 R45, R40, R44, RZ ;  /* 0x0000002c282d7227 */ /* 0x000fc800078e00ff */
[----:B------:R-:W-:Y:S02]  /*14fe0*/  IMAD.MOV R45, RZ, RZ, -R45 ;  /* 0x000000ffff2d7224 */ /* 0x000fe400078e0a2d */
[----:B------:R-:W-:Y:S02]  /*14ff0*/  VIADD R74, R0, 0x7e ;  /* 0x0000007e004a7836 */ /* 0x000fe40000000000 */
[----:B------:R-:W-:Y:S02]  /*15000*/  @!P4 IMAD.MOV R41, RZ, RZ, -R41 ;  /* 0x000000ffff29c224 */ /* 0x000fe400078e0a29 */
[----:B------:R-:W-:Y:S02]  /*15010*/  @!P2 IMAD.IADD R42, R42, 0x1, -R39 ;  /* 0x000000012a2aa824 */ /* 0x000fe400078e0a27 */
[----:B------:R-:W-:Y:S01]  /*15020*/  IMAD R44, R39, R45, R44 ;  /* 0x0000002d272c7224 */ /* 0x000fe200078e022c */
[----:B------:R-:W-:Y:S02]  /*15030*/  IABS R45, R74 ;  /* 0x0000004a002d7213 */ /* 0x000fe40000000000 */
[----:B------:R-:W-:-:S02]  /*15040*/  SEL R41, R5, R41, !P3 ;  /* 0x0000002905297207 */ /* 0x000fc40005800000 */
[----:B------:R-:W-:Y:S01]  /*15050*/  ISETP.GT.U32.AND P4, PT, R39, R42, PT ;  /* 0x0000002a2700720c */ /* 0x000fe20003f84070 */
[----:B------:R-:W-:Y:S01]  /*15060*/  IMAD.HI.U32 R40, R40, R45, RZ ;  /* 0x0000002d28287227 */ /* 0x000fe200078e00ff */
[----:B------:R-:W-:-:S03]  /*15070*/  ISETP.GE.AND P2, PT, R71, RZ, PT ;  /* 0x000000ff4700720c */ /* 0x000fc60003f46270 */
[----:B0-----:R-:W-:Y:S01]  /*15080*/  IMAD R41, R41, UR4, RZ ;  /* 0x0000000429297c24 */ /* 0x001fe2000f8e02ff */
[----:B------:R-:W-:Y:S01]  /*15090*/  STL [R1+0x7e4], R73 ;  /* 0x0007e44901007387 */ /* 0x000fe20000100800 */
[----:B------:R-:W-:Y:S01]  /*150a0*/  IMAD.MOV R40, RZ, RZ, -R40 ;  /* 0x000000ffff287224 */ /* 0x000fe200078e0a28 */
[----:B------:R-:W-:Y:S01]  /*150b0*/  ISETP.GT.U32.AND P6, PT, R39, R43, PT ;  /* 0x0000002b2700720c */ /* 0x000fe20003fc4070 */
[----:B------:R-:W0:Y:S01]  /*150c0*/  LDCU UR4, c[0x0][0x3b0] ;  /* 0x00007600ff0477ac */ /* 0x000e220008000800 */
[----:B------:R-:W-:Y:S01]  /*150d0*/  IADD3 R70, P5, PT, R41, R38, RZ ;  /* 0x0000002629467210 */ /* 0x000fe20007fbe0ff */
[----:B------:R-:W-:Y:S01]  /*150e0*/  IMAD R40, R39, R40, R45 ;  /* 0x0000002827287224 */ /* 0x000fe200078e022d */
[----:B------:R1:W-:Y:S01]  /*150f0*/  STL [R1+0x7dc], R71 ;  /* 0x0007dc4701007387 */ /* 0x0003e20000100800 */
[----:B------:R-:W-:-:S04]  /*15100*/  @!P4 IMAD.IADD R42, R42, 0x1, -R39 ;  /* 0x000000012a2ac824 */ /* 0x000fc800078e0a27 */
[----:B------:R-:W-:Y:S01]  /*15110*/  @!P2 IMAD.MOV R42, RZ, RZ, -R42 ;  /* 0x000000ffff2aa224 */ /* 0x000fe200078e0a2a */
[----:B-1----:R-:W-:Y:S02]  /*15120*/  LEA.HI.X.SX32 R71, R41, R35, 0x1, P5 ;  /* 0x0000002329477211 */ /* 0x002fe400028f0eff */
[C---:B------:R-:W-:Y:S02]  /*15130*/  ISETP.GT.U32.AND P5, PT, R39.reuse, R40, PT ;  /* 0x000000282700720c */ /* 0x040fe40003fa4070 */
[----:B------:R-:W-:Y:S02]  /*15140*/  ISETP.GT.U32.AND P4, PT, R39, R44, PT ;  /* 0x0000002c2700720c */ /* 0x000fe40003f84070 */
[----:B------:R-:W-:Y:S01]  /*15150*/  SEL R42, R5, R42, !P3 ;  /* 0x0000002a052a7207 */ /* 0x000fe20005800000 */
[----:B------:R-:W-:-:S04]  /*15160*/  @!P6 IMAD.IADD R43, R43, 0x1, -R39 ;  /* 0x000000012b2be824 */ /* 0x000fc800078e0a27 */
[----:B------:R-:W-:-:S04]  /*15170*/  IMAD R42, R42, UR11, RZ ;  /* 0x0000000b2a2a7c24 */ /* 0x000fc8000f8e02ff */
[--C-:B------:R-:W-:Y:S01]  /*15180*/  @!P5 IMAD.IADD R40, R40, 0x1, -R39.reuse ;  /* 0x000000012828d824 */ /* 0x100fe200078e0a27 */
[----:B------:R-:W-:Y:S01]  /*15190*/  IADD3 R75, P2, PT, R42, R38, RZ ;  /* 0x000000262a4b7210 */ /* 0x000fe20007f5e0ff */
[----:B------:R-:W-:-:S03]  /*151a0*/  @!P4 IMAD.IADD R44, R44, 0x1, -R39 ;  /* 0x000000012c2cc824 */ /* 0x000fc600078e0a27 */
[C---:B------:R-:W-:Y:S02]  /*151b0*/  ISETP.GT.U32.AND P5, PT, R39.reuse, R40, PT ;  /* 0x000000282700720c */ /* 0x040fe40003fa4070 */
[C---:B------:R-:W-:Y:S02]  /*151c0*/  ISETP.GT.U32.AND P4, PT, R39.reuse, R43, PT ;  /* 0x0000002b2700720c */ /* 0x040fe40003f84070 */
[----:B------:R-:W-:Y:S02]  /*151d0*/  LEA.HI.X.SX32 R76, R42, R35, 0x1, P2 ;  /* 0x000000232a4c7211 */ /* 0x000fe400010f0eff */
[----:B------:R-:W-:Y:S02]  /*151e0*/  ISETP.GE.AND P2, PT, R74, RZ, PT ;  /* 0x000000ff4a00720c */ /* 0x000fe40003f46270 */
[----:B------:R-:W-:-:S05]  /*151f0*/  ISETP.GT.U32.AND P6, PT, R39, R44, PT ;  /* 0x0000002c2700720c */ /* 0x000fca0003fc4070 */
[--C-:B------:R-:W-:Y:S02]  /*15200*/  @!P5 IMAD.IADD R40, R40, 0x1, -R39.reuse ;  /* 0x000000012828d824 */ /* 0x100fe400078e0a27 */
[----:B------:R-:W-:Y:S01]  /*15210*/  @!P4 IMAD.IADD R43, R43, 0x1, -R39 ;  /* 0x000000012b2bc824 */ /* 0x000fe200078e0a27 */
[----:B------:R-:W-:-:S03]  /*15220*/  ISETP.GE.AND P4, PT, R72, RZ, PT ;  /* 0x000000ff4800720c */ /* 0x000fc60003f86270 */
[----:B------:R-:W-:Y:S01]  /*15230*/  @!P2 IMAD.MOV R40, RZ, RZ, -R40 ;  /* 0x000000ffff28a224 */ /* 0x000fe200078e0a28 */
[----:B------:R-:W-:-:S04]  /*15240*/  ISETP.GE.AND P5, PT, R73, RZ, PT ;  /* 0x000000ff4900720c */ /* 0x000fc80003fa6270 */
[----:B------:R-:W-:Y:S01]  /*15250*/  SEL R40, R5, R40, !P3 ;  /* 0x0000002805287207 */ /* 0x000fe20005800000 */
[----:B------:R-:W-:Y:S01]  /*15260*/  @!P6 IMAD.IADD R44, R44, 0x1, -R39 ;  /* 0x000000012c2ce824 */ /* 0x000fe200078e0a27 */
[----:B------:R-:W-:-:S03]  /*15270*/  PRMT R45, RZ, 0x7610, R45 ;  /* 0x00007610ff2d7816 */ /* 0x000fc6000000002d */
[----:B------:R-:W-:Y:S01]  /*15280*/  IMAD R39, R40, UR5, RZ ;  /* 0x0000000528277c24 */ /* 0x000fe2000f8e02ff */
[----:B------:R-:W1:Y:S01]  /*15290*/  LDCU UR5, c[0x0][0x3b0] ;  /* 0x00007600ff0577ac */ /* 0x000e620008000800 */
[----:B------:R-:W-:Y:S01]  /*152a0*/  STL [R1+0x7e0], R72 ;  /* 0x0007e04801007387 */ /* 0x000fe20000100800 */
[----:B------:R-:W-:Y:S01]  /*152b0*/  @!P4 IMAD.MOV R44, RZ, RZ, -R44 ;  /* 0x000000ffff2cc224 */ /* 0x000fe200078e0a2c */
[----:B------:R-:W-:Y:S02]  /*152c0*/  PRMT R41, RZ, 0x7610, R41 ;  /* 0x00007610ff297816 */ /* 0x000fe40000000029 */
[----:B------:R-:W-:Y:S04]  /*152d0*/  STL [R1+0x7d8], R74 ;  /* 0x0007d84a01007387 */ /* 0x000fe80000100800 */
[----:B------:R3:W-:Y:S01]  /*152e0*/  STL [R1+0x248], R70 ;  /* 0x0002484601007387 */ /* 0x0007e20000100800 */
[----:B------:R-:W-:-:S03]  /*152f0*/  SEL R44, R5, R44, !P3 ;  /* 0x0000002c052c7207 */ /* 0x000fc60005800000 */
[----:B------:R1:W-:Y:S01]  /*15300*/  STL [R1+0x244], R71 ;  /* 0x0002444701007387 */ /* 0x0003e20000100800 */
[----:B------:R-:W-:-:S03]  /*15310*/  @!P5 IMAD.MOV R43, RZ, RZ, -R43 ;  /* 0x000000ffff2bd224 */ /* 0x000fc600078e0a2b */
[----:B------:R3:W4:Y:S01]  /*15320*/  @P0 LDG.E.U8 R45, desc[UR18][R70.64] ;  /* 0x00000012462d0981 */ /* 0x000722000c1e1100 */
[----:B------:R-:W-:Y:S01]  /*15330*/  IADD3 R42, P2, PT, R39, R38, RZ ;  /* 0x00000026272a7210 */ /* 0x000fe20007f5e0ff */
[----:B0-----:R-:W-:Y:S01]  /*15340*/  IMAD R44, R44, UR4, RZ ;  /* 0x000000042c2c7c24 */ /* 0x001fe2000f8e02ff */
[----:B------:R-:W-:Y:S01]  /*15350*/  SEL R40, R5, R43, !P3 ;  /* 0x0000002b05287207 */ /* 0x000fe20005800000 */
[----:B---3--:R-:W-:Y:S02]  /*15360*/  @P0 IMAD.MOV.U32 R70, RZ, RZ, R75 ;  /* 0x000000ffff460224 */ /* 0x008fe400078e004b */
[----:B-1----:R-:W-:Y:S01]  /*15370*/  @P0 IMAD.MOV.U32 R71, RZ, RZ, R76 ;  /* 0x000000ffff470224 */ /* 0x002fe200078e004c */
[----:B------:R-:W-:Y:S04]  /*15380*/  STL [R1+0x190], R75 ;  /* 0x0001904b01007387 */ /* 0x000fe80000100800 */
[----:B------:R0:W3:Y:S04]  /*15390*/  @P0 LDG.E.U8 R41, desc[UR18][R70.64] ;  /* 0x0000001246290981 */ /* 0x0000e8000c1e1100 */
[----:B------:R-:W-:Y:S04]  /*153a0*/  STL [R1+0x18c], R76 ;  /* 0x00018c4c01007387 */ /* 0x000fe80000100800 */
[----:B------:R-:W5:Y:S01]  /*153b0*/  LDL.LU R5, [R1+0x9d8] ;  /* 0x0009d80001057983 */ /* 0x000f620000300800 */
[----:B0-----:R-:W-:-:S03]  /*153c0*/  LEA.HI.X.SX32 R70, R39, R35, 0x1, P2 ;  /* 0x0000002327467211 */ /* 0x001fc600010f0eff */
[----:B------:R-:W-:Y:S01]  /*153d0*/  STL [R1+0x23c], R42 ;  /* 0x00023c2a01007387 */ /* 0x000fe20000100800 */
[C---:B------:R-:W-:Y:S01]  /*153e0*/  IADD3 R71, P2, PT, R44.reuse, R38, RZ ;  /* 0x000000262c477210 */ /* 0x040fe20007f5e0ff */
[----:B------:R-:W-:Y:S02]  /*153f0*/  @P0 IMAD.MOV.U32 R43, RZ, RZ, R70 ;  /* 0x000000ffff2b0224 */ /* 0x000fe400078e0046 */
[----:B------:R0:W-:Y:S01]  /*15400*/  STL [R1+0x238], R70 ;  /* 0x0002384601007387 */ /* 0x0001e20000100800 */
[----:B------:R-:W-:Y:S02]  /*15410*/  PRMT R39, RZ, 0x7610, R39 ;  /* 0x00007610ff277816 */ /* 0x000fe40000000027 */
[----:B------:R-:W-:-:S04]  /*15420*/  LEA.HI.X.SX32 R72, R44, R35, 0x1, P2 ;  /* 0x000000232c487211 */ /* 0x000fc800010f0eff */
[----:B------:R1:W3:Y:S01]  /*15430*/  @P0 LDG.E.U8 R39, desc[UR18][R42.64] ;  /* 0x000000122a270981 */ /* 0x0002e2000c1e1100 */
[----:B0-----:R-:W-:Y:S01]  /*15440*/  IMAD R70, R40, UR5, RZ ;  /* 0x0000000528467c24 */ /* 0x001fe2000f8e02ff */
[----:B------:R-:W-:-:S04]  /*15450*/  PRMT R40, RZ, 0x7610, R40 ;  /* 0x00007610ff287816 */ /* 0x000fc80000000028 */
[C---:B------:R-:W-:Y:S01]  /*15460*/  IADD3 R38, P2, PT, R70.reuse, R38, RZ ;  /* 0x0000002646267210 */ /* 0x040fe20007f5e0ff */
[----:B-1----:R-:W-:Y:S02]  /*15470*/  @P0 IMAD.MOV.U32 R42, RZ, RZ, R71 ;  /* 0x000000ffff2a0224 */ /* 0x002fe400078e0047 */
[----:B------:R-:W-:Y:S01]  /*15480*/  @P0 IMAD.MOV.U32 R43, RZ, RZ, R72 ;  /* 0x000000ffff2b0224 */ /* 0x000fe200078e0048 */
[----:B------:R-:W-:Y:S02]  /*15490*/  LEA.HI.X.SX32 R44, R70, R35, 0x1, P2 ;  /* 0x00000023462c7211 */ /* 0x000fe400010f0eff */
[----:B------:R-:W-:Y:S02]  /*154a0*/  PRMT R35, RZ, 0x7610, R35 ;  /* 0x00007610ff237816 */ /* 0x000fe40000000023 */
[----:B------:R0:W3:Y:S02]  /*154b0*/  @P0 LDG.E.U8 R40, desc[UR18][R42.64] ;  /* 0x000000122a280981 */ /* 0x0000e4000c1e1100 */
[----:B0-----:R-:W-:-:S02]  /*154c0*/  @P0 IMAD.MOV.U32 R42, RZ, RZ, R38 ;  /* 0x000000ffff2a0224 */ /* 0x001fc400078e0026 */
[----:B------:R-:W-:-:S05]  /*154d0*/  @P0 IMAD.MOV.U32 R43, RZ, RZ, R44 ;  /* 0x000000ffff2b0224 */ /* 0x000fca00078e002c */
[----:B------:R-:W3:Y:S04]  /*154e0*/  @P0 LDG.E.U8 R35, desc[UR18][R42.64] ;  /* 0x000000122a230981 */ /* 0x000ee8000c1e1100 */
[----:B--2---:R0:W-:Y:S04]  /*154f0*/  STS.U8 [R31+UR9+0x5e00], R94 ;  /* 0x005e005e1f007988 */ /* 0x0041e80008000009 */
[----:B------:R0:W-:Y:S04]  /*15500*/  STS.U8 [R31+UR9+0x6200], R90 ;  /* 0x0062005a1f007988 */ /* 0x0001e80008000009 */
[----:B------:R0:W-:Y:S04]  /*15510*/  STS.U8 [R31+UR9+0x6600], R69 ;  /* 0x006600451f007988 */ /* 0x0001e80008000009 */
[----:B------:R0:W-:Y:S04]  /*15520*/  STS.U8 [R31+UR9+0x6a00], R65 ;  /* 0x006a00411f007988 */ /* 0x0001e80008000009 */
[----:B------:R0:W-:Y:S04]  /*15530*/  STS.U8 [R31+UR9+0x6e00], R61 ;  /* 0x006e003d1f007988 */ /* 0x0001e80008000009 */
[----:B----4-:R0:W-:Y:S04]  /*15540*/  STS.U8 [R31+UR9+0x7200], R57 ;  /* 0x007200391f007988 */ /* 0x0101e80008000009 */
[----:B------:R0:W-:Y:S04]  /*15550*/  STS.U8 [R31+UR9+0x7600], R53 ;  /* 0x007600351f007988 */ /* 0x0001e80008000009 */
[----:B------:R0:W-:Y:S01]  /*15560*/  STS.U8 [R31+UR9+0x7a00], R49 ;  /* 0x007a00311f007988 */ /* 0x0001e20008000009 */
[----:B------:R-:W-:-:S03]  /*15570*/  VIADD R162, R162, 0x7f ;  /* 0x0000007fa2a27836 */ /* 0x000fc60000000000 */
[----:B------:R0:W-:Y:S01]  /*15580*/  STL [R1+0x234], R71 ;  /* 0x0002344701007387 */ /* 0x0001e20000100800 */
[----:B------:R-:W-:-:S03]  /*15590*/  ISETP.NE.U32.AND P0, PT, RZ, UR7, PT ;  /* 0x00000007ff007c0c */ /* 0x000fc6000bf05070 */
[----:B------:R0:W-:Y:S04]  /*155a0*/  STL [R1+0x228], R72 ;  /* 0x0002284801007387 */ /* 0x0001e80000100800 */
[----:B------:R0:W-:Y:S04]  /*155b0*/  STL [R1+0x230], R38 ;  /* 0x0002302601007387 */ /* 0x0001e80000100800 */
[----:B------:R0:W-:Y:S01]  /*155c0*/  STL [R1+0x22c], R44 ;  /* 0x00022c2c01007387 */ /* 0x0001e20000100800 */
[C---:B------:R-:W-:Y:S02]  /*155d0*/  ISETP.LT.OR P2, PT, R162.reuse, 0x80, P0 ;  /* 0x00000080a200780c */ /* 0x040fe40000741670 */
[----:B------:R-:W-:Y:S01]  /*155e0*/  ISETP.GE.AND P3, PT, R162, 0x100, PT ;  /* 0x00000100a200780c */ /* 0x000fe20003f66270 */
[----:B------:R0:W-:Y:S04]  /*155f0*/  STS.U8 [R31+UR9+0x7e00], R46 ;  /* 0x007e002e1f007988 */ /* 0x0001e80008000009 */
        /* <DEDUP_REMOVED lines=15> */
[----:B---3--:R0:W-:Y:S04]  /*156f0*/  STS.U8 [R32+UR9+0x4680], R41 ;  /* 0x0046802920007988 */ /* 0x0081e80008000009 */
        /* <DEDUP_REMOVED lines=31> */
[----:B------:R0:W-:Y:S01]  /*158f0*/  STS.U8 [R34+UR9+0x7f80], R35 ;  /* 0x007f802322007988 */ /* 0x0001e20008000009 */
[----:B------:R1:W-:Y:S06]  /*15900*/  MEMBAR.ALL.CTA ;  /* 0x0000000000007992 */ /* 0x0003ec0000008000 */
[----:B-1----:R-:W1:Y:S02]  /*15910*/  FENCE.VIEW.ASYNC.S ;  /* 0x00000000000073c6 */ /* 0x002e640000000000 */
[----:B-1----:R-:W-:Y:S06]  /*15920*/  BAR.SYNC.DEFER_BLOCKING 0x0 ;  /* 0x0000000000007b1d */ /* 0x002fec0000010000 */
[----:B------:R-:W-:Y:S05]  /*15930*/  @P2 BRA `(.L_x_6) ;  /* 0x0000000000842947 */ /* 0x000fea0003800000 */
[----:B------:R-:W-:Y:S02]  /*15940*/  UIADD3 UR4, UPT, UPT, UR9, 0x4000, URZ ;  /* 0x0000400009047890 */ /* 0x000fe4000fffe0ff */
[----:B------:R-:W-:Y:S02]  /*15950*/  USHF.R.U32.HI UR12, URZ, 0x4, UR9 ;  /* 0x00000004ff0c7899 */ /* 0x000fe40008011609 */
[----:B------:R-:W-:Y:S02]  /*15960*/  USHF.R.U32.HI UR4, URZ, 0x4, UR4 ;  /* 0x00000004ff047899 */ /* 0x000fe40008011604 */
[----:B------:R-:W-:Y:S02]  /*15970*/  USGXT.U32 UR12, UR12, 0xe ;  /* 0x0000000e0c0c789a */ /* 0x000fe40008000000 */
[----:B------:R-:W-:Y:S02]  /*15980*/  USGXT.U32 UR14, UR4, 0xe ;  /* 0x0000000e040e789a */ /* 0x000fe40008000000 */
[----:B------:R-:W-:-:S02]  /*15990*/  UIADD3 UR26, UP1, UPT, UR12, 0x100, URZ ;  /* 0x000001000c1a7890 */ /* 0x000fc4000ff3e0ff */
[----:B------:R-:W-:Y:S01]  /*159a0*/  UIADD3 UR28, UP2, UPT, UR14, 0x2, URZ ;  /* 0x000000020e1c7890 */ /* 0x000fe2000ff5e0ff */
[----:B------:R-:W-:Y:S01]  /*159b0*/  UMOV UR4, URZ ;  /* 0x000000ff00047c82 */ /* 0x000fe20008000000 */
[----:B------:R-:W-:Y:S01]  /*159c0*/  UMOV UR30, 0x0 ;  /* 0x00000000001e7882 */ /* 0x000fe20000000000 */
[----:B------:R-:W-:Y:S02]  /*159d0*/  UIADD3.X UR27, UPT, UPT, UR4, 0x40004040, URZ, UP1, !UPT ;  /* 0x40004040041b7890 */ /* 0x000fe40008ffe4ff */
[----:B------:R-:W-:Y:S02]  /*159e0*/  UIADD3.X UR29, UPT, UPT, UR4, 0x40004040, URZ, UP2, !UPT ;  /* 0x40004040041d7890 */ /* 0x000fe400097fe4ff */
[----:B------:R-:W-:Y:S02]  /*159f0*/  UIADD3.64 UR16, UPT, UPT, UR26, 0x100, URZ ;  /* 0x000001001a107897 */ /* 0x000fe4000fffe0ff */
[----:B------:R-:W-:Y:S02]  /*15a00*/  UIADD3.64 UR20, UPT, UPT, UR28, 0x2, URZ ;  /* 0x000000021c147897 */ /* 0x000fe4000fffe0ff */
[----:B------:R-:W-:-:S02]  /*15a10*/  UIADD3.64 UR22, UPT, UPT, UR26, 0x200, URZ ;  /* 0x000002001a167897 */ /* 0x000fc4000fffe0ff */
[----:B------:R-:W-:Y:S01]  /*15a20*/  UIADD3.64 UR24, UPT, UPT, UR28, 0x4, URZ ;  /* 0x000000041c187897 */ /* 0x000fe2000fffe0ff */
[----:B------:R-:W-:Y:S01]  /*15a30*/  UMOV UR31, 0x8208490 ;  /* 0x08208490001f7882 */ /* 0x000fe20000000000 */
[----:B------:R-:W-:Y:S01]  /*15a40*/  UMOV UR13, 0x40004040 ;  /* 0x40004040000d7882 */ /* 0x000fe20000000000 */
[----:B------:R-:W-:Y:S01]  /*15a50*/  UMOV UR15, 0x40004040 ;  /* 0x40004040000f7882 */ /* 0x000fe20000000000 */
[----:B------:R-:W-:Y:S01]  /*15a60*/  UMOV UR32, 0x0 ;  /* 0x0000000000207882 */ /* 0x000fe20000000000 */
[----:B------:R-:W-:Y:S01]  /*15a70*/  UMOV UR33, 0x8208490 ;  /* 0x0820849000217882 */ /* 0x000fe20000000000 */
[----:B------:R-:W-:Y:S01]  /*15a80*/  UMOV UR34, 0x0 ;  /* 0x0000000000227882 */ /* 0x000fe20000000000 */
[----:B------:R-:W-:Y:S01]  /*15a90*/  UMOV UR35, 0x8208490 ;  /* 0x0820849000237882 */ /* 0x000fe20000000000 */
[----:B------:R-:W-:Y:S01]  /*15aa0*/  UMOV UR4, UR6 ;  /* 0x0000000600047c82 */ /* 0x000fe20008000000 */
[----:B------:R-:W-:Y:S01]  /*15ab0*/  UMOV UR5, URZ ;  /* 0x000000ff00057c82 */ /* 0x000fe20008000000 */
[----:B------:R1:W-:Y:S01]  /*15ac0*/  UTCQMMA gdesc[UR12], gdesc[UR14], tmem[UR8], tmem[UR30], idesc[UR31], !UPT ;  /* 0x00ff1e0e0c0075ea */ /* 0x0003e2000f800308 */
[----:B------:R-:W-:Y:S01]  /*15ad0*/  UMOV UR36, 0x0 ;  /* 0x0000000000247882 */ /* 0x000fe20000000000 */
[----:B------:R-:W-:Y:S01]  /*15ae0*/  UMOV UR37, 0x8208490 ;  /* 0x0820849000257882 */ /* 0x000fe20000000000 */
[----:B------:R1:W-:Y:S01]  /*15af0*/  UTCQMMA gdesc[UR26], gdesc[UR28], tmem[UR8], tmem[UR32], idesc[UR33], UPT ;  /* 0x00ff201c1a0075ea */ /* 0x0003e2000b800308 */
[----:B------:R-:W-:Y:S01]  /*15b00*/  UMOV UR4, UR4 ;  /* 0x0000000400047c82 */ /* 0x000fe20008000000 */
[----:B------:R1:W-:Y:S01]  /*15b10*/  UTCQMMA gdesc[UR16], gdesc[UR20], tmem[UR8], tmem[UR34], idesc[UR35], UPT ;  /* 0x00ff2214100075ea */ /* 0x0003e2000b800308 */
[----:B------:R1:W-:Y:S01]  /*15b20*/  UTCQMMA gdesc[UR22], gdesc[UR24], tmem[UR8], tmem[UR36], idesc[UR37], UPT ;  /* 0x00ff2418160075ea */ /* 0x0003e2000b800308 */
[----:B------:R1:W-:Y:S01]  /*15b30*/  UTCBAR [UR4], URZ ;  /* 0x000000ff040073e9 */ /* 0x0003e200080000ff */
[----:B------:R-:W-:Y:S01]  /*15b40*/  NOP ;  /* 0x0000000000007918 */ /* 0x000fe20000000000 */
.L_x_6:
[----:B-1----:R-:W-:Y:S01]  /*15b50*/  UMOV UR4, URZ ;  /* 0x000000ff00047c82 */ /* 0x002fe20008000000 */
[----:B------:R-:W-:Y:S05]  /*15b60*/  @!P3 BRA `(.L_x_7) ;  /* 0x000000b800b0b947 */ /* 0x000fea0003800000 */
[----:B0-----:R-:W-:Y:S01]  /*15b70*/  SHF.R.S32.HI R38, RZ, 0x1f, R162 ;  /* 0x0000001fff267819 */ /* 0x001fe200000114a2 */
[----:B------:R-:W-:Y:S01]  /*15b80*/  IMAD.SHL.U32 R35, R36, 0x80, RZ ;  /* 0x0000008024237824 */ /* 0x000fe200078e00ff */
[----:B------:R-:W-:Y:S01]  /*15b90*/  UIADD3 UR4, UPT, UPT, UR9, 0x8000, URZ ;  /* 0x0000800009047890 */ /* 0x000fe2000fffe0ff */
[----:B------:R-:W-:Y:S01]  /*15ba0*/  IMAD.MOV.U32 R39, RZ, RZ, RZ ;  /* 0x000000ffff277224 */ /* 0x000fe200078e00ff */
[----:B------:R-:W-:Y:S01]  /*15bb0*/  LEA.HI R36, R38, R162, RZ, 0x7 ;  /* 0x000000a226247211 */ /* 0x000fe200078f38ff */
[----:B------:R-:W-:Y:S02]  /*15bc0*/  UIADD3 UR5, UPT, UPT, UR9, 0xc000, URZ ;  /* 0x0000c00009057890 */ /* 0x000fe4000fffe0ff */
[----:B------:R-:W-:Y:S01]  /*15bd0*/  USHF.R.U32.HI UR4, URZ, 0x4, UR4 ;  /* 0x00000004ff047899 */ /* 0x000fe20008011604 */
[----:B------:R-:W-:Y:S01]  /*15be0*/  SHF.R.S32.HI R36, RZ, 0x7, R36 ;  /* 0x00000007ff247819 */ /* 0x000fe20000011424 */
[----:B------:R-:W-:Y:S02]  /*15bf0*/  USHF.R.U32.HI UR5, URZ, 0x4, UR5 ;  /* 0x00000004ff057899 */ /* 0x000fe40008011605 */
[----:B------:R-:W-:Y:S01]  /*15c00*/  USGXT.U32 UR12, UR4, 0xe ;  /* 0x0000000e040c789a */ /* 0x000fe20008000000 */
[----:B------:R-:W-:Y:S01]  /*15c10*/  VIMNMX R38, PT, PT, R36, 0x2, !PT ;  /* 0x0000000224267848 */ /* 0x000fe20007fe0100 */
[----:B-----5:R-:W-:Y:S01]  /*15c20*/  IMAD.SHL.U32 R36, R37, 0x80, RZ ;  /* 0x0000008025247824 */ /* 0x020fe200078e00ff */
[----:B------:R-:W-:-:S02]  /*15c30*/  USGXT.U32 UR14, UR5, 0xe ;  /* 0x0000000e050e789a */ /* 0x000fc40008000000 */
[----:B------:R-:W-:Y:S01]  /*15c40*/  UIADD3 UR28, UP1, UPT, UR12, 0x100, URZ ;  /* 0x000001000c1c7890 */ /* 0x000fe2000ff3e0ff */
[----:B------:R-:W-:Y:S01]  /*15c50*/  VIADD R37, R38, 0xfffffffe ;  /* 0xfffffffe26257836 */ /* 0x000fe20000000000 */
[----:B------:R-:W-:Y:S01]  /*15c60*/  UIADD3 UR30, UP2, UPT, UR14, 0x2, URZ ;  /* 0x000000020e1e7890 */ /* 0x000fe2000ff5e0ff */
[----:B------:R-:W-:Y:S01]  /*15c70*/  SHF.R.S32.HI R38, RZ, 0x1f, R36 ;  /* 0x0000001fff267819 */ /* 0x000fe20000011424 */
[----:B------:R-:W-:Y:S01]  /*15c80*/  UMOV UR4, URZ ;  /* 0x000000ff00047c82 */ /* 0x000fe20008000000 */
[----:B------:R-:W-:Y:S01]  /*15c90*/  UMOV UR5, URZ ;  /* 0x000000ff00057c82 */ /* 0x000fe20008000000 */
[----:B------:R0:W-:Y:S01]  /*15ca0*/  STL [R1+0x7d4], R37 ;  /* 0x0007d42501007387 */ /* 0x0001e20000100800 */
[----:B------:R-:W-:Y:S02]  /*15cb0*/  UIADD3.X UR29, UPT, UPT, UR4, 0x40004040, URZ, UP1, !UPT ;  /* 0x40004040041d7890 */ /* 0x000fe40008ffe4ff */
[----:B------:R-:W-:Y:S01]  /*15cc0*/  UIADD3.X UR31, UPT, UPT, UR5, 0x40004040, URZ, UP2, !UPT ;  /* 0x40004040051f7890 */ /* 0x000fe200097fe4ff */
[----:B------:R1:W-:Y:S01]  /*15cd0*/  STL [R1+0x7c8], RZ ;  /* 0x0007c8ff01007387 */ /* 0x0003e20000100800 */
[----:B------:R-:W-:Y:S01]  /*15ce0*/  UMOV UR11, 0x1 ;  /* 0x00000001000b7882 */ /* 0x000fe20000000000 */
[----:B------:R-:W-:-:S02]  /*15cf0*/  UIADD3.64 UR20, UPT, UPT, UR28, 0x100, URZ ;  /* 0x000001001c147897 */ /* 0x000fc4000fffe0ff */
[----:B------:R-:W-:Y:S01]  /*15d00*/  UIADD3.64 UR22, UPT, UPT, UR30, 0x2, URZ ;  /* 0x000000021e167897 */ /* 0x000fe2000fffe0ff */
[----:B0-----:R-:W-:Y:S01]  /*15d10*/  SHF.R.S32.HI R37, RZ, 0x1f, R35 ;  /* 0x0000001fff257819 */ /* 0x001fe20000011423 */
[----:B------:R-:W-:Y:S02]  /*15d20*/  UIADD3.64 UR24, UPT, UPT, UR28, 0x200, URZ ;  /* 0x000002001c187897 */ /* 0x000fe4000fffe0ff */
[----:B-1----:R-:W-:-:S12]  /*15d30*/  UIADD3.64 UR26, UPT, UPT, UR30, 0x4, URZ ;  /* 0x000000041e1a7897 */ /* 0x002fd8000fffe0ff */
.L_x_10:
[----:B-1----:R-:W2:Y:S01]  /*15d40*/  LDL R40, [R1+0x7c8] ;  /* 0x0007c80001287983 */ /* 0x002ea20000100800 */
[----:B------:R-:W-:Y:S01]  /*15d50*/  IMAD.U32 R39, R39, -0x80000000, RZ ;  /* 0x8000000027277824 */ /* 0x000fe200078e00ff */
[----:B------:R-:W0:Y:S01]  /*15d60*/  LDC R65, c[0x0][0x3a0] ;  /* 0x0000e800ff417b82 */ /* 0x000e220000000800 */
[C---:B-----5:R-:W-:Y:S02]  /*15d70*/  IADD3 R10, P5, PT, R35.reuse, R10, RZ ;  /* 0x0000000a230a7210 */ /* 0x060fe40007fbe0ff */
[----:B------:R-:W-:Y:S01]  /*15d80*/  IADD3 R8, P4, PT, R35, R8, RZ ;  /* 0x0000000823087210 */ /* 0x000fe20007f9e0ff */
[----:B------:R-:W1:Y:S01]  /*15d90*/  SYNCS.PHASECHK.TRANS64.TRYWAIT P6, [UR6], R39 ;  /* 0x00000027ff0075a7 */ /* 0x000e6200080c1106 */
[----:B--2---:R-:W-:-:S04]  /*15da0*/  VIADD R40, R40, 0x1 ;  /* 0x0000000128287836 */ /* 0x004fc80000000000 */
[----:B0-----:R-:W-:Y:S01]  /*15db0*/  IMAD R65, R40, -0x80, R65 ;  /* 0xffffff8028417824 */ /* 0x001fe200078e0241 */
[----:B------:R0:W-:Y:S04]  /*15dc0*/  STL [R1+0x7cc], R40 ;  /* 0x0007cc2801007387 */ /* 0x0001e80000100800 */
[C---:B------:R-:W-:Y:S02]  /*15dd0*/  ISETP.GT.AND P2, PT, R65.reuse, 0x1, PT ;  /* 0x000000014100780c */ /* 0x040fe40003f44270 */
[----:B------:R-:W-:Y:S01]  /*15de0*/  ISETP.GT.AND P3, PT, R65, 0x2, PT ;  /* 0x000000024100780c */ /* 0x000fe20003f64270 */
[----:B-1----:R-:W-:-:S12]  /*15df0*/  @!P6 BRA `(.L_x_8) ;  /* 0x000001000070e947 */ /* 0x002fd80003800000 */
.L_x_16:
[----:B------:R-:W-:Y:S01]  /*15e00*/  PRMT R91, RZ, 0x7610, R91 ;  /* 0x00007610ff5b7816 */ /* 0x000fe2000000005b */
[----:B------:R-:W-:Y:S01]  /*15e10*/  IMAD.X R11, R37, 0x1, R11, P5 ;  /* 0x00000001250b7824 */ /* 0x000fe200028e060b */
[----:B------:R-:W-:Y:S01]  /*15e20*/  ISETP.GT.AND P5, PT, R65, 0x4, PT ;  /* 0x000000044100780c */ /* 0x000fe20003fa4270 */
[----:B------:R-:W-:Y:S01]  /*15e30*/  IMAD.X R9, R37, 0x1, R9, P4 ;  /* 0x0000000125097824 */ /* 0x000fe200020e0609 */
[C---:B------:R-:W-:Y:S01]  /*15e40*/  IADD3 R18, P6, PT, R35.reuse, R18, RZ ;  /* 0x0000001223127210 */ /* 0x040fe20007fde0ff */
[----:B------:R-:W-:Y:S01]  /*15e50*/  STL [R1+0xa4c], R71 ;  /* 0x000a4c4701007387 */ /* 0x000fe20000100800 */
[----:B------:R-:W-:Y:S02]  /*15e60*/  PRMT R49, RZ, 0x7610, R49 ;  /* 0x00007610ff317816 */ /* 0x000fe40000000031 */
[----:B0-----:R-:W-:Y:S01]  /*15e70*/  PRMT R40, RZ, 0x7610, R40 ;  /* 0x00007610ff287816 */ /* 0x001fe20000000028 */
[----:B------:R-:W2:Y:S01]  /*15e80*/  @P3 LDG.E.U8 R91, desc[UR18][R10.64] ;  /* 0x000000120a5b3981 */ /* 0x000ea2000c1e1100 */
[----:B------:R-:W-:Y:S01]  /*15e90*/  IADD3 R22, P3, PT, R35, R22, RZ ;  /* 0x0000001623167210 */ /* 0x000fe20007f7e0ff */
[C---:B------:R-:W-:Y:S01]  /*15ea0*/  IMAD.X R19, R37.reuse, 0x1, R19, P6 ;  /* 0x0000000125137824 */ /* 0x040fe200030e0613 */
[----:B------:R-:W-:Y:S01]  /*15eb0*/  PRMT R29, RZ, 0x7610, R29 ;  /* 0x00007610ff1d7816 */ /* 0x000fe2000000001d */
[----:B------:R-:W3:Y:S01]  /*15ec0*/  @P2 LDG.E.U8 R49, desc[UR18][R8.64] ;  /* 0x0000001208312981 */ /* 0x000ee2000c1e1100 */
[----:B------:R-:W-:Y:S01]  /*15ed0*/  PRMT R30, RZ, 0x7610, R30 ;  /* 0x00007610ff1e7816 */ /* 0x000fe2000000001e */
[----:B------:R-:W-:Y:S01]  /*15ee0*/  IMAD.X R23, R37, 0x1, R23, P3 ;  /* 0x0000000125177824 */ /* 0x000fe200018e0617 */
[----:B------:R-:W-:Y:S01]  /*15ef0*/  ISETP.GT.AND P3, PT, R65, 0x6, PT ;  /* 0x000000064100780c */ /* 0x000fe20003f64270 */
[----:B------:R0:W4:Y:S01]  /*15f00*/  @P5 LDG.E.U8 R40, desc[UR18][R18.64] ;  /* 0x0000001212285981 */ /* 0x000122000c1e1100 */
[----:B------:R-:W-:-:S02]  /*15f10*/  IADD3 R14, P2, PT, R35, R14, RZ ;  /* 0x0000000e230e7210 */ /* 0x000fc40007f5e0ff */
[----:B------:R-:W-:Y:S01]  /*15f20*/  IADD3 R24, P5, PT, R35, R24, RZ ;  /* 0x0000001823187210 */ /* 0x000fe20007fbe0ff */
[----:B------:R-:W-:Y:S01]  /*15f30*/  STL [R1+0xa48], R70 ;  /* 0x000a484601007387 */ /* 0x000fe20000100800 */
[----:B------:R-:W-:Y:S01]  /*15f40*/  ISETP.GT.AND P4, PT, R65, 0x3, PT ;  /* 0x000000034100780c */ /* 0x000fe20003f84270 */
[----:B------:R-:W-:Y:S01]  /*15f50*/  IMAD.X R15, R37, 0x1, R15, P2 ;  /* 0x00000001250f7824 */ /* 0x000fe200010e060f */
[----:B------:R-:W-:Y:S01]  /*15f60*/  ISETP.GT.AND P2, PT, R65, 0x5, PT ;  /* 0x000000054100780c */ /* 0x000fe20003f44270 */
[----:B------:R-:W-:Y:S01]  /*15f70*/  IMAD.X R25, R37, 0x1, R25, P5 ;  /* 0x0000000125197824 */ /* 0x000fe200028e0619 */
[----:B------:R-:W-:Y:S01]  /*15f80*/  PRMT R94, RZ, 0x7610, R94 ;  /* 0x00007610ff5e7816 */ /* 0x000fe2000000005e */
[----:B------:R-:W-:Y:S04]  /*15f90*/  STL [R1+0xa44], R69 ;  /* 0x000a444501007387 */ /* 0x000fe80000100800 */
[----:B------:R-:W2:Y:S04]  /*15fa0*/  @P3 LDG.E.U8 R29, desc[UR18][R24.64] ;  /* 0x00000012181d3981 */ /* 0x000ea8000c1e1100 */
[----:B------:R-:W-:Y:S04]  /*15fb0*/  STL [R1+0xa40], R68 ;  /* 0x000a404401007387 */ /* 0x000fe80000100800 */
[----:B------:R-:W3:Y:S04]  /*15fc0*/  @P2 LDG.E.U8 R30, desc[UR18][R22.64] ;  /* 0x00000012161e2981 */ /* 0x000ee8000c1e1100 */
[----:B------:R-:W-:Y:S04]  /*15fd0*/  STL [R1+0xa3c], R67 ;  /* 0x000a3c4301007387 */ /* 0x000fe80000100800 */
[----:B------:R-:W-:Y:S04]  /*15fe0*/  STL [R1+0xa38], R66 ;  /* 0x000a384201007387 */ /* 0x000fe80000100800 */
[----:B------:R-:W-:Y:S04]  /*15ff0*/  STL [R1+0x9d8], R0 ;  /* 0x0009d80001007387 */ /* 0x000fe80000100800 */
[----:B------:R-:W-:Y:S04]  /*16000*/  STL [R1+0x9e0], R8 ;  /* 0x0009e00801007387 */ /* 0x000fe80000100800 */
[----:B------:R-:W4:Y:S01]  /*16010*/  @P4 LDG.E.U8 R94, desc[UR18][R14.64] ;  /* 0x000000120e5e4981 */ /* 0x000f22000c1e1100 */
[----:B------:R-:W-:-:S03]  /*16020*/  ISETP.GT.AND P4, PT, R65, 0x7, PT ;  /* 0x000000074100780c */ /* 0x000fc60003f84270 */
[----:B------:R-:W-:Y:S01]  /*16030*/  STL [R1+0x9dc], R9 ;  /* 0x0009dc0901007387 */ /* 0x000fe20000100800 */
[----:B------:R-:W-:-:S03]  /*16040*/  IADD3 R26, P6, PT, R35, R26, RZ ;  /* 0x0000001a231a7210 */ /* 0x000fc60007fde0ff */
[----:B------:R-:W-:Y:S04]  /*16050*/  STL [R1+0x9e8], R10 ;  /* 0x0009e80a01007387 */ /* 0x000fe80000100800 */
[----:B------:R-:W-:Y:S04]  /*16060*/  STL [R1+0x9e4], R11 ;  /* 0x0009e40b01007387 */ /* 0x000fe80000100800 */
[----:B------:R-:W-:Y:S04]  /*16070*/  STL [R1+0x9f0], R14 ;  /* 0x0009f00e01007387 */ /* 0x000fe80000100800 */
[----:B------:R-:W-:Y:S01]  /*16080*/  STL [R1+0x9ec], R15 ;  /* 0x0009ec0f01007387 */ /* 0x000fe20000100800 */
[----:B------:R-:W-:-:S03]  /*16090*/  IMAD.X R27, R37, 0x1, R27, P6 ;  /* 0x00000001251b7824 */ /* 0x000fc600030e061b */
[----:B------:R-:W-:Y:S04]  /*160a0*/  STL [R1+0x9f8], R18 ;  /* 0x0009f81201007387 */ /* 0x000fe80000100800 */
[----:B------:R0:W-:Y:S02]  /*160b0*/  STL [R1+0x9f4], R19 ;  /* 0x0009f41301007387 */ /* 0x0001e40000100800 */
[----:B0-----:R-:W-:-:S06]  /*160c0*/  PRMT R19, RZ, 0x7610, R19 ;  /* 0x00007610ff137816 */ /* 0x001fcc0000000013 */
[----:B------:R-:W4:Y:S04]  /*160d0*/  @P4 LDG.E.U8 R19, desc[UR18][R26.64] ;  /* 0x000000121a134981 */ /* 0x000f28000c1e1100 */
[----:B------:R-:W-:Y:S04]  /*160e0*/  STL [R1+0xa00], R22 ;  /* 0x000a001601007387 */ /* 0x000fe80000100800 */
[----:B------:R-:W-:Y:S04]  /*160f0*/  STL [R1+0x9fc], R23 ;  /* 0x0009fc1701007387 */ /* 0x000fe80000100800 */
[----:B------:R-:W4:Y:S04]  /*16100*/  LDL.LU R66, [R1+0x10] ;  /* 0x0000100001427983 */ /* 0x000f280000300800 */
[----:B------:R-:W4:Y:S01]  /*16110*/  LDL.LU R69, [R1+0x14] ;  /* 0x0000140001457983 */ /* 0x000f220000300800 */
[----:B------:R-:W-:-:S02]  /*16120*/  ISETP.GT.AND P2, PT, R65, 0x8, PT ;  /* 0x000000084100780c */ /* 0x000fc40003f44270 */
[----:B------:R-:W-:Y:S01]  /*16130*/  IADD3 R4, P5, PT, R35, R4, RZ ;  /* 0x0000000423047210 */ /* 0x000fe20007fbe0ff */
[----:B--2---:R0:W-:Y:S04]  /*16140*/  STL [R1+0x88], R29 ;  /* 0x0000881d01007387 */ /* 0x0041e80000100800 */
[----:B0-----:R-:W2:Y:S04]  /*16150*/  LDL.LU R29, [R1+0x18] ;  /* 0x00001800011d7983 */ /* 0x001ea80000300800 */
[----:B------:R-:W2:Y:S04]  /*16160*/  LDL.LU R70, [R1+0x94] ;  /* 0x0000940001467983 */ /* 0x000ea80000300800 */
[----:B---3--:R0:W-:Y:S04]  /*16170*/  STL [R1+0x8c], R30 ;  /* 0x00008c1e01007387 */ /* 0x0081e80000100800 */
[----:B0-----:R-:W3:Y:S01]  /*16180*/  LDL.LU R30, [R1+0x9c] ;  /* 0x00009c00011e7983 */ /* 0x001ee20000300800 */
[----:B------:R-:W-:Y:S01]  /*16190*/  ISETP.GT.AND P3, PT, R65, 0x9, PT ;  /* 0x000000094100780c */ /* 0x000fe20003f64270 */
[----:B------:R-:W-:Y:S01]  /*161a0*/  IMAD.X R5, R37, 0x1, R5, P5 ;  /* 0x0000000125057824 */ /* 0x000fe200028e0605 */
[----:B------:R-:W-:-:S02]  /*161b0*/  PRMT R64, RZ, 0x7610, R64 ;  /* 0x00007610ff407816 */ /* 0x000fc40000000040 */
[----:B------:R-:W-:Y:S02]  /*161c0*/  ISETP.GT.AND P4, PT, R65, 0xa, PT ;  /* 0x0000000a4100780c */ /* 0x000fe40003f84270 */
[C---:B------:R-:W-:Y:S02]  /*161d0*/  IADD3 R6, P5, PT, R35.reuse, R6, RZ ;  /* 0x0000000623067210 */ /* 0x040fe40007fbe0ff */
[----:B------:R-:W-:Y:S01]  /*161e0*/  IADD3 R12, P6, PT, R35, R12, RZ ;  /* 0x0000000c230c7210 */ /* 0x000fe20007fde0ff */
[----:B------:R-:W3:Y:S01]  /*161f0*/  @P2 LDG.E.U8 R64, desc[UR18][R4.64] ;  /* 0x0000001204402981 */ /* 0x000ee2000c1e1100 */
[----:B------:R-:W-:Y:S01]  /*16200*/  PRMT R48, RZ, 0x7610, R48 ;  /* 0x00007610ff307816 */ /* 0x000fe20000000030 */
[----:B------:R-:W-:Y:S01]  /*16210*/  IMAD.X R7, R37, 0x1, R7, P5 ;  /* 0x0000000125077824 */ /* 0x000fe200028e0607 */
[----:B------:R-:W-:Y:S01]  /*16220*/  ISETP.GT.AND P2, PT, R65, 0xb, PT ;  /* 0x0000000b4100780c */ /* 0x000fe20003f44270 */
[----:B------:R-:W-:Y:S01]  /*16230*/  STL [R1+0xa08], R24 ;  /* 0x000a081801007387 */ /* 0x000fe20000100800 */
[----:B------:R-:W-:Y:S01]  /*16240*/  PRMT R92, RZ, 0x7610, R92 ;  /* 0x00007610ff5c7816 */ /* 0x000fe2000000005c */
[----:B------:R-:W-:-:S02]  /*16250*/  IMAD.X R13, R37, 0x1, R13, P6 ;  /* 0x00000001250d7824 */ /* 0x000fc400030e060d */
[----:B------:R-:W-:Y:S01]  /*16260*/  STL [R1+0xa04], R25 ;  /* 0x000a041901007387 */ /* 0x000fe20000100800 */
[----:B------:R-:W-:-:S03]  /*16270*/  IADD3 R16, P5, PT, R35, R16, RZ ;  /* 0x0000001023107210 */ /* 0x000fc60007fbe0ff */
[----:B----4-:R-:W-:Y:S01]  /*16280*/  STL [R1+0x90], R40 ;  /* 0x0000902801007387 */ /* 0x010fe20000100800 */
[----:B------:R-:W-:Y:S01]  /*16290*/  PRMT R93, RZ, 0x7610, R93 ;  /* 0x00007610ff5d7816 */ /* 0x000fe2000000005d */
[----:B------:R-:W-:Y:S02]  /*162a0*/  IMAD.X R17, R37, 0x1, R17, P5 ;  /* 0x0000000125117824 */ /* 0x000fe400028e0611 */
[----:B------:R-:W4:Y:S01]  /*162b0*/  @P3 LDG.E.U8 R48, desc[UR18][R6.64] ;  /* 0x0000001206303981 */ /* 0x000f22000c1e1100 */
[----:B------:R-:W-:-:S03]  /*162c0*/  ISETP.GT.AND P3, PT, R65, 0xc, PT ;  /* 0x0000000c4100780c */ /* 0x000fc60003f64270 */
[----:B------:R-:W4:Y:S01]  /*162d0*/  @P4 LDG.E.U8 R92, desc[UR18][R12.64] ;  /* 0x000000120c5c4981 */ /* 0x000f22000c1e1100 */
[----:B------:R-:W-:Y:S02]  /*162e0*/  ISETP.GT.AND P4, PT, R65, 0xd, PT ;  /* 0x0000000d4100780c */ /* 0x000fe40003f84270 */
[C---:B------:R-:W-:Y:S01]  /*162f0*/  IADD3 R20, P5, PT, R35.reuse, R20, RZ ;  /* 0x0000001423147210 */ /* 0x040fe20007fbe0ff */
[----:B------:R0:W4:Y:S04]  /*16300*/  @P2 LDG.E.U8 R93, desc[UR18][R16.64] ;  /* 0x00000012105d2981 */ /* 0x000128000c1e1100 */
[----:B------:R-:W-:Y:S04]  /*16310*/  STL [R1+0xa14], R19 ;  /* 0x000a141301007387 */ /* 0x000fe80000100800 */
[----:B------:R-:W-:Y:S04]  /*16320*/  STL [R1+0xa10], R26 ;  /* 0x000a101a01007387 */ /* 0x000fe80000100800 */
[----:B------:R-:W-:Y:S04]  /*16330*/  STL [R1+0xa0c], R27 ;  /* 0x000a0c1b01007387 */ /* 0x000fe80000100800 */
[----:B------:R-:W-:Y:S04]  /*16340*/  STL [R1+0xa1c], R4 ;  /* 0x000a1c0401007387 */ /* 0x000fe80000100800 */
[----:B------:R-:W-:Y:S04]  /*16350*/  STL [R1+0xa18], R5 ;  /* 0x000a180501007387 */ /* 0x000fe80000100800 */
[----:B------:R-:W-:Y:S04]  /*16360*/  STL [R1+0xa24], R6 ;  /* 0x000a240601007387 */ /* 0x000fe80000100800 */
[----:B------:R-:W-:Y:S01]  /*16370*/  STL [R1+0xa20], R7 ;  /* 0x000a200701007387 */ /* 0x000fe20000100800 */
[----:B------:R-:W-:-:S03]  /*16380*/  IADD3 R111, P6, PT, R35, R111, RZ ;  /* 0x0000006f236f7210 */ /* 0x000fc60007fde0ff */
[----:B------:R-:W-:Y:S04]  /*16390*/  STL [R1+0xa2c], R12 ;  /* 0x000a2c0c01007387 */ /* 0x000fe80000100800 */
[----:B------:R-:W-:Y:S01]  /*163a0*/  STL [R1+0xa28], R13 ;  /* 0x000a280d01007387 */ /* 0x000fe20000100800 */
[----:B------:R-:W-:-:S03]  /*163b0*/  IMAD.X R21, R37, 0x1, R21, P5 ;  /* 0x0000000125157824 */ /* 0x000fc600028e0615 */
[----:B------:R-:W-:Y:S01]  /*163c0*/  STL [R1+0xa34], R16 ;  /* 0x000a341001007387 */ /* 0x000fe20000100800 */
[----:B------:R-:W-:-:S03]  /*163d0*/  ISETP.GT.AND P2, PT, R65, 0xe, PT ;  /* 0x0000000e4100780c */ /* 0x000fc60003f44270 */
[----:B------:R0:W-:Y:S01]  /*163e0*/  STL [R1+0xa30], R17 ;  /* 0x000a301101007387 */ /* 0x0001e20000100800 */
[----:B------:R-:W-:Y:S01]  /*163f0*/  IMAD.X R110, R37, 0x1, R110, P6 ;  /* 0x00000001256e7824 */ /* 0x000fe200030e066e */
[----:B------:R-:W-:Y:S02]  /*16400*/  IADD3 R118, P5, PT, R35, R118, RZ ;  /* 0x0000007623767210 */ /* 0x000fe40007fbe0ff */
[----:B0-----:R-:W-:Y:S01]  /*16410*/  PRMT R17, RZ, 0x7610, R17 ;  /* 0x00007610ff117816 */ /* 0x001fe20000000011 */
[----:B------:R-:W-:Y:S01]  /*16420*/  @P4 IMAD.MOV.U32 R40, RZ, RZ, R111 ;  /* 0x000000ffff284224 */ /* 0x000fe200078e006f */
[----:B------:R-:W-:Y:S01]  /*16430*/  PRMT R6, RZ, 0x7610, R6 ;  /* 0x00007610ff067816 */ /* 0x000fe20000000006 */
[----:B------:R-:W-:-:S03]  /*16440*/  @P4 IMAD.MOV.U32 R41, RZ, RZ, R110 ;  /* 0x000000ffff294224 */ /* 0x000fc600078e006e */
[----:B------:R-:W4:Y:S01]  /*16450*/  @P3 LDG.E.U8 R17, desc[UR18][R20.64] ;  /* 0x0000001214113981 */ /* 0x000f22000c1e1100 */
[----:B------:R-:W-:Y:S01]  /*16460*/  ISETP.GT.AND P3, PT, R65, 0xf, PT ;  /* 0x0000000f4100780c */ /* 0x000fe20003f64270 */
[----:B------:R-:W-:Y:S01]  /*16470*/  IMAD.X R112, R37, 0x1, R112, P5 ;  /* 0x0000000125707824 */ /* 0x000fe200028e0670 */
[----:B------:R-:W-:Y:S01]  /*16480*/  IADD3 R123, P5, PT, R35, R123, RZ ;  /* 0x0000007b237b7210 */ /* 0x000fe20007fbe0ff */
[----:B------:R0:W4:Y:S01]  /*16490*/  @P4 LDG.E.U8 R6, desc[UR18][R40.64] ;  /* 0x0000001228064981 */ /* 0x000122000c1e1100 */
[----:B------:R-:W-:Y:S02]  /*164a0*/  PRMT R27, RZ, 0x7610, R27 ;  /* 0x00007610ff1b7816 */ /* 0x000fe4000000001b */
[----:B------:R-:W-:Y:S01]  /*164b0*/  ISETP.GT.AND P4, PT, R65, 0x10, PT ;  /* 0x000000104100780c */ /* 0x000fe20003f84270 */
[----:B------:R-:W-:Y:S01]  /*164c0*/  IMAD.X R119, R37, 0x1, R119, P5 ;  /* 0x0000000125777824 */ /* 0x000fe200028e0677 */
[----:B------:R-:W-:Y:S01]  /*164d0*/  IADD3 R126, P6, PT, R35, R126, RZ ;  /* 0x0000007e237e7210 */ /* 0x000fe20007fde0ff */
[----:B0-----:R-:W-:-:S02]  /*164e0*/  @P2 IMAD.MOV.U32 R40, RZ, RZ, R118 ;  /* 0x000000ffff282224 */ /* 0x001fc400078e0076 */
[----:B------:R-:W-:Y:S01]  /*164f0*/  @P2 IMAD.MOV.U32 R41, RZ, RZ, R112 ;  /* 0x000000ffff292224 */ /* 0x000fe200078e0070 */
[----:B------:R-:W-:-:S04]  /*16500*/  PRMT R14, RZ, 0x7610, R14 ;  /* 0x00007610ff0e7816 */ /* 0x000fc8000000000e */
[----:B------:R0:W4:Y:S01]  /*16510*/  @P2 LDG.E.U8 R27, desc[UR18][R40.64] ;  /* 0x00000012281b2981 */ /* 0x000122000c1e1100 */
[----:B------:R-:W-:Y:S01]  /*16520*/  ISETP.GT.AND P2, PT, R65, 0x11, PT ;  /* 0x000000114100780c */ /* 0x000fe20003f44270 */
[----:B------:R-:W-:Y:S01]  /*16530*/  IMAD.X R125, R37, 0x1, R125, P6 ;  /* 0x00000001257d7824 */ /* 0x000fe200030e067d */
[----:B------:R-:W-:Y:S01]  /*16540*/  IADD3 R132, P5, PT, R35, R132, RZ ;  /* 0x0000008423847210 */ /* 0x000fe20007fbe0ff */
[----:B0-----:R-:W-:Y:S02]  /*16550*/  @P3 IMAD.MOV.U32 R40, RZ, RZ, R123 ;  /* 0x000000ffff283224 */ /* 0x001fe400078e007b */
[----:B------:R-:W-:Y:S01]  /*16560*/  @P3 IMAD.MOV.U32 R41, RZ, RZ, R119 ;  /* 0x000000ffff293224 */ /* 0x000fe200078e0077 */
[----:B------:R-:W-:-:S04]  /*16570*/  PRMT R63, RZ, 0x7610, R63 ;  /* 0x00007610ff3f7816 */ /* 0x000fc8000000003f */
[----:B------:R0:W4:Y:S01]  /*16580*/  @P3 LDG.E.U8 R14, desc[UR18][R40.64] ;  /* 0x00000012280e3981 */ /* 0x000122000c1e1100 */
[----:B------:R-:W-:Y:S01]  /*16590*/  ISETP.GT.AND P3, PT, R65, 0x12, PT ;  /* 0x000000124100780c */ /* 0x000fe20003f64270 */
[----:B------:R-:W-:Y:S01]  /*165a0*/  IMAD.X R130, R37, 0x1, R130, P5 ;  /* 0x0000000125827824 */ /* 0x000fe200028e0682 */
[----:B------:R-:W-:Y:S02]  /*165b0*/  IADD3 R138, P5, PT, R35, R138, RZ ;  /* 0x0000008a238a7210 */ /* 0x000fe40007fbe0ff */
[----:B------:R-:W-:Y:S01]  /*165c0*/  PRMT R47, RZ, 0x7610, R47 ;  /* 0x00007610ff2f7816 */ /* 0x000fe2000000002f */
[----:B0-----:R-:W-:Y:S02]  /*165d0*/  @P4 IMAD.MOV.U32 R40, RZ, RZ, R126 ;  /* 0x000000ffff284224 */ /* 0x001fe400078e007e */
[----:B------:R-:W-:Y:S02]  /*165e0*/  @P4 IMAD.MOV.U32 R41, RZ, RZ, R125 ;  /* 0x000000ffff294224 */ /* 0x000fe400078e007d */
[----:B------:R-:W-:-:S03]  /*165f0*/  IMAD.X R135, R37, 0x1, R135, P5 ;  /* 0x0000000125877824 */ /* 0x000fc600028e0687 */
[----:B------:R0:W4:Y:S01]  /*16600*/  @P4 LDG.E.U8 R63, desc[UR18][R40.64] ;  /* 0x00000012283f4981 */ /* 0x000122000c1e1100 */
[----:B------:R-:W-:Y:S02]  /*16610*/  ISETP.GT.AND P4, PT, R65, 0x13, PT ;  /* 0x000000134100780c */ /* 0x000fe40003f84270 */
[----:B------:R-:W-:Y:S02]  /*16620*/  IADD3 R146, P6, PT, R35, R146, RZ ;  /* 0x0000009223927210 */ /* 0x000fe40007fde0ff */
[----:B------:R-:W-:Y:S01]  /*16630*/  PRMT R108, RZ, 0x7610, R108 ;  /* 0x00007610ff6c7816 */ /* 0x000fe2000000006c */
[----:B0-----:R-:W-:Y:S02]  /*16640*/  @P2 IMAD.MOV.U32 R40, RZ, RZ, R132 ;  /* 0x000000ffff282224 */ /* 0x001fe400078e0084 */
[----:B------:R-:W-:-:S05]  /*16650*/  @P2 IMAD.MOV.U32 R41, RZ, RZ, R130 ;  /* 0x000000ffff292224 */ /* 0x000fca00078e0082 */
        /* <DEDUP_REMOVED lines=17> */
[C---:B------:R-:W-:Y:S02]  /*16770*/  IADD3 R164, P6, PT, R35.reuse, R164, RZ ;  /* 0x000000a423a47210 */ /* 0x040fe40007fde0ff */
[----:B------:R-:W-:Y:S01]  /*16780*/  PRMT R7, RZ, 0x7610, R7 ;  /* 0x00007610ff077816 */ /* 0x000fe20000000007 */
[----:B0-----:R-:W-:Y:S02]  /*16790*/  @P2 IMAD.MOV.U32 R40, RZ, RZ, R156 ;  /* 0x000000ffff282224 */ /* 0x001fe400078e009c */
[----:B------:R-:W-:Y:S01]  /*167a0*/  @P2 IMAD.MOV.U32 R41, RZ, RZ, R150 ;  /* 0x000000ffff292224 */ /* 0x000fe200078e0096 */
[----:B------:R-:W-:-:S04]  /*167b0*/  IADD3 R66, P5, PT, R35, R66, RZ ;  /* 0x0000004223427210 */ /* 0x000fc80007fbe0ff */
[----:B------:R0:W4:Y:S01]  /*167c0*/  @P2 LDG.E.U8 R12, desc[UR18][R40.64] ;  /* 0x00000012280c2981 */ /* 0x000122000c1e1100 */
[----:B------:R-:W-:Y:S01]  /*167d0*/  ISETP.GT.AND P2, PT, R65, 0x17, PT ;  /* 0x000000174100780c */ /* 0x000fe20003f44270 */
[C---:B------:R-:W-:Y:S01]  /*167e0*/  IMAD.X R163, R37.reuse, 0x1, R163, P6 ;  /* 0x0000000125a37824 */ /* 0x040fe200030e06a3 */
[----:B------:R-:W-:Y:S01]  /*167f0*/  PRMT R24, RZ, 0x7610, R24 ;  /* 0x00007610ff187816 */ /* 0x000fe20000000018 */
[----:B0-----:R-:W-:Y:S02]  /*16800*/  @P3 IMAD.MOV.U32 R40, RZ, RZ, R158 ;  /* 0x000000ffff283224 */ /* 0x001fe400078e009e */
[----:B------:R-:W-:Y:S02]  /*16810*/  @P3 IMAD.MOV.U32 R41, RZ, RZ, R157 ;  /* 0x000000ffff293224 */ /* 0x000fe400078e009d */
[----:B------:R-:W-:-:S03]  /*16820*/  IMAD.X R165, R37, 0x1, R165, P5 ;  /* 0x0000000125a57824 */ /* 0x000fc600028e06a5 */
[----:B------:R0:W4:Y:S01]  /*16830*/  @P3 LDG.E.U8 R7, desc[UR18][R40.64] ;  /* 0x0000001228073981 */ /* 0x000122000c1e1100 */
[----:B------:R-:W-:Y:S02]  /*16840*/  ISETP.GT.AND P3, PT, R65, 0x18, PT ;  /* 0x000000184100780c */ /* 0x000fe40003f64270 */
[----:B------:R-:W-:Y:S01]  /*16850*/  PRMT R15, RZ, 0x7610, R15 ;  /* 0x00007610ff0f7816 */ /* 0x000fe2000000000f */
[----:B0-----:R-:W-:Y:S02]  /*16860*/  @P4 IMAD.MOV.U32 R40, RZ, RZ, R164 ;  /* 0x000000ffff284224 */ /* 0x001fe400078e00a4 */
[----:B------:R-:W-:Y:S01]  /*16870*/  @P4 IMAD.MOV.U32 R41, RZ, RZ, R163 ;  /* 0x000000ffff294224 */ /* 0x000fe200078e00a3 */
[----:B------:R0:W-:Y:S04]  /*16880*/  STL [R1+0x10], R66 ;  /* 0x0000104201007387 */ /* 0x0001e80000100800 */
[----:B------:R1:W4:Y:S01]  /*16890*/  @P4 LDG.E.U8 R24, desc[UR18][R40.64] ;  /* 0x0000001228184981 */ /* 0x000322000c1e1100 */
[----:B------:R-:W-:-:S03]  /*168a0*/  PRMT R62, RZ, 0x7610, R62 ;  /* 0x00007610ff3e7816 */ /* 0x000fc6000000003e */
[----:B------:R-:W4:Y:S01]  /*168b0*/  LDL.LU R68, [R1+0x98] ;  /* 0x0000980001447983 */ /* 0x000f220000300800 */
[----:B-1----:R-:W-:Y:S02]  /*168c0*/  @P2 IMAD.MOV.U32 R40, RZ, RZ, R66 ;  /* 0x000000ffff282224 */ /* 0x002fe400078e0042 */
[----:B------:R-:W-:Y:S01]  /*168d0*/  @P2 IMAD.MOV.U32 R41, RZ, RZ, R165 ;  /* 0x000000ffff292224 */ /* 0x000fe200078e00a5 */
[----:B0-----:R-:W4:Y:S04]  /*168e0*/  LDL.LU R66, [R1+0xa4] ;  /* 0x0000a40001427983 */ /* 0x001f280000300800 */
[----:B------:R0:W4:Y:S01]  /*168f0*/  @P2 LDG.E.U8 R15, desc[UR18][R40.64] ;  /* 0x00000012280f2981 */ /* 0x000122000c1e1100 */
[----:B--2---:R-:W-:-:S05]  /*16900*/  IADD3 R29, P5, PT, R35, R29, RZ ;  /* 0x0000001d231d7210 */ /* 0x004fca0007fbe0ff */
[----:B------:R-:W-:Y:S01]  /*16910*/  IMAD.X R69, R37, 0x1, R69, P5 ;  /* 0x0000000125457824 */ /* 0x000fe200028e0645 */
[C---:B------:R-:W-:Y:S01]  /*16920*/  IADD3 R70, P6, PT, R35.reuse, R70, RZ ;  /* 0x0000004623467210 */ /* 0x040fe20007fde0ff */
[----:B------:R-:W-:Y:S01]  /*16930*/  STL [R1+0x18], R29 ;  /* 0x0000181d01007387 */ /* 0x000fe20000100800 */
[----:B0-----:R-:W-:Y:S02]  /*16940*/  @P3 IMAD.MOV.U32 R40, RZ, RZ, R29 ;  /* 0x000000ffff283224 */ /* 0x001fe400078e001d */
[----:B------:R-:W-:Y:S01]  /*16950*/  @P3 IMAD.MOV.U32 R41, RZ, RZ, R69 ;  /* 0x000000ffff293224 */ /* 0x000fe200078e0045 */
[----:B------:R0:W-:Y:S04]  /*16960*/  STL [R1+0x14], R69 ;  /* 0x0000144501007387 */ /* 0x0001e80000100800 */
[----:B------:R1:W2:Y:S01]  /*16970*/  @P3 LDG.E.U8 R62, desc[UR18][R40.64] ;  /* 0x00000012283e3981 */ /* 0x0002a2000c1e1100 */
[----:B---3--:R-:W-:-:S03]  /*16980*/  IADD3 R30, P5, PT, R35, R30, RZ ;  /* 0x0000001e231e7210 */ /* 0x008fc60007fbe0ff */
[----:B0-----:R-:W3:Y:S04]  /*16990*/  LDL.LU R69, [R1+0xa0] ;  /* 0x0000a00001457983 */ /* 0x001ee80000300800 */
[----:B------:R-:W-:Y:S04]  /*169a0*/  STL [R1+0x94], R70 ;  /* 0x0000944601007387 */ /* 0x000fe80000100800 */
[----:B------:R-:W2:Y:S04]  /*169b0*/  LDL.LU R71, [R1+0xac] ;  /* 0x0000ac0001477983 */ /* 0x000ea80000300800 */
[----:B------:R-:W-:Y:S04]  /*169c0*/  STL [R1+0x9c], R30 ;  /* 0x00009c1e01007387 */ /* 0x000fe80000100800 */
[----:B------:R-:W2:Y:S04]  /*169d0*/  LDL.LU R29, [R1+0xb4] ;  /* 0x0000b400011d7983 */ /* 0x000ea80000300800 */
[----:B------:R-:W2:Y:S01]  /*169e0*/  LDL.LU R41, [R1+0x2c] ;  /* 0x00002c0001297983 */ /* 0x000ea20000300800 */
[----:B------:R-:W-:-:S02]  /*169f0*/  ISETP.GT.AND P4, PT, R65, 0x19, PT ;  /* 0x000000194100780c */ /* 0x000fc40003f84270 */
[C---:B------:R-:W-:Y:S02]  /*16a00*/  ISETP.GT.AND P2, PT, R65.reuse, 0x1a, PT ;  /* 0x0000001a4100780c */ /* 0x040fe40003f44270 */
[----:B------:R-:W-:Y:S02]  /*16a10*/  PRMT R46, RZ, 0x7610, R46 ;  /* 0x00007610ff2e7816 */ /* 0x000fe4000000002e */
[----:B------:R-:W-:Y:S02]  /*16a20*/  ISETP.GT.AND P3, PT, R65, 0x1b, PT ;  /* 0x0000001b4100780c */ /* 0x000fe40003f64270 */
[----:B------:R-:W-:-:S05]  /*16a30*/  PRMT R107, RZ, 0x7610, R107 ;  /* 0x00007610ff6b7816 */ /* 0x000fca000000006b */
[----:B-1----:R-:W-:Y:S01]  /*16a40*/  @P4 IMAD.MOV.U32 R40, RZ, RZ, R70 ;  /* 0x000000ffff284224 */ /* 0x002fe200078e0046 */
[----:B------:R-:W-:Y:S01]  /*16a50*/  PRMT R145, RZ, 0x7610, R145 ;  /* 0x00007610ff917816 */ /* 0x000fe20000000091 */
[----:B----4-:R-:W-:Y:S01]  /*16a60*/  IMAD.X R68, R37, 0x1, R68, P5 ;  /* 0x0000000125447824 */ /* 0x010fe200028e0644 */
[----:B------:R-:W-:-:S05]  /*16a70*/  IADD3 R66, P5, PT, R35, R66, RZ ;  /* 0x0000004223427210 */ /* 0x000fca0007fbe0ff */
[C---:B---3--:R-:W-:Y:S02]  /*16a80*/  IMAD.X R69, R37.reuse, 0x1, R69, P5 ;  /* 0x0000000125457824 */ /* 0x048fe400028e0645 */
[----:B--2---:R-:W-:Y:S01]  /*16a90*/  IMAD.X R41, R37, 0x1, R41, P6 ;  /* 0x0000000125297824 */ /* 0x004fe200030e0629 */
[----:B------:R-:W-:-:S04]  /*16aa0*/  IADD3 R71, P6, PT, R35, R71, RZ ;  /* 0x0000004723477210 */ /* 0x000fc80007fde0ff */
[----:B------:R0:W-:Y:S04]  /*16ab0*/  STL [R1+0x2c], R41 ;  /* 0x00002c2901007387 */ /* 0x0001e80000100800 */
[----:B------:R1:W2:Y:S01]  /*16ac0*/  @P4 LDG.E.U8 R46, desc[UR18][R40.64] ;  /* 0x00000012282e4981 */ /* 0x0002a2000c1e1100 */
[----:B------:R-:W-:-:S03]  /*16ad0*/  IADD3 R29, P5, PT, R35, R29, RZ ;  /* 0x0000001d231d7210 */ /* 0x000fc60007fbe0ff */
[----:B------:R3:W-:Y:S01]  /*16ae0*/  STL [R1+0x98], R68 ;  /* 0x0000984401007387 */ /* 0x0007e20000100800 */
[----:B-1----:R-:W-:Y:S02]  /*16af0*/  @P2 IMAD.MOV.U32 R40, RZ, RZ, R30 ;  /* 0x000000ffff282224 */ /* 0x002fe400078e001e */
[----:B0-----:R-:W-:Y:S02]  /*16b00*/  @P2 IMAD.MOV.U32 R41, RZ, RZ, R68 ;  /* 0x000000ffff292224 */ /* 0x001fe400078e0044 */
[----:B---3--:R-:W3:Y:S04]  /*16b10*/  LDL.LU R68, [R1+0xb0] ;  /* 0x0000b00001447983 */ /* 0x008ee80000300800 */
[----:B------:R-:W4:Y:S04]  /*16b20*/  LDL.LU R30, [R1+0xbc] ;  /* 0x0000bc00011e7983 */ /* 0x000f280000300800 */
[----:B------:R-:W-:Y:S04]  /*16b30*/  STL [R1+0xa4], R66 ;  /* 0x0000a44201007387 */ /* 0x000fe80000100800 */
[----:B------:R0:W2:Y:S04]  /*16b40*/  @P2 LDG.E.U8 R107, desc[UR18][R40.64] ;  /* 0x00000012286b2981 */ /* 0x0000a8000c1e1100 */
[----:B------:R1:W-:Y:S01]  /*16b50*/  STL [R1+0xa0], R69 ;  /* 0x0000a04501007387 */ /* 0x0003e20000100800 */
[----:B0-----:R-:W-:-:S02]  /*16b60*/  @P3 IMAD.MOV.U32 R40, RZ, RZ, R66 ;  /* 0x000000ffff283224 */ /* 0x001fc400078e0042 */
[----:B------:R-:W-:Y:S02]  /*16b70*/  @P3 IMAD.MOV.U32 R41, RZ, RZ, R69 ;  /* 0x000000ffff293224 */ /* 0x000fe400078e0045 */
[----:B-1----:R-:W2:Y:S04]  /*16b80*/  LDL.LU R69, [R1+0xb8] ;  /* 0x0000b80001457983 */ /* 0x002ea80000300800 */
[----:B------:R-:W-:Y:S04]  /*16b90*/  STL [R1+0xac], R71 ;  /* 0x0000ac4701007387 */ /* 0x000fe80000100800 */
[----:B------:R-:W2:Y:S04]  /*16ba0*/  LDL.LU R70, [R1+0xc4] ;  /* 0x0000c40001467983 */ /* 0x000ea80000300800 */
[----:B------:R-:W-:Y:S04]  /*16bb0*/  STL [R1+0xb4], R29 ;  /* 0x0000b41d01007387 */ /* 0x000fe80000100800 */
[----:B------:R-:W2:Y:S04]  /*16bc0*/  LDL.LU R66, [R1+0xcc] ;  /* 0x0000cc0001427983 */ /* 0x000ea80000300800 */
[----:B------:R0:W2:Y:S04]  /*16bd0*/  @P3 LDG.E.U8 R145, desc[UR18][R40.64] ;  /* 0x0000001228913981 */ /* 0x0000a8000c1e1100 */
[----:B------:R-:W2:Y:S01]  /*16be0*/  LDL.LU R41, [R1+0xa8] ;  /* 0x0000a80001297983 */ /* 0x000ea20000300800 */
[----:B------:R-:W-:-:S02]  /*16bf0*/  ISETP.GT.AND P4, PT, R65, 0x1c, PT ;  /* 0x0000001c4100780c */ /* 0x000fc40003f84270 */
[C---:B------:R-:W-:Y:S02]  /*16c00*/  ISETP.GT.AND P2, PT, R65.reuse, 0x1d, PT ;  /* 0x0000001d4100780c */ /* 0x040fe40003f44270 */
[----:B------:R-:W-:Y:S02]  /*16c10*/  PRMT R13, RZ, 0x7610, R13 ;  /* 0x00007610ff0d7816 */ /* 0x000fe4000000000d */
[----:B------:R-:W-:Y:S02]  /*16c20*/  ISETP.GT.AND P3, PT, R65, 0x1e, PT ;  /* 0x0000001e4100780c */ /* 0x000fe40003f64270 */
[----:B------:R-:W-:-:S05]  /*16c30*/  PRMT R4, RZ, 0x7610, R4 ;  /* 0x00007610ff047816 */ /* 0x000fca0000000004 */
[----:B0-----:R-:W-:Y:S01]  /*16c40*/  @P4 IMAD.MOV.U32 R40, RZ, RZ, R71 ;  /* 0x000000ffff284224 */ /* 0x001fe200078e0047 */
[----:B------:R-:W-:Y:S01]  /*16c50*/  PRMT R25, RZ, 0x7610, R25 ;  /* 0x00007610ff197816 */ /* 0x000fe20000000019 */
[----:B---3--:R-:W-:Y:S01]  /*16c60*/  IMAD.X R68, R37, 0x1, R68, P5 ;  /* 0x0000000125447824 */ /* 0x008fe200028e0644 */
[----:B----4-:R-:W-:-:S05]  /*16c70*/  IADD3 R30, P5, PT, R35, R30, RZ ;  /* 0x0000001e231e7210 */ /* 0x010fca0007fbe0ff */
[----:B--2---:R-:W-:Y:S01]  /*16c80*/  IMAD.X R69, R37, 0x1, R69, P5 ;  /* 0x0000000125457824 */ /* 0x004fe200028e0645 */
[----:B------:R-:W-:Y:S01]  /*16c90*/  IADD3 R66, P5, PT, R35, R66, RZ ;  /* 0x0000004223427210 */ /* 0x000fe20007fbe0ff */
[----:B------:R-:W-:Y:S01]  /*16ca0*/  IMAD.X R41, R37, 0x1, R41, P6 ;  /* 0x0000000125297824 */ /* 0x000fe200030e0629 */
[----:B------:R-:W-:-:S04]  /*16cb0*/  IADD3 R70, P6, PT, R35, R70, RZ ;  /* 0x0000004623467210 */ /* 0x000fc80007fde0ff */
[----:B------:R0:W-:Y:S04]  /*16cc0*/  STL [R1+0xa8], R41 ;  /* 0x0000a82901007387 */ /* 0x0001e80000100800 */
[----:B------:R1:W2:Y:S04]  /*16cd0*/  @P4 LDG.E.U8 R13, desc[UR18][R40.64] ;  /* 0x00000012280d4981 */ /* 0x0002a8000c1e1100 */
[----:B------:R3:W-:Y:S01]  /*16ce0*/  STL [R1+0xb0], R68 ;  /* 0x0000b04401007387 */ /* 0x0007e20000100800 */
[----:B-1----:R-:W-:Y:S02]  /*16cf0*/  @P2 IMAD.MOV.U32 R40, RZ, RZ, R29 ;  /* 0x000000ffff282224 */ /* 0x002fe400078e001d */
[----:B0-----:R-:W-:-:S02]  /*16d00*/  @P2 IMAD.MOV.U32 R41, RZ, RZ, R68 ;  /* 0x000000ffff292224 */ /* 0x001fc400078e0044 */
        /* <DEDUP_REMOVED lines=25> */
[----:B------:R-:W-:-:S05]  /*16ea0*/  IMAD.X R41, R37, 0x1, R41, P6 ;  /* 0x0000000125297824 */ /* 0x000fca00030e0629 */
        /* <DEDUP_REMOVED lines=8> */
[----:B------:R0:W2:Y:S04]  /*16f30*/  @P2 LDG.E.U8 R61, desc[UR18][R40.64] ;  /* 0x00000012283d2981 */ /* 0x0000a8000c1e1100 */
[----:B------:R-:W-:Y:S04]  /*16f40*/  STL [R1+0xd4], R29 ;  /* 0x0000d41d01007387 */ /* 0x000fe80000100800 */
[----:B------:R1:W-:Y:S01]  /*16f50*/  STL [R1+0xd0], R69 ;  /* 0x0000d04501007387 */ /* 0x0003e20000100800 */
[----:B0-----:R-:W-:-:S02]  /*16f60*/  @P3 IMAD.MOV.U32 R40, RZ, RZ, R29 ;  /* 0x000000ffff283224 */ /* 0x001fc400078e001d */
[----:B------:R-:W-:-:S05]  /*16f70*/  @P3 IMAD.MOV.U32 R41, RZ, RZ, R69 ;  /* 0x000000ffff293224 */ /* 0x000fca00078e0045 */
[----:B------:R0:W2:Y:S04]  /*16f80*/  @P3 LDG.E.U8 R45, desc[UR18][R40.64] ;  /* 0x00000012282d3981 */ /* 0x0000a8000c1e1100 */
[----:B-1----:R-:W2:Y:S04]  /*16f90*/  LDL.LU R69, [R1+0xe8] ;  /* 0x0000e80001457983 */ /* 0x002ea80000300800 */
[----:B------:R1:W-:Y:S01]  /*16fa0*/  STL [R1+0xdc], R71 ;  /* 0x0000dc4701007387 */ /* 0x0003e20000100800 */
[----:B0-----:R-:W-:-:S03]  /*16fb0*/  IMAD.MOV.U32 R41, RZ, RZ, R71 ;  /* 0x000000ffff297224 */ /* 0x001fc600078e0047 */
[----:B------:R-:W2:Y:S04]  /*16fc0*/  LDL.LU R70, [R1+0x524] ;  /* 0x0005240001467983 */ /* 0x000ea80000300800 */
[----:B------:R-:W-:Y:S04]  /*16fd0*/  STL [R1+0xe4], R30 ;  /* 0x0000e41e01007387 */ /* 0x000fe80000100800 */
[----:B------:R-:W2:Y:S04]  /*16fe0*/  LDL.LU R29, [R1+0x52c] ;  /* 0x00052c00011d7983 */ /* 0x000ea80000300800 */
[----:B-1----:R-:W2:Y:S04]  /*16ff0*/  LDL.LU R71, [R1+0xa4c] ;  /* 0x000a4c0001477983 */ /* 0x002ea80000300800 */
[----:B------:R-:W2:Y:S01]  /*17000*/  LDL.LU R40, [R1+0xd8] ;  /* 0x0000d80001287983 */ /* 0x000ea20000300800 */
[----:B------:R-:W-:-:S02]  /*17010*/  ISETP.GT.AND P4, PT, R65, 0x22, PT ;  /* 0x000000224100780c */ /* 0x000fc40003f84270 */
[C---:B------:R-:W-:Y:S02]  /*17020*/  ISETP.GT.AND P2, PT, R65.reuse, 0x23, PT ;  /* 0x000000234100780c */ /* 0x040fe40003f44270 */
[----:B------:R-:W-:Y:S02]  /*17030*/  PRMT R106, RZ, 0x7610, R106 ;  /* 0x00007610ff6a7816 */ /* 0x000fe4000000006a */
[----:B------:R-:W-:Y:S02]  /*17040*/  ISETP.GT.AND P3, PT, R65, 0x24, PT ;  /* 0x000000244100780c */ /* 0x000fe40003f64270 */
[----:B------:R-:W-:Y:S02]  /*17050*/  PRMT R31, RZ, 0x7610, R31 ;  /* 0x00007610ff1f7816 */ /* 0x000fe4000000001f */
[----:B------:R-:W-:Y:S01]  /*17060*/  PRMT R16, RZ, 0x7610, R16 ;  /* 0x00007610ff107816 */ /* 0x000fe20000000010 */
[----:B---3--:R-:W-:Y:S01]  /*17070*/  IMAD.X R68, R37, 0x1, R68, P5 ;  /* 0x0000000125447824 */ /* 0x008fe200028e0644 */
[----:B----4-:R-:W-:-:S05]  /*17080*/  IADD3 R66, P5, PT, R35, R66, RZ ;  /* 0x0000004223427210 */ /* 0x010fca0007fbe0ff */
[C---:B--2---:R-:W-:Y:S02]  /*17090*/  IMAD.X R69, R37.reuse, 0x1, R69, P5 ;  /* 0x0000000125457824 */ /* 0x044fe400028e0645 */
[----:B------:R-:W-:-:S05]  /*170a0*/  IMAD.X R40, R37, 0x1, R40, P6 ;  /* 0x0000000125287824 */ /* 0x000fca00030e0628 */
[-C--:B------:R-:W-:Y:S01]  /*170b0*/  @P4 LOP3.LUT R41, R41, R40.reuse, RZ, 0x3c, !PT ;  /* 0x0000002829294212 */ /* 0x080fe200078e3cff */
[----:B------:R0:W-:Y:S03]  /*170c0*/  STL [R1+0xd8], R40 ;  /* 0x0000d82801007387 */ /* 0x0001e60000100800 */
[----:B0-----:R-:W-:-:S04]  /*170d0*/  @P4 LOP3.LUT R40, R41, R40, RZ, 0x3c, !PT ;  /* 0x0000002829284212 */ /* 0x001fc800078e3cff */
[----:B------:R-:W-:-:S05]  /*170e0*/  @P4 LOP3.LUT R41, R41, R40, RZ, 0x3c, !PT ;  /* 0x0000002829294212 */ /* 0x000fca00078e3cff */
[----:B------:R0:W2:Y:S02]  /*170f0*/  @P4 LDG.E.U8 R106, desc[UR18][R40.64] ;  /* 0x00000012286a4981 */ /* 0x0000a4000c1e1100 */
[----:B0-----:R-:W-:Y:S02]  /*17100*/  @P2 IMAD.MOV.U32 R40, RZ, RZ, R30 ;  /* 0x000000ffff282224 */ /* 0x001fe400078e001e */
[----:B------:R-:W-:-:S05]  /*17110*/  @P2 IMAD.MOV.U32 R41, RZ, RZ, R68 ;  /* 0x000000ffff292224 */ /* 0x000fca00078e0044 */
[----:B------:R0:W3:Y:S02]  /*17120*/  @P2 LDG.E.U8 R31, desc[UR18][R40.64] ;  /* 0x00000012281f2981 */ /* 0x0000e4000c1e1100 */
[----:B0-----:R-:W-:Y:S02]  /*17130*/  @P3 IMAD.MOV.U32 R40, RZ, RZ, R66 ;  /* 0x000000ffff283224 */ /* 0x001fe400078e0042 */
[----:B------:R-:W-:-:S05]  /*17140*/  @P3 IMAD.MOV.U32 R41, RZ, RZ, R69 ;  /* 0x000000ffff293224 */ /* 0x000fca00078e0045 */
[----:B------:R-:W4:Y:S04]  /*17150*/  @P3 LDG.E.U8 R16, desc[UR18][R40.64] ;  /* 0x0000001228103981 */ /* 0x000f28000c1e1100 */
[----:B------:R0:W-:Y:S01]  /*17160*/  STL [R1+0xe0], R68 ;  /* 0x0000e04401007387 */ /* 0x0001e20000100800 */
[C---:B------:R-:W-:Y:S02]  /*17170*/  IADD3 R70, P6, PT, R35.reuse, R70, RZ ;  /* 0x0000004623467210 */ /* 0x040fe40007fde0ff */
[----:B------:R-:W-:Y:S01]  /*17180*/  IADD3 R29, P5, PT, R35, R29, RZ ;  /* 0x0000001d231d7210 */ /* 0x000fe20007fbe0ff */
[----:B0-----:R-:W2:Y:S04]  /*17190*/  LDL.LU R68, [R1+0x528] ;  /* 0x0005280001447983 */ /* 0x001ea80000300800 */
[----:B------:R-:W2:Y:S04]  /*171a0*/  LDL.LU R30, [R1+0x534] ;  /* 0x00053400011e7983 */ /* 0x000ea80000300800 */
[----:B------:R0:W-:Y:S04]  /*171b0*/  STL [R1+0xec], R66 ;  /* 0x0000ec4201007387 */ /* 0x0001e80000100800 */
[----:B------:R1:W-:Y:S04]  /*171c0*/  STL [R1+0xe8], R69 ;  /* 0x0000e84501007387 */ /* 0x0003e80000100800 */
[----:B------:R-:W3:Y:S04]  /*171d0*/  LDL.LU R41, [R1+0xf0] ;  /* 0x0000f00001297983 */ /* 0x000ee80000300800 */
[----:B------:R-:W-:Y:S04]  /*171e0*/  STL [R1+0x524], R70 ;  /* 0x0005244601007387 */ /* 0x000fe80000100800 */
[----:B0-----:R-:W3:Y:S04]  /*171f0*/  LDL.LU R66, [R1+0x530] ;  /* 0x0005300001427983 */ /* 0x001ee80000300800 */
[----:B------:R-:W-:Y:S04]  /*17200*/  STL [R1+0x52c], R29 ;  /* 0x00052c1d01007387 */ /* 0x000fe80000100800 */
[----:B-1----:R-:W3:Y:S04]  /*17210*/  LDL.LU R69, [R1+0x53c] ;  /* 0x00053c0001457983 */ /* 0x002ee80000300800 */
[----:B----4-:R0:W-:Y:S04]  /*17220*/  STL [R1+0x50], R16 ;  /* 0x0000501001007387 */ /* 0x0101e80000100800 */
[----:B0-----:R-:W4:Y:S01]  /*17230*/  LDL.LU R16, [R1+0x544] ;  /* 0x0005440001107983 */ /* 0x001f220000300800 */
[----:B------:R-:W-:-:S02]  /*17240*/  ISETP.GT.AND P4, PT, R65, 0x25, PT ;  /* 0x000000254100780c */ /* 0x000fc40003f84270 */
[C---:B------:R-:W-:Y:S02]  /*17250*/  ISETP.GT.AND P2, PT, R65.reuse, 0x26, PT ;  /* 0x000000264100780c */ /* 0x040fe40003f44270 */
[----:B------:R-:W-:Y:S02]  /*17260*/  PRMT R5, RZ, 0x7610, R5 ;  /* 0x00007610ff057816 */ /* 0x000fe40000000005 */
[----:B------:R-:W-:Y:S01]  /*17270*/  ISETP.GT.AND P3, PT, R65, 0x27, PT ;  /* 0x000000274100780c */ /* 0x000fe20003f64270 */
[----:B--2---:R-:W-:Y:S01]  /*17280*/  IMAD.X R68, R37, 0x1, R68, P5 ;  /* 0x0000000125447824 */ /* 0x004fe200028e0644 */
[----:B------:R-:W-:-:S05]  /*17290*/  IADD3 R30, P5, PT, R35, R30, RZ ;  /* 0x0000001e231e7210 */ /* 0x000fca0007fbe0ff */
[----:B------:R-:W-:Y:S01]  /*172a0*/  @P4 IMAD.MOV.U32 R40, RZ, RZ, R70 ;  /* 0x000000ffff284224 */ /* 0x000fe200078e0046 */
[----:B------:R-:W-:Y:S01]  /*172b0*/  PRMT R22, RZ, 0x7610, R22 ;  /* 0x00007610ff167816 */ /* 0x000fe20000000016 */
[----:B---3--:R-:W-:-:S05]  /*172c0*/  IMAD.X R41, R37, 0x1, R41, P6 ;  /* 0x0000000125297824 */ /* 0x008fca00030e0629 */
[----:B------:R0:W-:Y:S04]  /*172d0*/  STL [R1+0xf0], R41 ;  /* 0x0000f02901007387 */ /* 0x0001e80000100800 */
[----:B------:R1:W2:Y:S01]  /*172e0*/  @P4 LDG.E.U8 R5, desc[UR18][R40.64] ;  /* 0x0000001228054981 */ /* 0x0002a2000c1e1100 */
[----:B------:R-:W-:-:S03]  /*172f0*/  IMAD.X R66, R37, 0x1, R66, P5 ;  /* 0x0000000125427824 */ /* 0x000fc600028e0642 */
[----:B------:R3:W-:Y:S01]  /*17300*/  STL [R1+0x528], R68 ;  /* 0x0005284401007387 */ /* 0x0007e20000100800 */
[----:B------:R-:W-:Y:S02]  /*17310*/  PRMT R11, RZ, 0x7610, R11 ;  /* 0x00007610ff0b7816 */ /* 0x000fe4000000000b */
[----:B------:R-:W-:Y:S01]  /*17320*/  IADD3 R69, P6, PT, R35, R69, RZ ;  /* 0x0000004523457210 */ /* 0x000fe20007fde0ff */
[----:B-1----:R-:W-:Y:S02]  /*17330*/  @P2 IMAD.MOV.U32 R40, RZ, RZ, R29 ;  /* 0x000000ffff282224 */ /* 0x002fe400078e001d */
[----:B0-----:R-:W-:Y:S02]  /*17340*/  @P2 IMAD.MOV.U32 R41, RZ, RZ, R68 ;  /* 0x000000ffff292224 */ /* 0x001fe400078e0044 */
[----:B---3--:R-:W3:Y:S04]  /*17350*/  LDL.LU R68, [R1+0x540] ;  /* 0x0005400001447983 */ /* 0x008ee80000300800 */
[----:B------:R-:W2:Y:S04]  /*17360*/  LDL.LU R29, [R1+0x54c] ;  /* 0x00054c00011d7983 */ /* 0x000ea80000300800 */
[----:B------:R0:W-:Y:S04]  /*17370*/  STL [R1+0x534], R30 ;  /* 0x0005341e01007387 */ /* 0x0001e80000100800 */
[----:B------:R1:W2:Y:S04]  /*17380*/  @P2 LDG.E.U8 R22, desc[UR18][R40.64] ;  /* 0x0000001228162981 */ /* 0x0002a8000c1e1100 */
[----:B------:R4:W-:Y:S01]  /*17390*/  STL [R1+0x530], R66 ;  /* 0x0005304201007387 */ /* 0x0009e20000100800 */
[----:B-1----:R-:W-:-:S02]  /*173a0*/  @P3 IMAD.MOV.U32 R40, RZ, RZ, R30 ;  /* 0x000000ffff283224 */ /* 0x002fc400078e001e */
[----:B------:R-:W-:Y:S01]  /*173b0*/  @P3 IMAD.MOV.U32 R41, RZ, RZ, R66 ;  /* 0x000000ffff293224 */ /* 0x000fe200078e0042 */
[----:B0-----:R-:W2:Y:S04]  /*173c0*/  LDL.LU R30, [R1+0x548] ;  /* 0x00054800011e7983 */ /* 0x001ea80000300800 */
[----:B------:R-:W-:Y:S04]  /*173d0*/  STL [R1+0x53c], R69 ;  /* 0x00053c4501007387 */ /* 0x000fe80000100800 */
[----:B------:R-:W2:Y:S04]  /*173e0*/  LDL.LU R70, [R1+0x554] ;  /* 0x0005540001467983 */ /* 0x000ea80000300800 */
[----:B------:R0:W2:Y:S01]  /*173f0*/  @P3 LDG.E.U8 R11, desc[UR18][R40.64] ;  /* 0x00000012280b3981 */ /* 0x0000a2000c1e1100 */
[----:B----4-:R-:W-:-:S05]  /*17400*/  IADD3 R16, P5, PT, R35, R16, RZ ;  /* 0x0000001023107210 */ /* 0x010fca0007fbe0ff */
[----:B------:R-:W-:Y:S04]  /*17410*/  STL [R1+0x544], R16 ;  /* 0x0005441001007387 */ /* 0x000fe80000100800 */
[----:B------:R-:W4:Y:S04]  /*17420*/  LDL.LU R66, [R1+0x55c] ;  /* 0x00055c0001427983 */ /* 0x000f280000300800 */
[----:B------:R-:W4:Y:S01]  /*17430*/  LDL.LU R41, [R1+0x538] ;  /* 0x0005380001297983 */ /* 0x000f220000300800 */
[C---:B------:R-:W-:Y:S02]  /*17440*/  ISETP.GT.AND P4, PT, R65.reuse, 0x28, PT ;  /* 0x000000284100780c */ /* 0x040fe40003f84270 */
[----:B------:R-:W-:-:S02]  /*17450*/  ISETP.GT.AND P2, PT, R65, 0x29, PT ;  /* 0x000000294100780c */ /* 0x000fc40003f44270 */
[----:B------:R-:W-:Y:S02]  /*17460*/  PRMT R60, RZ, 0x7610, R60 ;  /* 0x00007610ff3c7816 */ /* 0x000fe4000000003c */
[----:B------:R-:W-:Y:S02]  /*17470*/  ISETP.GT.AND P3, PT, R65, 0x2a, PT ;  /* 0x0000002a4100780c */ /* 0x000fe40003f64270 */
[----:B------:R-:W-:-:S05]  /*17480*/  PRMT R44, RZ, 0x7610, R44 ;  /* 0x00007610ff2c7816 */ /* 0x000fca000000002c */
[----:B0-----:R-:W-:Y:S01]  /*17490*/  @P4 IMAD.MOV.U32 R40, RZ, RZ, R69 ;  /* 0x000000ffff284224 */ /* 0x001fe200078e0045 */
[----:B------:R-:W-:Y:S01]  /*174a0*/  PRMT R105, RZ, 0x7610, R105 ;  /* 0x00007610ff697816 */ /* 0x000fe20000000069 */
[----:B---3--:R-:W-:Y:S01]  /*174b0*/  IMAD.X R68, R37, 0x1, R68, P5 ;  /* 0x0000000125447824 */ /* 0x008fe200028e0644 */
[----:B--2---:R-:W-:-:S05]  /*174c0*/  IADD3 R29, P5, PT, R35, R29, RZ ;  /* 0x0000001d231d7210 */ /* 0x004fca0007fbe0ff */
[C---:B------:R-:W-:Y:S02]  /*174d0*/  IMAD.X R30, R37.reuse, 0x1, R30, P5 ;  /* 0x00000001251e7824 */ /* 0x040fe400028e061e */
[----:B----4-:R-:W-:-:S05]  /*174e0*/  IMAD.X R41, R37, 0x1, R41, P6 ;  /* 0x0000000125297824 */ /* 0x010fca00030e0629 */
[----:B------:R0:W-:Y:S04]  /*174f0*/  STL [R1+0x538], R41 ;  /* 0x0005382901007387 */ /* 0x0001e80000100800 */
[----:B------:R1:W2:Y:S01]  /*17500*/  @P4 LDG.E.U8 R60, desc[UR18][R40.64] ;  /* 0x00000012283c4981 */ /* 0x0002a2000c1e1100 */
[----:B------:R-:W-:-:S03]  /*17510*/  IADD3 R70, P6, PT, R35, R70, RZ ;  /* 0x0000004623467210 */ /* 0x000fc60007fde0ff */
[----:B------:R3:W-:Y:S01]  /*17520*/  STL [R1+0x540], R68 ;  /* 0x0005404401007387 */ /* 0x0007e20000100800 */
[----:B-1----:R-:W-:Y:S02]  /*17530*/  @P2 IMAD.MOV.U32 R40, RZ, RZ, R16 ;  /* 0x000000ffff282224 */ /* 0x002fe400078e0010 */
[----:B0-----:R-:W-:Y:S02]  /*17540*/  @P2 IMAD.MOV.U32 R41, RZ, RZ, R68 ;  /* 0x000000ffff292224 */ /* 0x001fe400078e0044 */
[----:B---3--:R-:W3:Y:S01]  /*17550*/  LDL.LU R68, [R1+0x558] ;  /* 0x0005580001447983 */ /* 0x008ee20000300800 */
[----:B------:R-:W-:-:S03]  /*17560*/  IADD3 R66, P5, PT, R35, R66, RZ ;  /* 0x0000004223427210 */ /* 0x000fc60007fbe0ff */
        /* <DEDUP_REMOVED lines=16> */
[----:B------:R-:W-:Y:S02]  /*17670*/  ISETP.GT.AND P2, PT, R65, 0x2c, PT ;  /* 0x0000002c4100780c */ /* 0x000fe40003f44270 */
[----:B------:R-:W-:Y:S02]  /*17680*/  PRMT R147, RZ, 0x7610, R147 ;  /* 0x00007610ff937816 */ /* 0x000fe40000000093 */
[----:B------:R-:W-:Y:S01]  /*17690*/  PRMT R28, RZ, 0x7610, R28 ;  /* 0x00007610ff1c7816 */ /* 0x000fe2000000001c */
[C---:B---3--:R-:W-:Y:S02]  /*176a0*/  IMAD.X R68, R37.reuse, 0x1, R68, P5 ;  /* 0x0000000125447824 */ /* 0x048fe400028e0644 */
[----:B--2---:R-:W-:-:S05]  /*176b0*/  IMAD.X R40, R37, 0x1, R40, P6 ;  /* 0x0000000125287824 */ /* 0x004fca00030e0628 */
[-C--:B------:R-:W-:Y:S01]  /*176c0*/  @P4 LOP3.LUT R41, R41, R40.reuse, RZ, 0x3c, !PT ;  /* 0x0000002829294212 */ /* 0x080fe200078e3cff */
[----:B------:R0:W-:Y:S03]  /*176d0*/  STL [R1+0x550], R40 ;  /* 0x0005502801007387 */ /* 0x0001e60000100800 */
[----:B0-----:R-:W-:-:S04]  /*176e0*/  @P4 LOP3.LUT R40, R41, R40, RZ, 0x3c, !PT ;  /* 0x0000002829284212 */ /* 0x001fc800078e3cff */
[----:B------:R-:W-:-:S05]  /*176f0*/  @P4 LOP3.LUT R41, R41, R40, RZ, 0x3c, !PT ;  /* 0x0000002829294212 */ /* 0x000fca00078e3cff */
[----:B------:R0:W2:Y:S02]  /*17700*/  @P4 LDG.E.U8 R147, desc[UR18][R40.64] ;  /* 0x0000001228934981 */ /* 0x0000a4000c1e1100 */
[----:B0-----:R-:W-:Y:S02]  /*17710*/  @P2 IMAD.MOV.U32 R40, RZ, RZ, R66 ;  /* 0x000000ffff282224 */ /* 0x001fe400078e0042 */
[----:B------:R-:W-:-:S05]  /*17720*/  @P2 IMAD.MOV.U32 R41, RZ, RZ, R68 ;  /* 0x000000ffff292224 */ /* 0x000fca00078e0044 */
[----:B------:R0:W3:Y:S01]  /*17730*/  @P2 LDG.E.U8 R28, desc[UR18][R40.64] ;  /* 0x00000012281c2981 */ /* 0x0000e2000c1e1100 */
[----:B------:R-:W-:Y:S02]  /*17740*/  ISETP.GT.AND P3, PT, R65, 0x2d, PT ;  /* 0x0000002d4100780c */ /* 0x000fe40003f64270 */
[C---:B----4-:R-:W-:Y:S01]  /*17750*/  IADD3 R16, P5, PT, R35.reuse, R16, RZ ;  /* 0x0000001023107210 */ /* 0x050fe20007fbe0ff */
[----:B------:R-:W-:Y:S01]  /*17760*/  STL [R1+0x558], R68 ;  /* 0x0005584401007387 */ /* 0x000fe20000100800 */
[----:B------:R-:W-:-:S03]  /*17770*/  IADD3 R69, P6, PT, R35, R69, RZ ;  /* 0x0000004523457210 */ /* 0x000fc60007fde0ff */
[----:B------:R-:W-:Y:S01]  /*17780*/  IMAD.X R30, R37, 0x1, R30, P5 ;  /* 0x00000001251e7824 */ /* 0x000fe200028e061e */
[----:B------:R-:W4:Y:S01]  /*17790*/  LDL.LU R66, [R1+0x570] ;  /* 0x0005700001427983 */ /* 0x000f220000300800 */
[----:B------:R-:W-:-:S03]  /*177a0*/  PRMT R19, RZ, 0x7610, R19 ;  /* 0x00007610ff137816 */ /* 0x000fc60000000013 */
[----:B------:R-:W-:Y:S01]  /*177b0*/  STL [R1+0x564], R16 ;  /* 0x0005641001007387 */ /* 0x000fe20000100800 */
[----:B------:R-:W-:Y:S01]  /*177c0*/  IADD3 R29, P5, PT, R35, R29, RZ ;  /* 0x0000001d231d7210 */ /* 0x000fe20007fbe0ff */
[----:B0-----:R-:W-:Y:S02]  /*177d0*/  @P3 IMAD.MOV.U32 R40, RZ, RZ, R16 ;  /* 0x000000ffff283224 */ /* 0x001fe400078e0010 */
[----:B------:R-:W-:-:S05]  /*177e0*/  @P3 IMAD.MOV.U32 R41, RZ, RZ, R30 ;  /* 0x000000ffff293224 */ /* 0x000fca00078e001e */
[----:B------:R0:W2:Y:S04]  /*177f0*/  @P3 LDG.E.U8 R19, desc[UR18][R40.64] ;  /* 0x0000001228133981 */ /* 0x0000a8000c1e1100 */
[----:B---3--:R1:W-:Y:S04]  /*17800*/  STL [R1+0x40], R28 ;  /* 0x0000401c01007387 */ /* 0x0083e80000100800 */
[----:B-1----:R-:W3:Y:S04]  /*17810*/  LDL.LU R28, [R1+0x57c] ;  /* 0x00057c00011c7983 */ /* 0x002ee80000300800 */
[----:B------:R1:W-:Y:S04]  /*17820*/  STL [R1+0x560], R30 ;  /* 0x0005601e01007387 */ /* 0x0003e80000100800 */
[----:B-1----:R-:W2:Y:S04]  /*17830*/  LDL.LU R30, [R1+0x578] ;  /* 0x00057800011e7983 */ /* 0x002ea80000300800 */
        /* <DEDUP_REMOVED lines=8> */
[----:B------:R-:W-:Y:S01]  /*178c0*/  ISETP.GT.AND P3, PT, R65, 0x30, PT ;  /* 0x000000304100780c */ /* 0x000fe20003f64270 */
[----:B----4-:R-:W-:Y:S01]  /*178d0*/  IMAD.X R66, R37, 0x1, R66, P5 ;  /* 0x0000000125427824 */ /* 0x010fe200028e0642 */
[----:B------:R-:W-:-:S05]  /*178e0*/  PRMT R8, RZ, 0x7610, R8 ;  /* 0x00007610ff087816 */ /* 0x000fca0000000008 */
[----:B0-----:R-:W-:Y:S01]  /*178f0*/  @P4 IMAD.MOV.U32 R40, RZ, RZ, R69 ;  /* 0x000000ffff284224 */ /* 0x001fe200078e0045 */
[----:B------:R-:W-:Y:S02]  /*17900*/  PRMT R59, RZ, 0x7610, R59 ;  /* 0x00007610ff3b7816 */ /* 0x000fe4000000003b */
[----:B---3--:R-:W-:-:S05]  /*17910*/  IADD3 R28, P5, PT, R35, R28, RZ ;  /* 0x0000001c231c7210 */ /* 0x008fca0007fbe0ff */
[C---:B--2---:R-:W-:Y:S02]  /*17920*/  IMAD.X R30, R37.reuse, 0x1, R30, P5 ;  /* 0x00000001251e7824 */ /* 0x044fe400028e061e */
[----:B------:R-:W-:Y:S01]  /*17930*/  IMAD.X R41, R37, 0x1, R41, P6 ;  /* 0x0000000125297824 */ /* 0x000fe200030e0629 */
        /* <DEDUP_REMOVED lines=56> */
[----:B------:R-:W-:Y:S01]  /*17cc0*/  PRMT R67, RZ, 0x7610, R67 ;  /* 0x00007610ff437816 */ /* 0x000fe20000000043 */
[----:B--2---:R-:W-:-:S10]  /*17cd0*/  IMAD.X R40, R37, 0x1, R40, P6 ;  /* 0x0000000125287824 */ /* 0x004fd400030e0628 */
[-C--:B------:R-:W-:Y:S01]  /*17ce0*/  @P4 LOP3.LUT R41, R41, R40.reuse, RZ, 0x3c, !PT ;  /* 0x0000002829294212 */ /* 0x080fe200078e3cff */
[----:B------:R0:W-:Y:S03]  /*17cf0*/  STL [R1+0x598], R40 ;  /* 0x0005982801007387 */ /* 0x0001e60000100800 */
[----:B0-----:R-:W-:-:S04]  /*17d00*/  @P4 LOP3.LUT R40, R41, R40, RZ, 0x3c, !PT ;  /* 0x0000002829284212 */ /* 0x001fc800078e3cff */
[----:B------:R-:W-:-:S05]  /*17d10*/  @P4 LOP3.LUT R41, R41, R40, RZ, 0x3c, !PT ;  /* 0x0000002829294212 */ /* 0x000fca00078e3cff */
[----:B------:R0:W2:Y:S01]  /*17d20*/  @P4 LDG.E.U8 R67, desc[UR18][R40.64] ;  /* 0x0000001228434981 */ /* 0x0000a2000c1e1100 */
[C---:B------:R-:W-:Y:S02]  /*17d30*/  ISETP.GT.AND P2, PT, R65.reuse, 0x35, PT ;  /* 0x000000354100780c */ /* 0x040fe40003f44270 */
[----:B------:R-:W-:Y:S01]  /*17d40*/  ISETP.GT.AND P3, PT, R65, 0x36, PT ;  /* 0x000000364100780c */ /* 0x000fe20003f64270 */
[----:B---3--:R-:W-:Y:S01]  /*17d50*/  IMAD.X R66, R37, 0x1, R66, P5 ;  /* 0x0000000125427824 */ /* 0x008fe200028e0642 */
[----:B----4-:R-:W-:Y:S02]  /*17d60*/  IADD3 R16, P5, PT, R35, R16, RZ ;  /* 0x0000001023107210 */ /* 0x010fe40007fbe0ff */
[----:B------:R-:W-:Y:S02]  /*17d70*/  PRMT R26, RZ, 0x7610, R26 ;  /* 0x00007610ff1a7816 */ /* 0x000fe4000000001a */
[----:B------:R1:W-:Y:S01]  /*17d80*/  STL [R1+0x5a0], R66 ;  /* 0x0005a04201007387 */ /* 0x0003e20000100800 */
[----:B------:R-:W-:Y:S01]  /*17d90*/  IMAD.X R30, R37, 0x1, R30, P5 ;  /* 0x00000001251e7824 */ /* 0x000fe200028e061e */
[----:B------:R-:W-:-:S03]  /*17da0*/  IADD3 R68, P6, PT, R35, R68, RZ ;  /* 0x0000004423447210 */ /* 0x000fc60007fde0ff */
[----:B0-----:R-:W-:Y:S02]  /*17db0*/  @P2 IMAD.MOV.U32 R40, RZ, RZ, R28 ;  /* 0x000000ffff282224 */ /* 0x001fe400078e001c */
[----:B------:R-:W-:Y:S02]  /*17dc0*/  @P2 IMAD.MOV.U32 R41, RZ, RZ, R66 ;  /* 0x000000ffff292224 */ /* 0x000fe400078e0042 */
[----:B-1----:R-:W3:Y:S01]  /*17dd0*/  LDL.LU R66, [R1+0x5b8] ;  /* 0x0005b80001427983 */ /* 0x002ee20000300800 */
[----:B------:R-:W-:-:S03]  /*17de0*/  PRMT R18, RZ, 0x7610, R18 ;  /* 0x00007610ff127816 */ /* 0x000fc60000000012 */
[----:B------:R-:W4:Y:S01]  /*17df0*/  LDL.LU R28, [R1+0x5c4] ;  /* 0x0005c400011c7983 */ /* 0x000f220000300800 */
[----:B------:R-:W-:-:S03]  /*17e00*/  IADD3 R29, P5, PT, R35, R29, RZ ;  /* 0x0000001d231d7210 */ /* 0x000fc60007fbe0ff */
[----:B------:R-:W-:Y:S04]  /*17e10*/  STL [R1+0x5ac], R16 ;  /* 0x0005ac1001007387 */ /* 0x000fe80000100800 */
[----:B------:R0:W3:Y:S04]  /*17e20*/  @P2 LDG.E.U8 R26, desc[UR18][R40.64] ;  /* 0x00000012281a2981 */ /* 0x0000e8000c1e1100 */
[----:B------:R1:W-:Y:S01]  /*17e30*/  STL [R1+0x5a8], R30 ;  /* 0x0005a81e01007387 */ /* 0x0003e20000100800 */
[----:B0-----:R-:W-:Y:S02]  /*17e40*/  @P3 IMAD.MOV.U32 R41, RZ, RZ, R30 ;  /* 0x000000ffff293224 */ /* 0x001fe400078e001e */
[----:B------:R-:W-:Y:S01]  /*17e50*/  @P3 IMAD.MOV.U32 R40, RZ, RZ, R16 ;  /* 0x000000ffff283224 */ /* 0x000fe200078e0010 */
[----:B-1----:R-:W4:Y:S04]  /*17e60*/  LDL.LU R30, [R1+0x5c0] ;  /* 0x0005c000011e7983 */ /* 0x002f280000300800 */
[----:B------:R-:W-:Y:S04]  /*17e70*/  STL [R1+0x5b4], R68 ;  /* 0x0005b44401007387 */ /* 0x000fe80000100800 */
[----:B------:R0:W4:Y:S04]  /*17e80*/  @P3 LDG.E.U8 R18, desc[UR18][R40.64] ;  /* 0x0000001228123981 */ /* 0x000128000c1e1100 */
[----:B--2---:R1:W-:Y:S04]  /*17e90*/  STL [R1+0x28], R67 ;  /* 0x0000284301007387 */ /* 0x0043e80000100800 */
[----:B-1----:R-:W2:Y:S04]  /*17ea0*/  LDL.LU R67, [R1+0x5cc] ;  /* 0x0005cc0001437983 */ /* 0x002ea80000300800 */
[----:B------:R-:W-:Y:S04]  /*17eb0*/  STL [R1+0x5bc], R29 ;  /* 0x0005bc1d01007387 */ /* 0x000fe80000100800 */
[----:B------:R-:W2:Y:S04]  /*17ec0*/  LDL.LU R16, [R1+0x5d4] ;  /* 0x0005d40001107983 */ /* 0x000ea80000300800 */
[----:B------:R-:W2:Y:S01]  /*17ed0*/  LDL.LU R41, [R1+0x5b0] ;  /* 0x0005b00001297983 */ /* 0x000ea20000300800 */
[----:B------:R-:W-:-:S02]  /*17ee0*/  ISETP.GT.AND P4, PT, R65, 0x37, PT ;  /* 0x000000374100780c */ /* 0x000fc40003f84270 */
[C---:B------:R-:W-:Y:S02]  /*17ef0*/  ISETP.GT.AND P2, PT, R65.reuse, 0x38, PT ;  /* 0x000000384100780c */ /* 0x040fe40003f44270 */
[----:B------:R-:W-:Y:S02]  /*17f00*/  PRMT R9, RZ, 0x7610, R9 ;  /* 0x00007610ff097816 */ /* 0x000fe40000000009 */
[----:B------:R-:W-:Y:S01]  /*17f10*/  ISETP.GT.AND P3, PT, R65, 0x39, PT ;  /* 0x000000394100780c */ /* 0x000fe20003f64270 */
[----:B---3--:R-:W-:Y:S01]  /*17f20*/  IMAD.X R66, R37, 0x1, R66, P5 ;  /* 0x0000000125427824 */ /* 0x008fe200028e0642 */
[----:B----4-:R-:W-:-:S05]  /*17f30*/  IADD3 R28, P5, PT, R35, R28, RZ ;  /* 0x0000001c231c7210 */ /* 0x010fca0007fbe0ff */
[----:B0-----:R-:W-:Y:S01]  /*17f40*/  @P4 IMAD.MOV.U32 R40, RZ, RZ, R68 ;  /* 0x000000ffff284224 */ /* 0x001fe200078e0044 */
[----:B------:R-:W-:Y:S02]  /*17f50*/  PRMT R58, RZ, 0x7610, R58 ;  /* 0x00007610ff3a7816 */ /* 0x000fe4000000003a */
[----:B------:R-:W-:Y:S01]  /*17f60*/  PRMT R42, RZ, 0x7610, R42 ;  /* 0x00007610ff2a7816 */ /* 0x000fe2000000002a */
[C---:B------:R-:W-:Y:S02]  /*17f70*/  IMAD.X R30, R37.reuse, 0x1, R30, P5 ;  /* 0x00000001251e7824 */ /* 0x040fe400028e061e */
        /* <DEDUP_REMOVED lines=208> */
[----:B------:R0:W-:Y:S04]  /*18c80*/  STL [R1+0x65c], R67 ;  /* 0x00065c4301007387 */ /* 0x0001e80000100800 */
        /* <DEDUP_REMOVED lines=12> */
[----:B---3--:R-:W-:Y:S01]  /*18d50*/  IMAD.X R66, R37, 0x1, R66, P5 ;  /* 0x0000000125427824 */ /* 0x008fe200028e0642 */
[----:B----4-:R-:W-:-:S05]  /*18d60*/  IADD3 R29, P5, PT, R35, R29, RZ ;  /* 0x0000001d231d7210 */ /* 0x010fca0007fbe0ff */
[----:B--2---:R-:W-:Y:S01]  /*18d70*/  IMAD.X R30, R37, 0x1, R30, P5 ;  /* 0x00000001251e7824 */ /* 0x004fe200028e061e */
[----:B------:R-:W-:Y:S01]  /*18d80*/  IADD3 R28, P5, PT, R35, R28, RZ ;  /* 0x0000001c231c7210 */ /* 0x000fe20007fbe0ff */
[----:B------:R-:W-:-:S05]  /*18d90*/  IMAD.X R41, R37, 0x1, R41, P6 ;  /* 0x0000000125297824 */ /* 0x000fca00030e0629 */
[----:B------:R1:W-:Y:S04]  /*18da0*/  STL [R1+0x658], R41 ;  /* 0x0006582901007387 */ /* 0x0003e80000100800 */
[----:B------:R2:W3:Y:S01]  /*18db0*/  @P4 LDG.E.U8 R155, desc[UR18][R40.64] ;  /* 0x00000012289b4981 */ /* 0x0004e2000c1e1100 */
[----:B------:R-:W-:-:S03]  /*18dc0*/  IADD3 R68, P6, PT, R35, R68, RZ ;  /* 0x0000004423447210 */ /* 0x000fc60007fde0ff */
[----:B------:R-:W-:Y:S04]  /*18dd0*/  STL [R1+0x660], R66 ;  /* 0x0006604201007387 */ /* 0x000fe80000100800 */
[----:B0-----:R-:W4:Y:S01]  /*18de0*/  LDL.LU R67, [R1+0x678] ;  /* 0x0006780001437983 */ /* 0x001f220000300800 */
[----:B--2---:R-:W-:Y:S02]  /*18df0*/  @P2 IMAD.MOV.U32 R40, RZ, RZ, R16 ;  /* 0x000000ffff282224 */ /* 0x004fe400078e0010 */
[----:B-1----:R-:W-:Y:S01]  /*18e00*/  @P2 IMAD.MOV.U32 R41, RZ, RZ, R66 ;  /* 0x000000ffff292224 */ /* 0x002fe200078e0042 */
[----:B------:R-:W2:Y:S04]  /*18e10*/  LDL.LU R16, [R1+0x684] ;  /* 0x0006840001107983 */ /* 0x000ea80000300800 */
[----:B------:R0:W3:Y:S04]  /*18e20*/  @P2 LDG.E.U8 R154, desc[UR18][R40.64] ;  /* 0x00000012289a2981 */ /* 0x0000e8000c1e1100 */
[----:B------:R-:W-:Y:S04]  /*18e30*/  STL [R1+0x66c], R29 ;  /* 0x00066c1d01007387 */ /* 0x000fe80000100800 */
[----:B------:R1:W-:Y:S01]  /*18e40*/  STL [R1+0x668], R30 ;  /* 0x0006681e01007387 */ /* 0x0003e20000100800 */
[----:B0-----:R-:W-:-:S02]  /*18e50*/  @P3 IMAD.MOV.U32 R40, RZ, RZ, R29 ;  /* 0x000000ffff283224 */ /* 0x001fc400078e001d */
[----:B------:R-:W-:-:S05]  /*18e60*/  @P3 IMAD.MOV.U32 R41, RZ, RZ, R30 ;  /* 0x000000ffff293224 */ /* 0x000fca00078e001e */
[----:B------:R0:W3:Y:S04]  /*18e70*/  @P3 LDG.E.U8 R152, desc[UR18][R40.64] ;  /* 0x0000001228983981 */ /* 0x0000e8000c1e1100 */
[----:B-1----:R-:W3:Y:S04]  /*18e80*/  LDL.LU R30, [R1+0x680] ;  /* 0x00068000011e7983 */ /* 0x002ee80000300800 */
[----:B------:R1:W-:Y:S01]  /*18e90*/  STL [R1+0x674], R68 ;  /* 0x0006744401007387 */ /* 0x0003e20000100800 */
[----:B0-----:R-:W-:-:S03]  /*18ea0*/  IMAD.MOV.U32 R41, RZ, RZ, R68 ;  /* 0x000000ffff297224 */ /* 0x001fc600078e0044 */
[----:B------:R-:W3:Y:S04]  /*18eb0*/  LDL.LU R66, [R1+0x68c] ;  /* 0x00068c0001427983 */ /* 0x000ee80000300800 */
[----:B------:R-:W-:Y:S04]  /*18ec0*/  STL [R1+0x67c], R28 ;  /* 0x00067c1c01007387 */ /* 0x000fe80000100800 */
[----:B------:R-:W3:Y:S04]  /*18ed0*/  LDL.LU R29, [R1+0x694] ;  /* 0x00069400011d7983 */ /* 0x000ee80000300800 */
[----:B-1----:R-:W3:Y:S04]  /*18ee0*/  LDL.LU R68, [R1+0xa40] ;  /* 0x000a400001447983 */ /* 0x002ee80000300800 */
[----:B------:R-:W3:Y:S01]  /*18ef0*/  LDL.LU R40, [R1+0x670] ;  /* 0x0006700001287983 */ /* 0x000ee20000300800 */
[----:B------:R-:W-:-:S02]  /*18f00*/  ISETP.GT.AND P4, PT, R65, 0x4f, PT ;  /* 0x0000004f4100780c */ /* 0x000fc40003f84270 */
[C---:B------:R-:W-:Y:S02]  /*18f10*/  ISETP.GT.AND P2, PT, R65.reuse, 0x50, PT ;  /* 0x000000504100780c */ /* 0x040fe40003f44270 */
[----:B------:R-:W-:Y:S02]  /*18f20*/  PRMT R148, RZ, 0x7610, R148 ;  /* 0x00007610ff947816 */ /* 0x000fe40000000094 */
[----:B------:R-:W-:Y:S02]  /*18f30*/  ISETP.GT.AND P3, PT, R65, 0x51, PT ;  /* 0x000000514100780c */ /* 0x000fe40003f64270 */
[----:B------:R-:W-:Y:S02]  /*18f40*/  PRMT R55, RZ, 0x7610, R55 ;  /* 0x00007610ff377816 */ /* 0x000fe40000000037 */
[----:B------:R-:W-:Y:S01]  /*18f50*/  PRMT R85, RZ, 0x7610, R85 ;  /* 0x00007610ff557816 */ /* 0x000fe20000000055 */
[----:B----4-:R-:W-:Y:S01]  /*18f60*/  IMAD.X R67, R37, 0x1, R67, P5 ;  /* 0x0000000125437824 */ /* 0x010fe200028e0643 */
[----:B--2---:R-:W-:-:S05]  /*18f70*/  IADD3 R16, P5, PT, R35, R16, RZ ;  /* 0x0000001023107210 */ /* 0x004fca0007fbe0ff */
[C---:B---3--:R-:W-:Y:S02]  /*18f80*/  IMAD.X R30, R37.reuse, 0x1, R30, P5 ;  /* 0x00000001251e7824 */ /* 0x048fe400028e061e */
[----:B------:R-:W-:-:S05]  /*18f90*/  IMAD.X R40, R37, 0x1, R40, P6 ;  /* 0x0000000125287824 */ /* 0x000fca00030e0628 */
[-C--:B------:R-:W-:Y:S01]  /*18fa0*/  @P4 LOP3.LUT R41, R41, R40.reuse, RZ, 0x3c, !PT ;  /* 0x0000002829294212 */ /* 0x080fe200078e3cff */
[----:B------:R0:W-:Y:S03]  /*18fb0*/  STL [R1+0x670], R40 ;  /* 0x0006702801007387 */ /* 0x0001e60000100800 */
[----:B0-----:R-:W-:-:S04]  /*18fc0*/  @P4 LOP3.LUT R40, R41, R40, RZ, 0x3c, !PT ;  /* 0x0000002829284212 */ /* 0x001fc800078e3cff */
[----:B------:R-:W-:Y:S01]  /*18fd0*/  @P4 LOP3.LUT R41, R41, R40, RZ, 0x3c, !PT ;  /* 0x0000002829294212 */ /* 0x000fe200078e3cff */
[----:B------:R0:W-:Y:S04]  /*18fe0*/  STL [R1+0x678], R67 ;  /* 0x0006784301007387 */ /* 0x0001e80000100800 */
[----:B------:R1:W2:Y:S01]  /*18ff0*/  @P4 LDG.E.U8 R148, desc[UR18][R40.64] ;  /* 0x0000001228944981 */ /* 0x0002a2000c1e1100 */
[C---:B------:R-:W-:Y:S02]  /*19000*/  IADD3 R66, P6, PT, R35.reuse, R66, RZ ;  /* 0x0000004223427210 */ /* 0x040fe40007fde0ff */
[----:B------:R-:W-:Y:S01]  /*19010*/  IADD3 R29, P5, PT, R35, R29, RZ ;  /* 0x0000001d231d7210 */ /* 0x000fe20007fbe0ff */
[----:B-1----:R-:W-:Y:S02]  /*19020*/  @P2 IMAD.MOV.U32 R40, RZ, RZ, R28 ;  /* 0x000000ffff282224 */ /* 0x002fe400078e001c */
[----:B------:R-:W-:-:S02]  /*19030*/  @P2 IMAD.MOV.U32 R41, RZ, RZ, R67 ;  /* 0x000000ffff292224 */ /* 0x000fc400078e0043 */
[----:B0-----:R-:W3:Y:S04]  /*19040*/  LDL.LU R67, [R1+0x690] ;  /* 0x0006900001437983 */ /* 0x001ee80000300800 */
[----:B------:R-:W4:Y:S04]  /*19050*/  LDL.LU R28, [R1+0x69c] ;  /* 0x00069c00011c7983 */ /* 0x000f280000300800 */
[----:B------:R0:W2:Y:S04]  /*19060*/  @P2 LDG.E.U8 R55, desc[UR18][R40.64] ;  /* 0x0000001228372981 */ /* 0x0000a8000c1e1100 */
[----:B------:R1:W-:Y:S04]  /*19070*/  STL [R1+0x684], R16 ;  /* 0x0006841001007387 */ /* 0x0003e80000100800 */
[----:B------:R1:W-:Y:S01]  /*19080*/  STL [R1+0x680], R30 ;  /* 0x0006801e01007387 */ /* 0x0003e20000100800 */
[----:B0-----:R-:W-:-:S02]  /*19090*/  @P3 IMAD.MOV.U32 R40, RZ, RZ, R16 ;  /* 0x000000ffff283224 */ /* 0x001fc400078e0010 */
[----:B------:R-:W-:Y:S01]  /*190a0*/  @P3 IMAD.MOV.U32 R41, RZ, RZ, R30 ;  /* 0x000000ffff293224 */ /* 0x000fe200078e001e */
[----:B-1----:R-:W2:Y:S04]  /*190b0*/  LDL.LU R16, [R1+0x6a4] ;  /* 0x0006a40001107983 */ /* 0x002ea80000300800 */
[----:B------:R0:W-:Y:S04]  /*190c0*/  STL [R1+0x68c], R66 ;  /* 0x00068c4201007387 */ /* 0x0001e80000100800 */
[----:B------:R-:W2:Y:S04]  /*190d0*/  LDL.LU R30, [R1+0x6ac] ;  /* 0x0006ac00011e7983 */ /* 0x000ea80000300800 */
[----:B------:R-:W-:Y:S04]  /*190e0*/  STL [R1+0x694], R29 ;  /* 0x0006941d01007387 */ /* 0x000fe80000100800 */
[----:B------:R1:W2:Y:S04]  /*190f0*/  @P3 LDG.E.U8 R85, desc[UR18][R40.64] ;  /* 0x0000001228553981 */ /* 0x0002a8000c1e1100 */
[----:B------:R-:W2:Y:S01]  /*19100*/  LDL.LU R41, [R1+0x688] ;  /* 0x0006880001297983 */ /* 0x000ea20000300800 */
[----:B------:R-:W-:-:S02]  /*19110*/  ISETP.GT.AND P4, PT, R65, 0x52, PT ;  /* 0x000000524100780c */ /* 0x000fc40003f84270 */
[----:B------:R-:W-:Y:S02]  /*19120*/  ISETP.GT.AND P2, PT, R65, 0x53, PT ;  /* 0x000000534100780c */ /* 0x000fe40003f44270 */
[----:B------:R-:W-:Y:S02]  /*19130*/  PRMT R100, RZ, 0x7610, R100 ;  /* 0x00007610ff647816 */ /* 0x000fe40000000064 */
[----:B------:R-:W-:-:S07]  /*19140*/  PRMT R137, RZ, 0x7610, R137 ;  /* 0x00007610ff897816 */ /* 0x000fce0000000089 */
[----:B-1----:R-:W-:Y:S02]  /*19150*/  @P4 IMAD.MOV.U32 R40, RZ, RZ, R66 ;  /* 0x000000ffff284224 */ /* 0x002fe400078e0042 */
[C---:B---3--:R-:W-:Y:S02]  /*19160*/  IMAD.X R67, R37.reuse, 0x1, R67, P5 ;  /* 0x0000000125437824 */ /* 0x048fe400028e0643 */
[----:B--2---:R-:W-:-:S05]  /*19170*/  IMAD.X R41, R37, 0x1, R41, P6 ;  /* 0x0000000125297824 */ /* 0x004fca00030e0629 */
[----:B------:R1:W-:Y:S04]  /*19180*/  STL [R1+0x688], R41 ;  /* 0x0006882901007387 */ /* 0x0003e80000100800 */
[----:B------:R1:W2:Y:S04]  /*19190*/  @P4 LDG.E.U8 R100, desc[UR18][R40.64] ;  /* 0x0000001228644981 */ /* 0x0002a8000c1e1100 */
[----:B------:R3:W-:Y:S04]  /*191a0*/  STL [R1+0x690], R67 ;  /* 0x0006904301007387 */ /* 0x0007e80000100800 */
[----:B0-----:R-:W2:Y:S01]  /*191b0*/  LDL.LU R66, [R1+0x6a8] ;  /* 0x0006a80001427983 */ /* 0x001ea20000300800 */
[----:B-1----:R-:W-:-:S02]  /*191c0*/  IMAD.MOV.U32 R41, RZ, RZ, R67 ;  /* 0x000000ffff297224 */ /* 0x002fc400078e0043 */
[----:B------:R-:W-:Y:S01]  /*191d0*/  @P2 IMAD.MOV.U32 R40, RZ, RZ, R29 ;  /* 0x000000ffff282224 */ /* 0x000fe200078e001d */
[----:B---3--:R-:W3:Y:S04]  /*191e0*/  LDL.LU R67, [R1+0xa3c] ;  /* 0x000a3c0001437983 */ /* 0x008ee80000300800 */
[----:B------:R-:W2:Y:S04]  /*191f0*/  LDL.LU R29, [R1+0xf8] ;  /* 0x0000f800011d7983 */ /* 0x000ea80000300800 */
[----:B------:R0:W2:Y:S04]  /*19200*/  @P2 LDG.E.U8 R137, desc[UR18][R40.64] ;  /* 0x0000001228892981 */ /* 0x0000a8000c1e1100 */
[----:B------:R-:W2:Y:S01]  /*19210*/  LDL.LU R41, [R1+0x698] ;  /* 0x0006980001297983 */ /* 0x000ea20000300800 */
[----:B------:R-:W-:-:S02]  /*19220*/  ISETP.GT.AND P3, PT, R65, 0x54, PT ;  /* 0x000000544100780c */ /* 0x000fc40003f64270 */
[C---:B----4-:R-:W-:Y:S02]  /*19230*/  IADD3 R28, P5, PT, R35.reuse, R28, RZ ;  /* 0x0000001c231c7210 */ /* 0x050fe40007fbe0ff */
[----:B------:R-:W-:Y:S02]  /*19240*/  PRMT R143, RZ, 0x7610, R143 ;  /* 0x00007610ff8f7816 */ /* 0x000fe4000000008f */
[----:B------:R-:W-:Y:S01]  /*19250*/  IADD3 R16, P6, PT, R35, R16, RZ ;  /* 0x0000001023107210 */ /* 0x000fe20007fde0ff */
[----:B------:R1:W-:Y:S06]  /*19260*/  STL [R1+0x69c], R28 ;  /* 0x00069c1c01007387 */ /* 0x0003ec0000100800 */
[----:B0-----:R-:W-:-:S02]  /*19270*/  @P3 IMAD.MOV.U32 R40, RZ, RZ, R28 ;  /* 0x000000ffff283224 */ /* 0x001fc400078e001c */
[----:B--2---:R-:W-:-:S05]  /*19280*/  IMAD.X R41, R37, 0x1, R41, P5 ;  /* 0x0000000125297824 */ /* 0x004fca00028e0629 */
[----:B------:R0:W-:Y:S04]  /*19290*/  STL [R1+0x698], R41 ;  /* 0x0006982901007387 */ /* 0x0001e80000100800 */
[----:B-1----:R-:W2:Y:S04]  /*192a0*/  LDL.LU R28, [R1+0x6b4] ;  /* 0x0006b400011c7983 */ /* 0x002ea80000300800 */
[----:B------:R-:W-:Y:S04]  /*192b0*/  STL [R1+0x6a4], R16 ;  /* 0x0006a41001007387 */ /* 0x000fe80000100800 */
[----:B------:R1:W4:Y:S04]  /*192c0*/  @P3 LDG.E.U8 R143, desc[UR18][R40.64] ;  /* 0x00000012288f3981 */ /* 0x000328000c1e1100 */
[----:B0-----:R-:W2:Y:S01]  /*192d0*/  LDL.LU R41, [R1+0x6a0] ;  /* 0x0006a00001297983 */ /* 0x001ea20000300800 */
[----:B------:R-:W-:-:S02]  /*192e0*/  ISETP.GT.AND P4, PT, R65, 0x55, PT ;  /* 0x000000554100780c */ /* 0x000fc40003f84270 */
[----:B------:R-:W-:Y:S02]  /*192f0*/  IADD3 R30, P5, PT, R35, R30, RZ ;  /* 0x0000001e231e7210 */ /* 0x000fe40007fbe0ff */
[----:B------:R-:W-:Y:S02]  /*19300*/  ISETP.GT.AND P2, PT, R65, 0x56, PT ;  /* 0x000000564100780c */ /* 0x000fe40003f44270 */
[----:B------:R-:W-:Y:S01]  /*19310*/  PRMT R141, RZ, 0x7610, R141 ;  /* 0x00007610ff8d7816 */ /* 0x000fe2000000008d */
[C---:B------:R-:W-:Y:S01]  /*19320*/  IMAD.X R66, R37.reuse, 0x1, R66, P5 ;  /* 0x0000000125427824 */ /* 0x040fe200028e0642 */
[----:B------:R-:W-:Y:S05]  /*19330*/  STL [R1+0x6ac], R30 ;  /* 0x0006ac1e01007387 */ /* 0x000fea0000100800 */
[----:B-1----:R-:W-:Y:S01]  /*19340*/  @P4 IMAD.MOV.U32 R40, RZ, RZ, R16 ;  /* 0x000000ffff284224 */ /* 0x002fe200078e0010 */
[----:B------:R-:W-:Y:S01]  /*19350*/  PRMT R140, RZ, 0x7610, R140 ;  /* 0x00007610ff8c7816 */ /* 0x000fe2000000008c */
[----:B--2---:R-:W-:-:S05]  /*19360*/  IMAD.X R41, R37, 0x1, R41, P6 ;  /* 0x0000000125297824 */ /* 0x004fca00030e0629 */
[----:B------:R0:W-:Y:S04]  /*19370*/  STL [R1+0x6a0], R41 ;  /* 0x0006a02901007387 */ /* 0x0001e80000100800 */
[----:B------:R1:W2:Y:S02]  /*19380*/  @P4 LDG.E.U8 R141, desc[UR18][R40.64] ;  /* 0x00000012288d4981 */ /* 0x0002a4000c1e1100 */
[----:B-1----:R-:W-:Y:S02]  /*19390*/  IMAD.MOV.U32 R40, RZ, RZ, R66 ;  /* 0x000000ffff287224 */ /* 0x002fe400078e0042 */
[----:B0-----:R-:W-:-:S05]  /*193a0*/  IMAD.MOV.U32 R41, RZ, RZ, R30 ;  /* 0x000000ffff297224 */ /* 0x001fca00078e001e */
[----:B------:R-:W-:-:S04]  /*193b0*/  @P2 LOP3.LUT R41, R41, R40, RZ, 0x3c, !PT ;  /* 0x0000002829292212 */ /* 0x000fc800078e3cff */
[----:B------:R-:W-:Y:S02]  /*193c0*/  @P2 LOP3.LUT R40, R41, R40, RZ, 0x3c, !PT ;  /* 0x0000002829282212 */ /* 0x000fe400078e3cff */
[----:B------:R-:W-:Y:S02]  /*193d0*/  IADD3 R29, P4, PT, R35, R29, RZ ;  /* 0x0000001d231d7210 */ /* 0x000fe40007f9e0ff */
[----:B------:R-:W-:Y:S01]  /*193e0*/  @P2 LOP3.LUT R41, R41, R40, RZ, 0x3c, !PT ;  /* 0x0000002829292212 */ /* 0x000fe200078e3cff */
[----:B------:R0:W-:Y:S04]  /*193f0*/  STL [R1+0x6a8], R66 ;  /* 0x0006a84201007387 */ /* 0x0001e80000100800 */
[----:B------:R-:W2:Y:S04]  /*19400*/  LDL.LU R16, [R1+0x6bc] ;  /* 0x0006bc0001107983 */ /* 0x000ea80000300800 */
[----:B------:R1:W2:Y:S04]  /*19410*/  @P2 LDG.E.U8 R140, desc[UR18][R40.64] ;  /* 0x00000012288c2981 */ /* 0x0002a8000c1e1100 */
[----:B0-----:R-:W2:Y:S04]  /*19420*/  LDL.LU R66, [R1+0xa38] ;  /* 0x000a380001427983 */ /* 0x001ea80000300800 */
[----:B------:R-:W-:Y:S04]  /*19430*/  STL [R1+0xf8], R29 ;  /* 0x0000f81d01007387 */ /* 0x000fe80000100800 */
[----:B------:R-:W2:Y:S01]  /*19440*/  LDL.LU R40, [R1+0xf4] ;  /* 0x0000f40001287983 */ /* 0x000ea20000300800 */
[----:B------:R-:W-:Y:S01]  /*19450*/  ISETP.GT.AND P3, PT, R65, 0x57, PT ;  /* 0x000000574100780c */ /* 0x000fe20003f64270 */
[----:B-1----:R-:W-:Y:S01]  /*19460*/  IMAD.MOV.U32 R41, RZ, RZ, R29 ;  /* 0x000000ffff297224 */ /* 0x002fe200078e001d */
[----:B------:R-:W-:Y:S01]  /*19470*/  PRMT R136, RZ, 0x7610, R136 ;  /* 0x00007610ff887816 */ /* 0x000fe20000000088 */
[----:B--2---:R-:W-:-:S10]  /*19480*/  IMAD.X R40, R37, 0x1, R40, P4 ;  /* 0x0000000125287824 */ /* 0x004fd400020e0628 */
[-C--:B------:R-:W-:Y:S01]  /*19490*/  @P3 LOP3.LUT R41, R41, R40.reuse, RZ, 0x3c, !PT ;  /* 0x0000002829293212 */ /* 0x080fe200078e3cff */
[----:B------:R0:W-:Y:S03]  /*194a0*/  STL [R1+0xf4], R40 ;  /* 0x0000f42801007387 */ /* 0x0001e60000100800 */
[----:B0-----:R-:W-:-:S04]  /*194b0*/  @P3 LOP3.LUT R40, R41, R40, RZ, 0x3c, !PT ;  /* 0x0000002829283212 */ /* 0x001fc800078e3cff */
[----:B------:R-:W-:-:S05]  /*194c0*/  @P3 LOP3.LUT R41, R41, R40, RZ, 0x3c, !PT ;  /* 0x0000002829293212 */ /* 0x000fca00078e3cff */
[----:B------:R0:W2:Y:S04]  /*194d0*/  @P3 LDG.E.U8 R136, desc[UR18][R40.64] ;  /* 0x0000001228883981 */ /* 0x0000a8000c1e1100 */
[----:B------:R-:W2:Y:S01]  /*194e0*/  LDL.LU R41, [R1+0x6b0] ;  /* 0x0006b00001297983 */ /* 0x000ea20000300800 */
[----:B------:R-:W-:Y:S02]  /*194f0*/  ISETP.GT.AND P5, PT, R65, 0x58, PT ;  /* 0x000000584100780c */ /* 0x000fe40003fa4270 */
[----:B------:R-:W-:Y:S02]  /*19500*/  IADD3 R28, P2, PT, R35, R28, RZ ;  /* 0x0000001c231c7210 */ /* 0x000fe40007f5e0ff */
[----:B------:R-:W-:-:S03]  /*19510*/  PRMT R54, RZ, 0x7610, R54 ;  /* 0x00007610ff367816 */ /* 0x000fc60000000036 */
[----:B------:R1:W-:Y:S06]  /*19520*/  STL [R1+0x6b4], R28 ;  /* 0x0006b41c01007387 */ /* 0x0003ec0000100800 */
[----:B0-----:R-:W-:Y:S02]  /*19530*/  @P5 IMAD.MOV.U32 R40, RZ, RZ, R28 ;  /* 0x000000ffff285224 */ /* 0x001fe400078e001c */
[----:B--2---:R-:W-:-:S05]  /*19540*/  IMAD.X R41, R37, 0x1, R41, P2 ;  /* 0x0000000125297824 */ /* 0x004fca00010e0629 */
[----:B------:R0:W-:Y:S04]  /*19550*/  STL [R1+0x6b0], R41 ;  /* 0x0006b02901007387 */ /* 0x0001e80000100800 */
[----:B-1----:R-:W2:Y:S04]  /*19560*/  LDL.LU R28, [R1+0x6cc] ;  /* 0x0006cc00011c7983 */ /* 0x002ea80000300800 */
[----:B------:R1:W2:Y:S04]  /*19570*/  @P5 LDG.E.U8 R54, desc[UR18][R40.64] ;  /* 0x0000001228365981 */ /* 0x0002a8000c1e1100 */
[----:B0-----:R-:W2:Y:S01]  /*19580*/  LDL.LU R41, [R1+0x6b8] ;  /* 0x0006b80001297983 */ /* 0x001ea20000300800 */
[----:B------:R-:W-:-:S02]  /*19590*/  ISETP.GT.AND P3, PT, R65, 0x59, PT ;  /* 0x000000594100780c */ /* 0x000fc40003f64270 */
[----:B------:R-:W-:Y:S02]  /*195a0*/  IADD3 R16, P2, PT, R35, R16, RZ ;  /* 0x0000001023107210 */ /* 0x000fe40007f5e0ff */
[----:B------:R-:W-:-:S03]  /*195b0*/  PRMT R86, RZ, 0x7610, R86 ;  /* 0x00007610ff567816 */ /* 0x000fc60000000056 */
[----:B------:R0:W-:Y:S06]  /*195c0*/  STL [R1+0x6bc], R16 ;  /* 0x0006bc1001007387 */ /* 0x0001ec0000100800 */
[----:B-1----:R-:W-:Y:S02]  /*195d0*/  @P3 IMAD.MOV.U32 R40, RZ, RZ, R16 ;  /* 0x000000ffff283224 */ /* 0x002fe400078e0010 */
[----:B--2---:R-:W-:-:S05]  /*195e0*/  IMAD.X R41, R37, 0x1, R41, P2 ;  /* 0x0000000125297824 */ /* 0x004fca00010e0629 */
[----:B------:R1:W-:Y:S04]  /*195f0*/  STL [R1+0x6b8], R41 ;  /* 0x0006b82901007387 */ /* 0x0003e80000100800 */
[----:B0-----:R-:W2:Y:S04]  /*19600*/  LDL.LU R16, [R1+0x6d4] ;  /* 0x0006d40001107983 */ /* 0x001ea80000300800 */
[----:B------:R0:W2:Y:S04]  /*19610*/  @P3 LDG.E.U8 R86, desc[UR18][R40.64] ;  /* 0x0000001228563981 */ /* 0x0000a8000c1e1100 */
[----:B------:R-:W2:Y:S04]  /*19620*/  LDL.LU R40, [R1+0x6c0] ;  /* 0x0006c00001287983 */ /* 0x000ea80000300800 */
[----:B-1----:R-:W0:Y:S01]  /*19630*/  LDL.LU R41, [R1+0x6c4] ;  /* 0x0006c40001297983 */ /* 0x002e220000300800 */
[----:B------:R-:W-:-:S02]  /*19640*/  ISETP.GT.AND P3, PT, R65, 0x5a, PT ;  /* 0x0000005a4100780c */ /* 0x000fc40003f64270 */
[----:B------:R-:W-:Y:S02]  /*19650*/  PRMT R99, RZ, 0x7610, R99 ;  /* 0x00007610ff637816 */ /* 0x000fe40000000063 */
[----:B0-----:R-:W-:-:S05]  /*19660*/  IADD3 R41, P2, PT, R35, R41, RZ ;  /* 0x0000002923297210 */ /* 0x001fca0007f5e0ff */
[----:B--2---:R-:W-:Y:S01]  /*19670*/  IMAD.X R40, R37, 0x1, R40, P2 ;  /* 0x0000000125287824 */ /* 0x004fe200010e0628 */
[----:B------:R0:W-:Y:S04]  /*19680*/  STL [R1+0x6c4], R41 ;  /* 0x0006c42901007387 */ /* 0x0001e80000100800 */
[----:B------:R1:W-:Y:S01]  /*19690*/  STL [R1+0x6c0], R40 ;  /* 0x0006c02801007387 */ /* 0x0003e20000100800 */
[----:B0-----:R-:W-:-:S04]  /*196a0*/  @P3 LOP3.LUT R41, R41, R40, RZ, 0x3c, !PT ;  /* 0x0000002829293212 */ /* 0x001fc800078e3cff */
[----:B-1----:R-:W-:-:S04]  /*196b0*/  @P3 LOP3.LUT R40, R41, R40, RZ, 0x3c, !PT ;  /* 0x0000002829283212 */ /* 0x002fc800078e3cff */
        /* <DEDUP_REMOVED lines=246> */
[----:B-1----:R-:W2:Y:S01]  /*1a620*/  LDL.LU R41, [R1+0x768] ;  /* 0x0007680001297983 */ /* 0x002ea20000300800 */
[----:B------:R-:W-:-:S02]  /*1a630*/  ISETP.GT.AND P3, PT, R65, RZ, PT ;  /* 0x000000ff4100720c */ /* 0x000fc40003f64270 */
[----:B------:R-:W-:Y:S02]  /*1a640*/  IADD3 R2, P2, PT, R35, R2, RZ ;  /* 0x0000000223027210 */ /* 0x000fe40007f5e0ff */
[----:B------:R-:W-:-:S03]  /*1a650*/  PRMT R83, RZ, 0x7610, R83 ;  /* 0x00007610ff537816 */ /* 0x000fc60000000053 */
[----:B------:R-:W-:-:S06]  /*1a660*/  IMAD.X R3, R37, 0x1, R3, P2 ;  /* 0x0000000125037824 */ /* 0x000fcc00010e0603 */
[----:B------:R-:W3:Y:S01]  /*1a670*/  @P3 LDG.E.U8 R83, desc[UR18][R2.64] ;  /* 0x0000001202533981 */ /* 0x000ee2000c1e1100 */
        /* <DEDUP_REMOVED lines=131> */
[----:B------:R-:W-:Y:S06]  /*1aeb0*/  STL [R1+0x7c4], R28 ;  /* 0x0007c41c01007387 */ /* 0x000fec0000100800 */
[----:B0-----:R-:W-:Y:S02]  /*1aec0*/  @P3 IMAD.MOV.U32 R40, RZ, RZ, R28 ;  /* 0x000000ffff283224 */ /* 0x001fe400078e001c */
[----:B--2---:R-:W-:-:S05]  /*1aed0*/  IMAD.X R41, R37, 0x1, R41, P2 ;  /* 0x0000000125297824 */ /* 0x004fca00010e0629 */
[----:B------:R0:W-:Y:S04]  /*1aee0*/  STL [R1+0x7c0], R41 ;  /* 0x0007c02901007387 */ /* 0x0001e80000100800 */
[----:B------:R1:W2:Y:S04]  /*1aef0*/  @P3 LDG.E.U8 R76, desc[UR18][R40.64] ;  /* 0x00000012284c3981 */ /* 0x0002a8000c1e1100 */
[----:B0-----:R-:W2:Y:S01]  /*1af00*/  LDL.LU R41, [R1+0x11c] ;  /* 0x00011c0001297983 */ /* 0x001ea20000300800 */
[----:B------:R-:W-:Y:S02]  /*1af10*/  ISETP.GT.AND P4, PT, R65, 0x7f, PT ;  /* 0x0000007f4100780c */ /* 0x000fe40003f84270 */
[----:B------:R-:W-:-:S02]  /*1af20*/  IADD3 R16, P3, PT, R35, R16, RZ ;  /* 0x0000001023107210 */ /* 0x000fc40007f7e0ff */
[----:B------:R-:W-:-:S03]  /*1af30*/  PRMT R74, RZ, 0x7610, R74 ;  /* 0x00007610ff4a7816 */ /* 0x000fc6000000004a */
[----:B------:R0:W-:Y:S06]  /*1af40*/  STL [R1+0x120], R16 ;  /* 0x0001201001007387 */ /* 0x0001ec0000100800 */
[----:B-1----:R-:W-:Y:S01]  /*1af50*/  @P4 IMAD.MOV.U32 R40, RZ, RZ, R16 ;  /* 0x000000ffff284224 */ /* 0x002fe200078e0010 */
[----:B------:R-:W1:Y:S01]  /*1af60*/  S2R R28, SR_TID.X ;  /* 0x00000000001c7919 */ /* 0x000e620000002100 */
[----:B--2---:R-:W-:-:S05]  /*1af70*/  IMAD.X R41, R37, 0x1, R41, P3 ;  /* 0x0000000125297824 */ /* 0x004fca00018e0629 */
[----:B------:R2:W-:Y:S04]  /*1af80*/  STL [R1+0x11c], R41 ;  /* 0x00011c2901007387 */ /* 0x0005e80000100800 */
[----:B0-----:R-:W3:Y:S04]  /*1af90*/  LDL.LU R16, [R1+0x1e8] ;  /* 0x0001e80001107983 */ /* 0x001ee80000300800 */
[----:B------:R0:W3:Y:S04]  /*1afa0*/  @P4 LDG.E.U8 R74, desc[UR18][R40.64] ;  /* 0x00000012284a4981 */ /* 0x0000e8000c1e1100 */
[----:B------:R-:W3:Y:S04]  /*1afb0*/  LDL.LU R40, [R1+0x124] ;  /* 0x0001240001287983 */ /* 0x000ee80000300800 */
[----:B--2---:R-:W0:Y:S01]  /*1afc0*/  LDL.LU R41, [R1+0x128] ;  /* 0x0001280001297983 */ /* 0x004e220000300800 */
[----:B-1----:R-:W-:Y:S01]  /*1afd0*/  LOP3.LUT R28, R28, 0x7f, RZ, 0xc0, !PT ;  /* 0x0000007f1c1c7812 */ /* 0x002fe200078ec0ff */
[----:B------:R-:W-:Y:S03]  /*1afe0*/  BAR.SYNC.DEFER_BLOCKING 0x0 ;  /* 0x0000000000007b1d */ /* 0x000fe60000010000 */
[----:B------:R-:W-:-:S02]  /*1aff0*/  ISETP.GE.AND P2, PT, R28, R65, PT ;  /* 0x000000411c00720c */ /* 0x000fc40003f46270 */
[----:B------:R-:W-:Y:S02]  /*1b000*/  PRMT R73, RZ, 0x7610, R73 ;  /* 0x00007610ff497816 */ /* 0x000fe40000000049 */
[----:B0-----:R-:W-:-:S05]  /*1b010*/  IADD3 R41, P3, PT, R36, R41, RZ ;  /* 0x0000002924297210 */ /* 0x001fca0007f7e0ff */
[----:B---3--:R-:W-:Y:S01]  /*1b020*/  IMAD.X R40, R38, 0x1, R40, P3 ;  /* 0x0000000126287824 */ /* 0x008fe200018e0628 */
[----:B------:R0:W-:Y:S04]  /*1b030*/  STL [R1+0x128], R41 ;  /* 0x0001282901007387 */ /* 0x0001e80000100800 */
[----:B------:R1:W-:Y:S01]  /*1b040*/  STL [R1+0x124], R40 ;  /* 0x0001242801007387 */ /* 0x0003e20000100800 */
[----:B0-----:R-:W-:-:S04]  /*1b050*/  @!P2 LOP3.LUT R41, R41, R40, RZ, 0x3c, !PT ;  /* 0x000000282929a212 */ /* 0x001fc800078e3cff */
[----:B-1----:R-:W-:-:S04]  /*1b060*/  @!P2 LOP3.LUT R40, R41, R40, RZ, 0x3c, !PT ;  /* 0x000000282928a212 */ /* 0x002fc800078e3cff */
[----:B------:R-:W-:-:S05]  /*1b070*/  @!P2 LOP3.LUT R41, R41, R40, RZ, 0x3c, !PT ;  /* 0x000000282929a212 */ /* 0x000fca00078e3cff */
[----:B------:R0:W2:Y:S04]  /*1b080*/  @!P2 LDG.E.U8 R73, desc[UR18][R40.64] ;  /* 0x000000122849a981 */ /* 0x0000a8000c1e1100 */
[----:B------:R-:W3:Y:S04]  /*1b090*/  LDL.LU R40, [R1+0x164] ;  /* 0x0001640001287983 */ /* 0x000ee80000300800 */
[----:B------:R-:W0:Y:S01]  /*1b0a0*/  LDL.LU R41, [R1+0x168] ;  /* 0x0001680001297983 */ /* 0x000e220000300800 */
        /* <DEDUP_REMOVED lines=8> */
[----:B------:R0:W3:Y:S04]  /*1b130*/  @!P2 LDG.E.U8 R72, desc[UR18][R40.64] ;  /* 0x000000122848a981 */ /* 0x0000e8000c1e1100 */
[----:B------:R-:W2:Y:S04]  /*1b140*/  LDL.LU R40, [R1+0x1a4] ;  /* 0x0001a40001287983 */ /* 0x000ea80000300800 */
[----:B------:R-:W0:Y:S01]  /*1b150*/  LDL.LU R41, [R1+0x1a8] ;  /* 0x0001a80001297983 */ /* 0x000e220000300800 */
[----:B------:R-:W-:Y:S02]  /*1b160*/  PRMT R71, RZ, 0x7610, R71 ;  /* 0x00007610ff477816 */ /* 0x000fe40000000047 */
[----:B0-----:R-:W-:-:S05]  /*1b170*/  IADD3 R41, P3, PT, R36, R41, RZ ;  /* 0x0000002924297210 */ /* 0x001fca0007f7e0ff */
[----:B--2---:R-:W-:Y:S01]  /*1b180*/  IMAD.X R40, R38, 0x1, R40, P3 ;  /* 0x0000000126287824 */ /* 0x004fe200018e0628 */
[----:B------:R0:W-:Y:S04]  /*1b190*/  STL [R1+0x1a8], R41 ;  /* 0x0001a82901007387 */ /* 0x0001e80000100800 */
[----:B------:R1:W-:Y:S01]  /*1b1a0*/  STL [R1+0x1a4], R40 ;  /* 0x0001a42801007387 */ /* 0x0003e20000100800 */
[----:B0-----:R-:W-:-:S04]  /*1b1b0*/  @!P2 LOP3.LUT R41, R41, R40, RZ, 0x3c, !PT ;  /* 0x000000282929a212 */ /* 0x001fc800078e3cff */
[----:B-1----:R-:W-:-:S04]  /*1b1c0*/  @!P2 LOP3.LUT R40, R41, R40, RZ, 0x3c, !PT ;  /* 0x000000282928a212 */ /* 0x002fc800078e3cff */
[----:B------:R-:W-:-:S05]  /*1b1d0*/  @!P2 LOP3.LUT R41, R41, R40, RZ, 0x3c, !PT ;  /* 0x000000282929a212 */ /* 0x000fca00078e3cff */
[----:B------:R0:W2:Y:S04]  /*1b1e0*/  @!P2 LDG.E.U8 R71, desc[UR18][R40.64] ;  /* 0x000000122847a981 */ /* 0x0000a8000c1e1100 */
[----:B------:R-:W2:Y:S01]  /*1b1f0*/  LDL.LU R41, [R1+0x1e4] ;  /* 0x0001e40001297983 */ /* 0x000ea20000300800 */
[----:B------:R-:W-:Y:S02]  /*1b200*/  IADD3 R16, P3, PT, R36, R16, RZ ;  /* 0x0000001024107210 */ /* 0x000fe40007f7e0ff */
[----:B------:R-:W-:-:S03]  /*1b210*/  PRMT R70, RZ, 0x7610, R70 ;  /* 0x00007610ff467816 */ /* 0x000fc60000000046 */
[----:B0-----:R-:W-:Y:S01]  /*1b220*/  @!P2 IMAD.MOV.U32 R40, RZ, RZ, R16 ;  /* 0x000000ffff28a224 */ /* 0x001fe200078e0010 */
[----:B------:R0:W-:Y:S01]  /*1b230*/  STL [R1+0x1e8], R16 ;  /* 0x0001e81001007387 */ /* 0x0001e20000100800 */
[----:B--2---:R-:W-:-:S05]  /*1b240*/  IMAD.X R41, R38, 0x1, R41, P3 ;  /* 0x0000000126297824 */ /* 0x004fca00018e0629 */
[----:B------:R1:W-:Y:S04]  /*1b250*/  STL [R1+0x1e4], R41 ;  /* 0x0001e42901007387 */ /* 0x0003e80000100800 */
[----:B0-----:R-:W2:Y:S04]  /*1b260*/  LDL.LU R16, [R1+0x308] ;  /* 0x0003080001107983 */ /* 0x001ea80000300800 */
[----:B------:R0:W2:Y:S04]  /*1b270*/  @!P2 LDG.E.U8 R70, desc[UR18][R40.64] ;  /* 0x000000122846a981 */ /* 0x0000a8000c1e1100 */
[----:B------:R-:W2:Y:S04]  /*1b280*/  LDL.LU R40, [R1+0x224] ;  /* 0x0002240001287983 */ /* 0x000ea80000300800 */
[----:B-1----:R-:W0:Y:S01]  /*1b290*/  LDL.LU R41, [R1+0x240] ;  /* 0x0002400001297983 */ /* 0x002e220000300800 */
[----:B------:R-:W-:-:S02]  /*1b2a0*/  PRMT R69, RZ, 0x7610, R69 ;  /* 0x00007610ff457816 */ /* 0x000fc40000000045 */
        /* <DEDUP_REMOVED lines=41> */
[----:B------:R-:W-:-:S03]  /*1b540*/  PRMT R65, RZ, 0x7610, R65 ;  /* 0x00007610ff417816 */ /* 0x000fc60000000041 */
[----:B------:R1:W-:Y:S01]  /*1b550*/  STS.U8 [R28+UR9+0x8000], R83 ;  /* 0x008000531c007988 */ /* 0x0003e20008000009 */
[----:B0-----:R-:W-:-:S05]  /*1b560*/  IADD3 R41, P3, PT, R36, R41, RZ ;  /* 0x0000002924297210 */ /* 0x001fca0007f7e0ff */
[----:B--2---:R-:W-:Y:S01]  /*1b570*/  IMAD.X R40, R38, 0x1, R40, P3 ;  /* 0x0000000126287824 */ /* 0x004fe200018e0628 */
[----:B------:R0:W-:Y:S04]  /*1b580*/  STL [R1+0x348], R41 ;  /* 0x0003482901007387 */ /* 0x0001e80000100800 */
[----:B------:R2:W-:Y:S04]  /*1b590*/  STL [R1+0x344], R40 ;  /* 0x0003442801007387 */ /* 0x0005e80000100800 */
[----:B-1----:R-:W3:Y:S01]  /*1b5a0*/  LDL.LU R83, [R1+0x448] ;  /* 0x0004480001537983 */ /* 0x002ee20000300800 */
[----:B0-----:R-:W-:-:S04]  /*1b5b0*/  @!P2 LOP3.LUT R41, R41, R40, RZ, 0x3c, !PT ;  /* 0x000000282929a212 */ /* 0x001fc800078e3cff */
[----:B--2---:R-:W-:-:S04]  /*1b5c0*/  @!P2 LOP3.LUT R40, R41, R40, RZ, 0x3c, !PT ;  /* 0x000000282928a212 */ /* 0x004fc800078e3cff */
[----:B------:R-:W-:-:S05]  /*1b5d0*/  @!P2 LOP3.LUT R41, R41, R40, RZ, 0x3c, !PT ;  /* 0x000000282929a212 */ /* 0x000fca00078e3cff */
[----:B------:R0:W2:Y:S04]  /*1b5e0*/  @!P2 LDG.E.U8 R65, desc[UR18][R40.64] ;  /* 0x000000122841a981 */ /* 0x0000a8000c1e1100 */
[----:B------:R-:W2:Y:S04]  /*1b5f0*/  LDL.LU R40, [R1+0x384] ;  /* 0x0003840001287983 */ /* 0x000ea80000300800 */
[----:B------:R-:W0:Y:S04]  /*1b600*/  LDL.LU R41, [R1+0x388] ;  /* 0x0003880001297983 */ /* 0x000e280000300800 */
[----:B------:R1:W-:Y:S02]  /*1b610*/  STS.U8 [R28+UR9+0x8400], R64 ;  /* 0x008400401c007988 */ /* 0x0003e40008000009 */
[----:B-1----:R-:W-:-:S02]  /*1b620*/  PRMT R64, RZ, 0x7610, R64 ;  /* 0x00007610ff407816 */ /* 0x002fc40000000040 */
        /* <DEDUP_REMOVED lines=21> */
[----:B------:R-:W-:-:S03]  /*1b780*/  IADD3 R16, P3, PT, R36, R16, RZ ;  /* 0x0000001024107210 */ /* 0x000fc60007f7e0ff */
[----:B------:R1:W-:Y:S02]  /*1b790*/  STS.U8 [R28+UR9+0x8c00], R62 ;  /* 0x008c003e1c007988 */ /* 0x0003e40008000009 */
[----:B0-----:R-:W-:Y:S02]  /*1b7a0*/  @!P2 IMAD.MOV.U32 R40, RZ, RZ, R16 ;  /* 0x000000ffff28a224 */ /* 0x001fe400078e0010 */
[----:B------:R0:W-:Y:S01]  /*1b7b0*/  STL [R1+0x408], R16 ;  /* 0x0004081001007387 */ /* 0x0001e20000100800 */
[----:B-1----:R-:W-:Y:S01]  /*1b7c0*/  PRMT R62, RZ, 0x7610, R62 ;  /* 0x00007610ff3e7816 */ /* 0x002fe2000000003e */
[----:B--2---:R-:W-:-:S05]  /*1b7d0*/  IMAD.X R41, R38, 0x1, R41, P3 ;  /* 0x0000000126297824 */ /* 0x004fca00018e0629 */
[----:B------:R1:W-:Y:S04]  /*1b7e0*/  STL [R1+0x404], R41 ;  /* 0x0004042901007387 */ /* 0x0003e80000100800 */
[----:B0-----:R-:W2:Y:S04]  /*1b7f0*/  LDL.LU R16, [R1+0x500] ;  /* 0x0005000001107983 */ /* 0x001ea80000300800 */
[----:B------:R0:W2:Y:S04]  /*1b800*/  @!P2 LDG.E.U8 R62, desc[UR18][R40.64] ;  /* 0x00000012283ea981 */ /* 0x0000a8000c1e1100 */
[----:B-1----:R-:W2:Y:S01]  /*1b810*/  LDL.LU R41, [R1+0x444] ;  /* 0x0004440001297983 */ /* 0x002ea20000300800 */
[----:B---3--:R-:W-:-:S03]  /*1b820*/  IADD3 R83, P3, PT, R36, R83, RZ ;  /* 0x0000005324537210 */ /* 0x008fc60007f7e0ff */
[----:B------:R1:W-:Y:S02]  /*1b830*/  STS.U8 [R28+UR9+0x9000], R61 ;  /* 0x0090003d1c007988 */ /* 0x0003e40008000009 */
[----:B0-----:R-:W-:Y:S02]  /*1b840*/  @!P2 IMAD.MOV.U32 R40, RZ, RZ, R83 ;  /* 0x000000ffff28a224 */ /* 0x001fe400078e0053 */
[----:B------:R0:W-:Y:S01]  /*1b850*/  STL [R1+0x448], R83 ;  /* 0x0004485301007387 */ /* 0x0001e20000100800 */
[----:B-1----:R-:W-:Y:S01]  /*1b860*/  PRMT R61, RZ, 0x7610, R61 ;  /* 0x00007610ff3d7816 */ /* 0x002fe2000000003d */
[----:B--2---:R-:W-:-:S05]  /*1b870*/  IMAD.X R41, R38, 0x1, R41, P3 ;  /* 0x0000000126297824 */ /* 0x004fca00018e0629 */
[----:B------:R1:W-:Y:S04]  /*1b880*/  STL [R1+0x444], R41 ;  /* 0x0004442901007387 */ /* 0x0003e80000100800 */
[----:B0-----:R-:W2:Y:S04]  /*1b890*/  LDL.LU R83, [R1+0x130] ;  /* 0x0001300001537983 */ /* 0x001ea80000300800 */
[----:B------:R0:W3:Y:S04]  /*1b8a0*/  @!P2 LDG.E.U8 R61, desc[UR18][R40.64] ;  /* 0x00000012283da981 */ /* 0x0000e8000c1e1100 */
[----:B------:R-:W2:Y:S04]  /*1b8b0*/  LDL.LU R40, [R1+0x484] ;  /* 0x0004840001287983 */ /* 0x000ea80000300800 */
[----:B-1----:R-:W0:Y:S04]  /*1b8c0*/  LDL.LU R41, [R1+0x488] ;  /* 0x0004880001297983 */ /* 0x002e280000300800 */
        /* <DEDUP_REMOVED lines=111> */
[----:B0-----:R-:W0:Y:S01]  /*1bfc0*/  S2R R40, SR_TID.X ;  /* 0x0000000000287919 */ /* 0x001e220000002100 */
[----:B------:R-:W-:-:S05]  /*1bfd0*/  IADD3 R16, P3, PT, R36, R16, RZ ;  /* 0x0000001024107210 */ /* 0x000fca0007f7e0ff */
[----:B------:R-:W-:Y:S01]  /*1bfe0*/  STL [R1+0x310], R16 ;  /* 0x0003101001007387 */ /* 0x000fe20000100800 */
[----:B0-----:R-:W-:-:S05]  /*1bff0*/  LOP3.LUT R40, R40, 0x7f, RZ, 0xc0, !PT ;  /* 0x0000007f28287812 */ /* 0x001fca00078ec0ff */
[----:B------:R0:W-:Y:S02]  /*1c000*/  STS.U8 [R40+UR9+0xbc00], R50 ;  /* 0x00bc003228007988 */ /* 0x0001e40008000009 */
[----:B0-----:R-:W-:Y:S01]  /*1c010*/  PRMT R50, RZ, 0x7610, R50 ;  /* 0x00007610ff327816 */ /* 0x001fe20000000032 */
[----:B------:R-:W-:Y:S02]  /*1c020*/  @!P2 IMAD.MOV.U32 R40, RZ, RZ, R16 ;  /* 0x000000ffff28a224 */ /* 0x000fe400078e0010 */
[----:B--2---:R-:W-:-:S05]  /*1c030*/  IMAD.X R41, R38, 0x1, R41, P3 ;  /* 0x0000000126297824 */ /* 0x004fca00018e0629 */
[----:B------:R0:W-:Y:S04]  /*1c040*/  STL [R1+0x30c], R41 ;  /* 0x00030c2901007387 */ /* 0x0001e80000100800 */
[----:B------:R-:W2:Y:S04]  /*1c050*/  LDL.LU R16, [R1+0x410] ;  /* 0x0004100001107983 */ /* 0x000ea80000300800 */
[----:B------:R1:W2:Y:S04]  /*1c060*/  @!P2 LDG.E.U8 R50, desc[UR18][R40.64] ;  /* 0x000000122832a981 */ /* 0x0002a8000c1e1100 */
[----:B0-----:R-:W2:Y:S01]  /*1c070*/  LDL.LU R41, [R1+0x34c] ;  /* 0x00034c0001297983 */ /* 0x001ea20000300800 */
[----:B------:R-:W0:Y:S01]  /*1c080*/  S2R R28, SR_TID.X ;  /* 0x00000000001c7919 */ /* 0x000e220000002100 */
[----:B------:R-:W-:-:S05]  /*1c090*/  IADD3 R83, P3, PT, R36, R83, RZ ;  /* 0x0000005324537210 */ /* 0x000fca0007f7e0ff */
[----:B-1----:R-:W-:Y:S01]  /*1c0a0*/  @!P2 IMAD.MOV.U32 R40, RZ, RZ, R83 ;  /* 0x000000ffff28a224 */ /* 0x002fe200078e0053 */
[----:B------:R-:W-:Y:S01]  /*1c0b0*/  STL [R1+0x350], R83 ;  /* 0x0003505301007387 */ /* 0x000fe20000100800 */
[----:B0-----:R-:W-:-:S04]  /*1c0c0*/  LOP3.LUT R28, R28, 0x7f, RZ, 0xc0, !PT ;  /* 0x0000007f1c1c7812 */ /* 0x001fc800078ec0ff */
[----:B------:R-:W-:-:S05]  /*1c0d0*/  LOP3.LUT R28, R28, 0x10, RZ, 0x3c, !PT ;  /* 0x000000101c1c7812 */ /* 0x000fca00078e3cff */
[----:B------:R0:W-:Y:S02]  /*1c0e0*/  STS.U8 [R28+UR9+0x8080], R49 ;  /* 0x008080311c007988 */ /* 0x0001e40008000009 */
[----:B0-----:R-:W-:Y:S01]  /*1c0f0*/  PRMT R49, RZ, 0x7610, R49 ;  /* 0x00007610ff317816 */ /* 0x001fe20000000031 */
[----:B--2---:R-:W-:-:S05]  /*1c100*/  IMAD.X R41, R38, 0x1, R41, P3 ;  /* 0x0000000126297824 */ /* 0x004fca00018e0629 */
[----:B------:R0:W-:Y:S04]  /*1c110*/  STL [R1+0x34c], R41 ;  /* 0x00034c2901007387 */ /* 0x0001e80000100800 */
[----:B------:R-:W2:Y:S04]  /*1c120*/  LDL.LU R83, [R1+0x450] ;  /* 0x0004500001537983 */ /* 0x000ea80000300800 */
[----:B------:R1:W2:Y:S04]  /*1c130*/  @!P2 LDG.E.U8 R49, desc[UR18][R40.64] ;  /* 0x000000122831a981 */ /* 0x0002a8000c1e1100 */
[----:B------:R-:W2:Y:S04]  /*1c140*/  LDL.LU R40, [R1+0x38c] ;  /* 0x00038c0001287983 */ /* 0x000ea80000300800 */
[----:B0-----:R-:W1:Y:S04]  /*1c150*/  LDL.LU R41, [R1+0x390] ;  /* 0x0003900001297983 */ /* 0x001e680000300800 */
[----:B------:R0:W-:Y:S02]  /*1c160*/  STS.U8 [R28+UR9+0x8480], R48 ;  /* 0x008480301c007988 */ /* 0x0001e40008000009 */
[----:B0-----:R-:W-:-:S02]  /*1c170*/  PRMT R48, RZ, 0x7610, R48 ;  /* 0x00007610ff307816 */ /* 0x001fc40000000030 */
[----:B-1----:R-:W-:-:S05]  /*1c180*/  IADD3 R41, P3, PT, R36, R41, RZ ;  /* 0x0000002924297210 */ /* 0x002fca0007f7e0ff */
        /* <DEDUP_REMOVED lines=65> */
[----:B------:R-:W-:Y:S02]  /*1c5a0*/  STS.U8 [R28+UR9+0xa080], R82 ;  /* 0x00a080521c007988 */ /* 0x000fe40008000009 */
[----:B0-----:R-:W-:Y:S02]  /*1c5b0*/  @!P2 IMAD.MOV.U32 R40, RZ, RZ, R16 ;  /* 0x000000ffff28a224 */ /* 0x001fe400078e0010 */
[----:B------:R0:W-:Y:S01]  /*1c5c0*/  STL [R1+0x508], R16 ;  /* 0x0005081001007387 */ /* 0x0001e20000100800 */
[----:B--2---:R-:W-:-:S05]  /*1c5d0*/  IMAD.X R41, R38, 0x1, R41, P3 ;  /* 0x0000000126297824 */ /* 0x004fca00018e0629 */
[----:B------:R-:W-:Y:S04]  /*1c5e0*/  STL [R1+0x504], R41 ;  /* 0x0005042901007387 */ /* 0x000fe80000100800 */
[----:B0-----:R-:W2:Y:S04]  /*1c5f0*/  LDL.LU R16, [R1+0x1f8] ;  /* 0x0001f80001107983 */ /* 0x001ea80000300800 */
[----:B------:R-:W2:Y:S01]  /*1c600*/  LDL.LU R82, [R1+0x134] ;  /* 0x0001340001527983 */ /* 0x000ea20000300800 */
[----:B------:R-:W-:-:S03]  /*1c610*/  IADD3 R83, P3, PT, R36, R83, RZ ;  /* 0x0000005324537210 */ /* 0x000fc60007f7e0ff */
[----:B------:R0:W-:Y:S04]  /*1c620*/  STS.U8 [R28+UR9+0x9c80], R42 ;  /* 0x009c802a1c007988 */ /* 0x0001e80008000009 */
[----:B------:R1:W-:Y:S01]  /*1c630*/  STL [R1+0x138], R83 ;  /* 0x0001385301007387 */ /* 0x0003e20000100800 */
[----:B0-----:R-:W-:-:S06]  /*1c640*/  PRMT R42, RZ, 0x7610, R42 ;  /* 0x00007610ff2a7816 */ /* 0x001fcc000000002a */
[----:B------:R0:W3:Y:S02]  /*1c650*/  @!P2 LDG.E.U8 R42, desc[UR18][R40.64] ;  /* 0x00000012282aa981 */ /* 0x0000e4000c1e1100 */
[----:B0-----:R-:W-:Y:S01]  /*1c660*/  PRMT R41, RZ, 0x7610, R41 ;  /* 0x00007610ff297816 */ /* 0x001fe20000000029 */
[----:B--2---:R-:W-:-:S05]  /*1c670*/  IMAD.X R82, R38, 0x1, R82, P3 ;  /* 0x0000000126527824 */ /* 0x004fca00018e0652 */
[-C--:B-1----:R-:W-:Y:S01]  /*1c680*/  @!P2 LOP3.LUT R83, R83, R82.reuse, RZ, 0x3c, !PT ;  /* 0x000000525353a212 */ /* 0x082fe200078e3cff */
[----:B------:R0:W-:Y:S03]  /*1c690*/  STL [R1+0x134], R82 ;  /* 0x0001345201007387 */ /* 0x0001e60000100800 */
[----:B0-----:R-:W-:-:S04]  /*1c6a0*/  @!P2 LOP3.LUT R82, R83, R82, RZ, 0x3c, !PT ;  /* 0x000000525352a212 */ /* 0x001fc800078e3cff */
        /* <DEDUP_REMOVED lines=75> */
[----:B------:R0:W-:Y:S01]  /*1cb60*/  STS.U8 [R28+UR9+0xa480], R109 ;  /* 0x00a4806d1c007988 */ /* 0x0001e20008000009 */
[----:B-1----:R-:W-:-:S03]  /*1cb70*/  PRMT R90, RZ, 0x7610, R90 ;  /* 0x00007610ff5a7816 */ /* 0x002fc6000000005a */
[----:B0-----:R-:W3:Y:S04]  /*1cb80*/  LDL.LU R28, [R1+0x398] ;  /* 0x00039800011c7983 */ /* 0x001ee80000300800 */
[----:B------:R0:W-:Y:S01]  /*1cb90*/  STL [R1+0x318], R16 ;  /* 0x0003181001007387 */ /* 0x0001e20000100800 */
[----:B--2---:R-:W-:-:S05]  /*1cba0*/  IMAD.X R83, R38, 0x1, R83, P3 ;  /* 0x0000000126537824 */ /* 0x004fca00018e0653 */
[----:B------:R1:W-:Y:S04]  /*1cbb0*/  STL [R1+0x314], R83 ;  /* 0x0003145301007387 */ /* 0x0003e80000100800 */
[----:B0-----:R-:W2:Y:S04]  /*1cbc0*/  LDL.LU R16, [R1+0x418] ;  /* 0x0004180001107983 */ /* 0x001ea80000300800 */
[----:B------:R0:W2:Y:S04]  /*1cbd0*/  @!P2 LDG.E.U8 R90, desc[UR18][R82.64] ;  /* 0x00000012525aa981 */ /* 0x0000a8000c1e1100 */
[----:B------:R-:W2:Y:S04]  /*1cbe0*/  LDL.LU R82, [R1+0x354] ;  /* 0x0003540001527983 */ /* 0x000ea80000300800 */
[----:B-1----:R-:W0:Y:S01]  /*1cbf0*/  LDL.LU R83, [R1+0x358] ;  /* 0x0003580001537983 */ /* 0x002e220000300800 */
[----:B------:R-:W1:Y:S02]  /*1cc00*/  S2R R29, SR_TID.X ;  /* 0x00000000001d7919 */ /* 0x000e640000002100 */
[----:B-1----:R-:W-:-:S04]  /*1cc10*/  LOP3.LUT R29, R29, 0x7f, RZ, 0xc0, !PT ;  /* 0x0000007f1d1d7812 */ /* 0x002fc800078ec0ff */
[----:B------:R-:W-:-:S05]  /*1cc20*/  LOP3.LUT R29, R29, 0x20, RZ, 0x3c, !PT ;  /* 0x000000201d1d7812 */ /* 0x000fca00078e3cff */
[----:B------:R1:W-:Y:S02]  /*1cc30*/  STS.U8 [R29+UR9+0x8100], R91 ;  /* 0x0081005b1d007988 */ /* 0x0003e40008000009 */
[----:B-1----:R-:W-:Y:S02]  /*1cc40*/  PRMT R91, RZ, 0x7610, R91 ;  /* 0x00007610ff5b7816 */ /* 0x002fe4000000005b */
        /* <DEDUP_REMOVED lines=165> */
[----:B0-----:R-:W-:Y:S01]  /*1d6a0*/  @!P2 IMAD.MOV.U32 R82, RZ, RZ, R16 ;  /* 0x000000ffff52a224 */ /* 0x001fe200078e0010 */
[----:B-1----:R-:W-:Y:S01]  /*1d6b0*/  PRMT R95, RZ, 0x7610, R95 ;  /* 0x00007610ff5f7816 */ /* 0x002fe2000000005f */
[----:B------:R-:W3:Y:S04]  /*1d6c0*/  LDL.LU R29, [R1+0x3a0] ;  /* 0x0003a000011d7983 */ /* 0x000ee80000300800 */
[----:B------:R0:W-:Y:S01]  /*1d6d0*/  STL [R1+0x320], R16 ;  /* 0x0003201001007387 */ /* 0x0001e20000100800 */
[----:B------:R-:W1:Y:S01]  /*1d6e0*/  S2R R30, SR_TID.X ;  /* 0x00000000001e7919 */ /* 0x000e620000002100 */
[----:B--2---:R-:W-:-:S05]  /*1d6f0*/  IMAD.X R83, R38, 0x1, R83, P3 ;  /* 0x0000000126537824 */ /* 0x004fca00018e0653 */
[----:B------:R2:W-:Y:S04]  /*1d700*/  STL [R1+0x31c], R83 ;  /* 0x00031c5301007387 */ /* 0x0005e80000100800 */
[----:B0-----:R-:W3:Y:S04]  /*1d710*/  LDL.LU R16, [R1+0x3e0] ;  /* 0x0003e00001107983 */ /* 0x001ee80000300800 */
[----:B------:R0:W3:Y:S04]  /*1d720*/  @!P2 LDG.E.U8 R95, desc[UR18][R82.64] ;  /* 0x00000012525fa981 */ /* 0x0000e8000c1e1100 */
[----:B--2---:R-:W2:Y:S01]  /*1d730*/  LDL.LU R83, [R1+0x35c] ;  /* 0x00035c0001537983 */ /* 0x004ea20000300800 */
[----:B-1----:R-:W-:-:S02]  /*1d740*/  LOP3.LUT R30, R30, 0x7f, RZ, 0xc0, !PT ;  /* 0x0000007f1e1e7812 */ /* 0x002fc400078ec0ff */
[----:B------:R-:W-:Y:S02]  /*1d750*/  IADD3 R28, P3, PT, R36, R28, RZ ;  /* 0x0000001c241c7210 */ /* 0x000fe40007f7e0ff */
[----:B------:R-:W-:-:S03]  /*1d760*/  LOP3.LUT R30, R30, 0x30, RZ, 0x3c, !PT ;  /* 0x000000301e1e7812 */ /* 0x000fc600078e3cff */
[----:B0-----:R-:W-:Y:S02]  /*1d770*/  @!P2 IMAD.MOV.U32 R82, RZ, RZ, R28 ;  /* 0x000000ffff52a224 */ /* 0x001fe400078e001c */
[----:B------:R0:W-:Y:S04]  /*1d780*/  STS.U8 [R30+UR9+0x8180], R94 ;  /* 0x0081805e1e007988 */ /* 0x0001e80008000009 */
[----:B------:R1:W-:Y:S01]  /*1d790*/  STL [R1+0x360], R28 ;  /* 0x0003601c01007387 */ /* 0x0003e20000100800 */
[----:B0-----:R-:W-:Y:S01]  /*1d7a0*/  PRMT R94, RZ, 0x7610, R94 ;  /* 0x00007610ff5e7816 */ /* 0x001fe2000000005e */
[----:B--2---:R-:W-:-:S05]  /*1d7b0*/  IMAD.X R83, R38, 0x1, R83, P3 ;  /* 0x0000000126537824 */ /* 0x004fca00018e0653 */
[----:B------:R0:W-:Y:S04]  /*1d7c0*/  STL [R1+0x35c], R83 ;  /* 0x00035c5301007387 */ /* 0x0001e80000100800 */
[----:B-1----:R-:W2:Y:S04]  /*1d7d0*/  LDL.LU R28, [R1+0x420] ;  /* 0x00042000011c7983 */ /* 0x002ea80000300800 */
[----:B------:R1:W2:Y:S04]  /*1d7e0*/  @!P2 LDG.E.U8 R94, desc[UR18][R82.64] ;  /* 0x00000012525ea981 */ /* 0x0002a8000c1e1100 */
[----:B0-----:R-:W2:Y:S01]  /*1d7f0*/  LDL.LU R83, [R1+0x39c] ;  /* 0x00039c0001537983 */ /* 0x001ea20000300800 */
[----:B---3--:R-:W-:-:S03]  /*1d800*/  IADD3 R29, P3, PT, R36, R29, RZ ;  /* 0x0000001d241d7210 */ /* 0x008fc60007f7e0ff */
[----:B------:R0:W-:Y:S02]  /*1d810*/  STS.U8 [R30+UR9+0x8580], R93 ;  /* 0x0085805d1e007988 */ /* 0x0001e40008000009 */
[----:B-1----:R-:W-:Y:S02]  /*1d820*/  @!P2 IMAD.MOV.U32 R82, RZ, RZ, R29 ;  /* 0x000000ffff52a224 */ /* 0x002fe400078e001d */
[----:B------:R1:W-:Y:S01]  /*1d830*/  STL [R1+0x3a0], R29 ;  /* 0x0003a01d01007387 */ /* 0x0003e20000100800 */
[----:B0-----:R-:W-:Y:S01]  /*1d840*/  PRMT R93, RZ, 0x7610, R93 ;  /* 0x00007610ff5d7816 */ /* 0x001fe2000000005d */
[----:B--2---:R-:W-:-:S05]  /*1d850*/  IMAD.X R83, R38, 0x1, R83, P3 ;  /* 0x0000000126537824 */ /* 0x004fca00018e0653 */
[----:B------:R0:W-:Y:S04]  /*1d860*/  STL [R1+0x39c], R83 ;  /* 0x00039c5301007387 */ /* 0x0001e80000100800 */
[----:B-1----:R-:W2:Y:S04]  /*1d870*/  LDL.LU R29, [R1+0x460] ;  /* 0x00046000011d7983 */ /* 0x002ea80000300800 */
[----:B------:R1:W3:Y:S04]  /*1d880*/  @!P2 LDG.E.U8 R93, desc[UR18][R82.64] ;  /* 0x00000012525da981 */ /* 0x0002e8000c1e1100 */
[----:B0-----:R-:W2:Y:S01]  /*1d890*/  LDL.LU R83, [R1+0x3dc] ;  /* 0x0003dc0001537983 */ /* 0x001ea20000300800 */
[----:B------:R-:W-:-:S02]  /*1d8a0*/  IADD3 R16, P3, PT, R36, R16, RZ ;  /* 0x0000001024107210 */ /* 0x000fc40007f7e0ff */
[----:B------:R-:W-:-:S03]  /*1d8b0*/  PRMT R109, RZ, 0x7610, R109 ;  /* 0x00007610ff6d7816 */ /* 0x000fc6000000006d */
[----:B-1----:R-:W-:Y:S01]  /*1d8c0*/  @!P2 IMAD.MOV.U32 R82, RZ, RZ, R16 ;  /* 0x000000ffff52a224 */ /* 0x002fe200078e0010 */
[----:B------:R0:W-:Y:S01]  /*1d8d0*/  STL [R1+0x3e0], R16 ;  /* 0x0003e01001007387 */ /* 0x0001e20000100800 */
        /* <DEDUP_REMOVED lines=26> */
[----:B------:R1:W-:Y:S04]  /*1da80*/  STS.U8 [R30+UR9+0x9580], R147 ;  /* 0x009580931e007988 */ /* 0x0003e80008000009 */
[----:B------:R3:W-:Y:S01]  /*1da90*/  STS.U8 [R30+UR9+0x9980], R149 ;  /* 0x009980951e007988 */ /* 0x0007e20008000009 */
[----:B-1----:R-:W-:-:S02]  /*1daa0*/  PRMT R147, RZ, 0x7610, R147 ;  /* 0x00007610ff937816 */ /* 0x002fc40000000093 */
[----:B---3--:R-:W-:Y:S02]  /*1dab0*/  PRMT R149, RZ, 0x7610, R149 ;  /* 0x00007610ff957816 */ /* 0x008fe40000000095 */
[----:B0-----:R-:W-:-:S05]  /*1dac0*/  IADD3 R83, P3, PT, R36, R83, RZ ;  /* 0x0000005324537210 */ /* 0x001fca0007f7e0ff */
[----:B--2---:R-:W-:Y:S01]  /*1dad0*/  IMAD.X R82, R38, 0x1, R82, P3 ;  /* 0x0000000126527824 */ /* 0x004fe200018e0652 */
[----:B------:R0:W-:Y:S01]  /*1dae0*/  STL [R1+0x4a0], R83 ;  /* 0x0004a05301007387 */ /* 0x0001e20000100800 */
[----:B------:R-:W-:-:S03]  /*1daf0*/  IADD3 R16, P3, PT, R36, R16, RZ ;  /* 0x0000001024107210 */ /* 0x000fc60007f7e0ff */
[----:B------:R1:W-:Y:S01]  /*1db00*/  STL [R1+0x49c], R82 ;  /* 0x00049c5201007387 */ /* 0x0003e20000100800 */
[----:B0-----:R-:W-:-:S04]  /*1db10*/  @!P2 LOP3.LUT R83, R83, R82, RZ, 0x3c, !PT ;  /* 0x000000525353a212 */ /* 0x001fc800078e3cff */
[----:B-1----:R-:W-:Y:S01]  /*1db20*/  @!P2 LOP3.LUT R82, R83, R82, RZ, 0x3c, !PT ;  /* 0x000000525352a212 */ /* 0x002fe200078e3cff */
[----:B------:R-:W-:-:S03]  /*1db30*/  IMAD.X R28, R38, 0x1, R28, P3 ;  /* 0x00000001261c7824 */ /* 0x000fc600018e061c */
[----:B------:R-:W-:Y:S01]  /*1db40*/  @!P2 LOP3.LUT R83, R83, R82, RZ, 0x3c, !PT ;  /* 0x000000525353a212 */ /* 0x000fe200078e3cff */
[----:B------:R0:W-:Y:S04]  /*1db50*/  STL [R1+0x4e0], R16 ;  /* 0x0004e01001007387 */ /* 0x0001e80000100800 */
[----:B------:R1:W2:Y:S04]  /*1db60*/  @!P2 LDG.E.U8 R147, desc[UR18][R82.64] ;  /* 0x000000125293a981 */ /* 0x0002a8000c1e1100 */
[----:B------:R3:W-:Y:S01]  /*1db70*/  STL [R1+0x4dc], R28 ;  /* 0x0004dc1c01007387 */ /* 0x0007e20000100800 */
[----:B-1----:R-:W-:-:S02]  /*1db80*/  @!P2 IMAD.MOV.U32 R82, RZ, RZ, R16 ;  /* 0x000000ffff52a224 */ /* 0x002fc400078e0010 */
[----:B------:R-:W-:Y:S01]  /*1db90*/  @!P2 IMAD.MOV.U32 R83, RZ, RZ, R28 ;  /* 0x000000ffff53a224 */ /* 0x000fe200078e001c */
[----:B0-----:R-:W2:Y:S04]  /*1dba0*/  LDL.LU R16, [R1+0x188] ;  /* 0x0001880001107983 */ /* 0x001ea80000300800 */
[----:B---3--:R-:W3:Y:S04]  /*1dbb0*/  LDL.LU R28, [R1+0x1c8] ;  /* 0x0001c800011c7983 */ /* 0x008ee80000300800 */
        /* <DEDUP_REMOVED lines=27> */
[----:B------:R-:W-:Y:S01]  /*1dd70*/  STL [R1+0x188], R16 ;  /* 0x0001881001007387 */ /* 0x000fe20000100800 */
[----:B-1----:R-:W-:-:S03]  /*1dd80*/  PRMT R144, RZ, 0x7610, R144 ;  /* 0x00007610ff907816 */ /* 0x002fc60000000090 */
[----:B------:R0:W-:Y:S02]  /*1dd90*/  STS.U8 [R30+UR9+0xa980], R137 ;  /* 0x00a980891e007988 */ /* 0x0001e40008000009 */
[----:B0-----:R-:W-:Y:S01]  /*1dda0*/  PRMT R137, RZ, 0x7610, R137 ;  /* 0x00007610ff897816 */ /* 0x001fe20000000089 */
[----:B--2---:R-:W-:Y:S01]  /*1ddb0*/  IMAD.X R83, R38, 0x1, R83, P3 ;  /* 0x0000000126537824 */ /* 0x004fe200018e0653 */
[----:B---3--:R-:W-:-:S04]  /*1ddc0*/  IADD3 R28, P3, PT, R36, R28, RZ ;  /* 0x0000001c241c7210 */ /* 0x008fc80007f7e0ff */
[----:B------:R0:W2:Y:S01]  /*1ddd0*/  @!P2 LDG.E.U8 R144, desc[UR18][R82.64] ;  /* 0x000000125290a981 */ /* 0x0000a2000c1e1100 */
[----:B------:R-:W-:-:S03]  /*1dde0*/  IMAD.X R29, R38, 0x1, R29, P3 ;  /* 0x00000001261d7824 */ /* 0x000fc600018e061d */
[----:B------:R1:W-:Y:S04]  /*1ddf0*/  STL [R1+0x184], R83 ;  /* 0x0001845301007387 */ /* 0x0003e80000100800 */
[----:B------:R-:W3:Y:S01]  /*1de00*/  LDL.LU R16, [R1+0x90] ;  /* 0x0000900001107983 */ /* 0x000ee20000300800 */
[----:B0-----:R-:W-:-:S03]  /*1de10*/  @!P2 IMAD.MOV.U32 R82, RZ, RZ, R28 ;  /* 0x000000ffff52a224 */ /* 0x001fc600078e001c */
[----:B------:R-:W-:Y:S01]  /*1de20*/  STL [R1+0x1c8], R28 ;  /* 0x0001c81c01007387 */ /* 0x000fe20000100800 */
[----:B-1----:R-:W-:-:S03]  /*1de30*/  @!P2 IMAD.MOV.U32 R83, RZ, RZ, R29 ;  /* 0x000000ffff53a224 */ /* 0x002fc600078e001d */
[----:B------:R0:W-:Y:S04]  /*1de40*/  STL [R1+0x1c4], R29 ;  /* 0x0001c41d01007387 */ /* 0x0001e80000100800 */
[----:B------:R1:W2:Y:S04]  /*1de50*/  @!P2 LDG.E.U8 R137, desc[UR18][R82.64] ;  /* 0x000000125289a981 */ /* 0x0002a8000c1e1100 */
[----:B0-----:R-:W2:Y:S04]  /*1de60*/  LDL.LU R29, [R1+0x40] ;  /* 0x00004000011d7983 */ /* 0x001ea80000300800 */
[----:B------:R-:W2:Y:S04]  /*1de70*/  LDL.LU R28, [R1+0x28] ;  /* 0x00002800011c7983 */ /* 0x000ea80000300800 */
[----:B------:R-:W2:Y:S04]  /*1de80*/  LDL.LU R82, [R1+0x204] ;  /* 0x0002040001527983 */ /* 0x000ea80000300800 */
[----:B------:R-:W1:Y:S04]  /*1de90*/  LDL.LU R83, [R1+0x208] ;  /* 0x0002080001537983 */ /* 0x000e680000300800 */
        /* <DEDUP_REMOVED lines=36> */
[----:B------:R1:W-:Y:S04]  /*1e0e0*/  STS.U8 [R30+UR9+0x9180], R31 ;  /* 0x0091801f1e007988 */ /* 0x0003e80008000009 */
[----:B------:R-:W-:Y:S04]  /*1e0f0*/  STS.U8 [R30+UR9+0xb980], R84 ;  /* 0x00b980541e007988 */ /* 0x000fe80008000009 */
[----:B------:R0:W-:Y:S01]  /*1e100*/  STS.U8 [R30+UR9+0xbd80], R39 ;  /* 0x00bd80271e007988 */ /* 0x0001e20008000009 */
[----:B-1----:R-:W1:Y:S01]  /*1e110*/  S2R R31, SR_TID.X ;  /* 0x00000000001f7919 */ /* 0x002e620000002100 */
[----:B0-----:R-:W-:-:S05]  /*1e120*/  IADD3 R83, P3, PT, R36, R83, RZ ;  /* 0x0000005324537210 */ /* 0x001fca0007f7e0ff */
[----:B--2---:R-:W-:Y:S01]  /*1e130*/  IMAD.X R82, R38, 0x1, R82, P3 ;  /* 0x0000000126527824 */ /* 0x004fe200018e0652 */
[----:B------:R-:W-:Y:S04]  /*1e140*/  STL [R1+0x2e8], R83 ;  /* 0x0002e85301007387 */ /* 0x000fe80000100800 */
[----:B------:R-:W-:Y:S04]  /*1e150*/  STL [R1+0x2e4], R82 ;  /* 0x0002e45201007387 */ /* 0x000fe80000100800 */
[----:B------:R-:W2:Y:S01]  /*1e160*/  LDL.LU R30, [R1+0x50] ;  /* 0x00005000011e7983 */ /* 0x000ea20000300800 */
[----:B-1----:R-:W-:-:S04]  /*1e170*/  LOP3.LUT R31, R31, 0x7f, RZ, 0xc0, !PT ;  /* 0x0000007f1f1f7812 */ /* 0x002fc800078ec0ff */
[----:B------:R-:W-:-:S05]  /*1e180*/  LOP3.LUT R31, R31, 0x40, RZ, 0x3c, !PT ;  /* 0x000000401f1f7812 */ /* 0x000fca00078e3cff */
[----:B---3--:R0:W-:Y:S04]  /*1e190*/  STS.U8 [R31+UR9+0x8200], R16 ;  /* 0x008200101f007988 */ /* 0x0081e80008000009 */
[----:B------:R1:W-:Y:S04]  /*1e1a0*/  STS.U8 [R31+UR9+0x8600], R17 ;  /* 0x008600111f007988 */ /* 0x0003e80008000009 */
[----:B------:R3:W-:Y:S04]  /*1e1b0*/  STS.U8 [R31+UR9+0x8a00], R12 ;  /* 0x008a000c1f007988 */ /* 0x0007e80008000009 */
[----:B0-----:R-:W5:Y:S04]  /*1e1c0*/  LDL.LU R16, [R1+0xa34] ;  /* 0x000a340001107983 */ /* 0x001f680000300800 */
[----:B-1----:R-:W5:Y:S04]  /*1e1d0*/  LDL.LU R17, [R1+0xa30] ;  /* 0x000a300001117983 */ /* 0x002f680000300800 */
[----:B------:R0:W-:Y:S04]  /*1e1e0*/  STS.U8 [R31+UR9+0x9e00], R32 ;  /* 0x009e00201f007988 */ /* 0x0001e80008000009 */
[----:B---3--:R-:W5:Y:S04]  /*1e1f0*/  LDL.LU R12, [R1+0xa2c] ;  /* 0x000a2c00010c7983 */ /* 0x008f680000300800 */
[----:B------:R1:W-:Y:S01]  /*1e200*/  STS.U8 [R31+UR9+0x8e00], R13 ;  /* 0x008e000d1f007988 */ /* 0x0003e20008000009 */
[----:B0-----:R-:W0:Y:S03]  /*1e210*/  S2R R32, SR_TID.X ;  /* 0x0000000000207919 */ /* 0x001e260000002100 */
[----:B------:R3:W-:Y:S04]  /*1e220*/  STS.U8 [R31+UR9+0xa200], R162 ;  /* 0x00a200a21f007988 */ /* 0x0007e80008000009 */
[----:B-1----:R-:W5:Y:S04]  /*1e230*/  LDL.LU R13, [R1+0xa28] ;  /* 0x000a2800010d7983 */ /* 0x002f680000300800 */
[----:B------:R1:W-:Y:S04]  /*1e240*/  STS.U8 [R31+UR9+0xa600], R155 ;  /* 0x00a6009b1f007988 */ /* 0x0003e80008000009 */
[----:B---3--:R-:W3:Y:S04]  /*1e250*/  LDL.LU R162, [R1+0x88] ;  /* 0x0000880001a27983 */ /* 0x008ee80000300800 */
[----:B-1----:R-:W3:Y:S01]  /*1e260*/  LDL.LU R155, [R1+0x8c] ;  /* 0x00008c00019b7983 */ /* 0x002ee20000300800 */
[----:B0-----:R-:W-:-:S04]  /*1e270*/  LOP3.LUT R32, R32, 0x7f, RZ, 0xc0, !PT ;  /* 0x0000007f20207812 */ /* 0x001fc800078ec0ff */
[----:B------:R-:W-:Y:S01]  /*1e280*/  LOP3.LUT R32, R32, 0x50, RZ, 0x3c, !PT ;  /* 0x0000005020207812 */ /* 0x000fe200078e3cff */
[----:B------:R-:W-:Y:S04]  /*1e290*/  STS.U8 [R31+UR9+0x9600], R29 ;  /* 0x0096001d1f007988 */ /* 0x000fe80008000009 */
[----:B------:R-:W-:Y:S04]  /*1e2a0*/  STS.U8 [R31+UR9+0x9a00], R28 ;  /* 0x009a001c1f007988 */ /* 0x000fe80008000009 */
[----:B----4-:R-:W-:Y:S04]  /*1e2b0*/  STS.U8 [R31+UR9+0xaa00], R143 ;  /* 0x00aa008f1f007988 */ /* 0x010fe80008000009 */
[----:B------:R-:W-:Y:S04]  /*1e2c0*/  STS.U8 [R31+UR9+0xae00], R134 ;  /* 0x00ae00861f007988 */ /* 0x000fe80008000009 */
[----:B------:R-:W-:Y:S04]  /*1e2d0*/  STS.U8 [R31+UR9+0xb200], R127 ;  /* 0x00b2007f1f007988 */ /* 0x000fe80008000009 */
[----:B------:R-:W-:Y:S04]  /*1e2e0*/  STS.U8 [R31+UR9+0xb600], R117 ;  /* 0x00b600751f007988 */ /* 0x000fe80008000009 */
[----:B------:R-:W-:Y:S04]  /*1e2f0*/  STS.U8 [R31+UR9+0xba00], R81 ;  /* 0x00ba00511f007988 */ /* 0x000fe80008000009 */
[----:B------:R-:W-:Y:S04]  /*1e300*/  STS.U8 [R31+UR9+0xbe00], R80 ;  /* 0x00be00501f007988 */ /* 0x000fe80008000009 */
[----:B--2---:R-:W-:Y:S04]  /*1e310*/  STS.U8 [R31+UR9+0x9200], R30 ;  /* 0x0092001e1f007988 */ /* 0x004fe80008000009 */
[----:B------:R0:W-:Y:S04]  /*1e320*/  STS.U8 [R32+UR9+0x8680], R6 ;  /* 0x0086800620007988 */ /* 0x0001e80008000009 */
[----:B------:R1:W-:Y:S04]  /*1e330*/  STS.U8 [R32+UR9+0x8a80], R7 ;  /* 0x008a800720007988 */ /* 0x0003e80008000009 */
[----:B------:R2:W-:Y:S04]  /*1e340*/  STS.U8 [R32+UR9+0x8e80], R4 ;  /* 0x008e800420007988 */ /* 0x0005e80008000009 */
[----:B0-----:R-:W5:Y:S04]  /*1e350*/  LDL.LU R6, [R1+0xa24] ;  /* 0x000a240001067983 */ /* 0x001f680000300800 */
[----:B-1----:R-:W5:Y:S04]  /*1e360*/  LDL.LU R7, [R1+0xa20] ;  /* 0x000a200001077983 */ /* 0x002f680000300800 */
[----:B--2---:R-:W5:Y:S04]  /*1e370*/  LDL.LU R4, [R1+0xa1c] ;  /* 0x000a1c0001047983 */ /* 0x004f680000300800 */
[----:B------:R0:W-:Y:S04]  /*1e380*/  STS.U8 [R32+UR9+0x9280], R5 ;  /* 0x0092800520007988 */ /* 0x0001e80008000009 */
[----:B------:R1:W-:Y:S04]  /*1e390*/  STS.U8 [R32+UR9+0x9680], R19 ;  /* 0x0096801320007988 */ /* 0x0003e80008000009 */
[----:B0-----:R-:W5:Y:S04]  /*1e3a0*/  LDL.LU R5, [R1+0xa18] ;  /* 0x000a180001057983 */ /* 0x001f680000300800 */
[----:B-1----:R-:W2:Y:S04]  /*1e3b0*/  LDL.LU R19, [R1+0xa14] ;  /* 0x000a140001137983 */ /* 0x002ea80000300800 */
[----:B------:R0:W-:Y:S02]  /*1e3c0*/  STS.U8 [R32+UR9+0x9e80], R33 ;  /* 0x009e802120007988 */ /* 0x0001e40008000009 */
[----:B0-----:R-:W0:Y:S02]  /*1e3d0*/  S2R R33, SR_TID.X ;  /* 0x0000000000217919 */ /* 0x001e240000002100 */
[----:B------:R1:W-:Y:S04]  /*1e3e0*/  STS.U8 [R32+UR9+0x9a80], R26 ;  /* 0x009a801a20007988 */ /* 0x0003e80008000009 */
[----:B---3--:R-:W-:Y:S04]  /*1e3f0*/  STS.U8 [R32+UR9+0x8280], R155 ;  /* 0x0082809b20007988 */ /* 0x008fe80008000009 */
[----:B------:R-:W-:Y:S04]  /*1e400*/  STS.U8 [R32+UR9+0xa280], R161 ;  /* 0x00a280a120007988 */ /* 0x000fe80008000009 */
[----:B------:R-:W-:Y:S04]  /*1e410*/  STS.U8 [R32+UR9+0xa680], R154 ;  /* 0x00a6809a20007988 */ /* 0x000fe80008000009 */
[----:B------:R-:W-:Y:S04]  /*1e420*/  STS.U8 [R32+UR9+0xaa80], R141 ;  /* 0x00aa808d20007988 */ /* 0x000fe80008000009 */
[----:B------:R-:W-:Y:S04]  /*1e430*/  STS.U8 [R32+UR9+0xae80], R133 ;  /* 0x00ae808520007988 */ /* 0x000fe80008000009 */
[----:B------:R-:W-:Y:S01]  /*1e440*/  STS.U8 [R32+UR9+0xb280], R124 ;  /* 0x00b2807c20007988 */ /* 0x000fe20008000009 */
[----:B0-----:R-:W-:-:S03]  /*1e450*/  LOP3.LUT R33, R33, 0x7f, RZ, 0xc0, !PT ;  /* 0x0000007f21217812 */ /* 0x001fc600078ec0ff */
[----:B------:R-:W-:Y:S01]  /*1e460*/  STS.U8 [R32+UR9+0xb680], R115 ;  /* 0x00b6807320007988 */ /* 0x000fe20008000009 */
[----:B------:R-:W-:-:S03]  /*1e470*/  LOP3.LUT R33, R33, 0x60, RZ, 0x3c, !PT ;  /* 0x0000006021217812 */ /* 0x000fc600078e3cff */
[----:B------:R-:W-:Y:S04]  /*1e480*/  STS.U8 [R32+UR9+0xba80], R79 ;  /* 0x00ba804f20007988 */ /* 0x000fe80008000009 */
[----:B------:R-:W-:Y:S04]  /*1e490*/  STS.U8 [R32+UR9+0xbe80], R78 ;  /* 0x00be804e20007988 */ /* 0x000fe80008000009 */
[----:B------:R0:W-:Y:S04]  /*1e4a0*/  STS.U8 [R33+UR9+0x9f00], R34 ;  /* 0x009f002221007988 */ /* 0x0001e80008000009 */
[----:B------:R3:W-:Y:S04]  /*1e4b0*/  STS.U8 [R33+UR9+0x8300], R162 ;  /* 0x008300a221007988 */ /* 0x0007e80008000009 */
[----:B-1----:R-:W5:Y:S01]  /*1e4c0*/  LDL.LU R26, [R1+0xa10] ;  /* 0x000a1000011a7983 */ /* 0x002f620000300800 */
[----:B0-----:R-:W0:Y:S01]  /*1e4d0*/  S2R R34, SR_TID.X ;  /* 0x0000000000227919 */ /* 0x001e220000002100 */
[----:B---3--:R-:W1:Y:S02]  /*1e4e0*/  S2R R162, SR_TID.X ;  /* 0x0000000000a27919 */ /* 0x008e640000002100 */
[----:B------:R3:W-:Y:S04]  /*1e4f0*/  STS.U8 [R33+UR9+0x8700], R27 ;  /* 0x0087001b21007988 */ /* 0x0007e80008000009 */
[----:B------:R4:W-:Y:S04]  /*1e500*/  STS.U8 [R33+UR9+0x8b00], R24 ;  /* 0x008b001821007988 */ /* 0x0009e80008000009 */
[----:B------:R4:W-:Y:S04]  /*1e510*/  STS.U8 [R33+UR9+0x8f00], R25 ;  /* 0x008f001921007988 */ /* 0x0009e80008000009 */
[----:B---3--:R-:W5:Y:S04]  /*1e520*/  LDL.LU R27, [R1+0xa0c] ;  /* 0x000a0c00011b7983 */ /* 0x008f680000300800 */
[----:B----4-:R-:W5:Y:S04]  /*1e530*/  LDL.LU R24, [R1+0xa08] ;  /* 0x000a080001187983 */ /* 0x010f680000300800 */
[----:B------:R-:W5:Y:S01]  /*1e540*/  LDL.LU R25, [R1+0xa04] ;  /* 0x000a040001197983 */ /* 0x000f620000300800 */
[----:B0-----:R-:W-:-:S04]  /*1e550*/  LOP3.LUT R34, R34, 0x7f, RZ, 0xc0, !PT ;  /* 0x0000007f22227812 */ /* 0x001fc800078ec0ff */
[----:B------:R-:W-:Y:S02]  /*1e560*/  LOP3.LUT R34, R34, 0x70, RZ, 0x3c, !PT ;  /* 0x0000007022227812 */ /* 0x000fe400078e3cff */
[----:B-1----:R-:W-:Y:S01]  /*1e570*/  LOP3.LUT R162, R162, 0x7f, RZ, 0xc0, !PT ;  /* 0x0000007fa2a27812 */ /* 0x002fe200078ec0ff */
[----:B------:R0:W-:Y:S04]  /*1e580*/  STS.U8 [R33+UR9+0x9300], R22 ;  /* 0x0093001621007988 */ /* 0x0001e80008000009 */
[----:B------:R1:W-:Y:S04]  /*1e590*/  STS.U8 [R33+UR9+0x9700], R23 ;  /* 0x0097001721007988 */ /* 0x0003e80008000009 */
[----:B------:R3:W-:Y:S04]  /*1e5a0*/  STS.U8 [R33+UR9+0x9b00], R18 ;  /* 0x009b001221007988 */ /* 0x0007e80008000009 */
        /* <DEDUP_REMOVED lines=8> */
[----:B0-----:R-:W5:Y:S04]  /*1e630*/  LDL.LU R22, [R1+0xa00] ;  /* 0x000a000001167983 */ /* 0x001f680000300800 */
        /* <DEDUP_REMOVED lines=15> */
[----:B-1----:R-:W5:Y:S04]  /*1e730*/  LDL.LU R23, [R1+0x9fc] ;  /* 0x0009fc0001177983 */ /* 0x002f680000300800 */
[----:B---3--:R-:W5:Y:S04]  /*1e740*/  LDL.LU R18, [R1+0x9f8] ;  /* 0x0009f80001127983 */ /* 0x008f680000300800 */
[----:B--2---:R0:W-:Y:S04]  /*1e750*/  STS.U8 [R34+UR9+0x8380], R19 ;  /* 0x0083801322007988 */ /* 0x0041e80008000009 */
[----:B------:R-:W-:Y:S04]  /*1e760*/  STS.U8 [R162+UR9+0xc000], R73 ;  /* 0x00c00049a2007988 */ /* 0x000fe80008000009 */
[----:B------:R-:W-:Y:S04]  /*1e770*/  STS.U8 [R162+UR9+0xc400], R72 ;  /* 0x00c40048a2007988 */ /* 0x000fe80008000009 */
[----:B0-----:R-:W5:Y:S04]  /*1e780*/  LDL.LU R19, [R1+0x9f4] ;  /* 0x0009f40001137983 */ /* 0x001f680000300800 */
[----:B------:R-:W-:Y:S04]  /*1e790*/  STS.U8 [R162+UR9+0xc800], R71 ;  /* 0x00c80047a2007988 */ /* 0x000fe80008000009 */
[----:B------:R-:W5:Y:S04]  /*1e7a0*/  LDL.LU R14, [R1+0x9f0] ;  /* 0x0009f000010e7983 */ /* 0x000f680000300800 */
        /* <DEDUP_REMOVED lines=13> */
[----:B------:R-:W-:Y:S04]  /*1e880*/  STS.U8 [R162+UR9+0xe800], R63 ;  /* 0x00e8003fa2007988 */ /* 0x000fe80008000009 */
[----:B------:R-:W2:Y:S04]  /*1e890*/  LDL.LU R134, [R1+0x14c] ;  /* 0x00014c0001867983 */ /* 0x000ea80000300800 */
[----:B------:R-:W-:Y:S04]  /*1e8a0*/  STS.U8 [R162+UR9+0xec00], R62 ;  /* 0x00ec003ea2007988 */ /* 0x000fe80008000009 */
[----:B------:R-:W3:Y:S04]  /*1e8b0*/  LDL.LU R133, [R1+0x150] ;  /* 0x0001500001857983 */ /* 0x000ee80000300800 */
[----:B------:R-:W-:Y:S04]  /*1e8c0*/  STS.U8 [R162+UR9+0xf000], R61 ;  /* 0x00f0003da2007988 */ /* 0x000fe80008000009 */
[----:B------:R-:W4:Y:S04]  /*1e8d0*/  LDL.LU R131, [R1+0x154] ;  /* 0x0001540001837983 */ /* 0x000f280000300800 */
[----:B------:R-:W-:Y:S04]  /*1e8e0*/  STS.U8 [R162+UR9+0xf400], R60 ;  /* 0x00f4003ca2007988 */ /* 0x000fe80008000009 */
[----:B------:R-:W4:Y:S04]  /*1e8f0*/  LDL.LU R128, [R1+0x158] ;  /* 0x0001580001807983 */ /* 0x000f280000300800 */
[----:B------:R0:W-:Y:S04]  /*1e900*/  STS.U8 [R162+UR9+0xf800], R59 ;  /* 0x00f8003ba2007988 */ /* 0x0001e80008000009 */
[----:B------:R-:W4:Y:S04]  /*1e910*/  LDL.LU R127, [R1+0x15c] ;  /* 0x00015c00017f7983 */ /* 0x000f280000300800 */
[----:B0-----:R-:W4:Y:S01]  /*1e920*/  LDL.LU R59, [R1+0x160] ;  /* 0x00016000013b7983 */ /* 0x001f220000300800 */
[----:B------:R-:W0:Y:S01]  /*1e930*/  S2R R28, SR_TID.X ;  /* 0x00000000001c7919 */ /* 0x000e220000002100 */
[----:B------:R-:W1:Y:S01]  /*1e940*/  S2R R29, SR_TID.X ;  /* 0x00000000001d7919 */ /* 0x000e620000002100 */
[----:B------:R-:W1:Y:S01]  /*1e950*/  S2R R30, SR_TID.X ;  /* 0x00000000001e7919 */ /* 0x000e620000002100 */
        /* <DEDUP_REMOVED lines=8> */
[----:B------:R-:W-:Y:S02]  /*1e9e0*/  LOP3.LUT R28, R28, 0x10, RZ, 0x3c, !PT ;  /* 0x000000101c1c7812 */ /* 0x000fe400078e3cff */
[----:B-1----:R-:W-:Y:S01]  /*1e9f0*/  LOP3.LUT R29, R29, 0x7f, RZ, 0xc0, !PT ;  /* 0x0000007f1d1d7812 */ /* 0x002fe200078ec0ff */
[----:B------:R-:W-:Y:S01]  /*1ea00*/  STS.U8 [R162+UR9+0xfc00], R58 ;  /* 0x00fc003aa2007988 */ /* 0x000fe20008000009 */
[----:B------:R-:W-:Y:S02]  /*1ea10*/  LOP3.LUT R30, R30, 0x7f, RZ, 0xc0, !PT ;  /* 0x0000007f1e1e7812 */ /* 0x000fe400078ec0ff */
[----:B------:R-:W-:Y:S01]  /*1ea20*/  LOP3.LUT R29, R29, 0x20, RZ, 0x3c, !PT ;  /* 0x000000201d1d7812 */ /* 0x000fe200078e3cff */
[----:B------:R0:W-:Y:S01]  /*1ea30*/  STS.U8 [R28+UR9+0xe480], R48 ;  /* 0x00e480301c007988 */ /* 0x0001e20008000009 */
[----:B------:R-:W-:-:S03]  /*1ea40*/  LOP3.LUT R30, R30, 0x30, RZ, 0x3c, !PT ;  /* 0x000000301e1e7812 */ /* 0x000fc600078e3cff */
        /* <DEDUP_REMOVED lines=31> */
[----:B------:R0:W-:Y:S01]  /*1ec40*/  STS.U8 [R30+UR9+0xc980], R100 ;  /* 0x00c980641e007988 */ /* 0x0001e20008000009 */
[----:B---3--:R-:W-:-:S05]  /*1ec50*/  IADD3 R133, P5, PT, R36, R133, RZ ;  /* 0x0000008524857210 */ /* 0x008fca0007fbe0ff */
[----:B--2---:R-:W-:Y:S01]  /*1ec60*/  IMAD.X R134, R38, 0x1, R134, P5 ;  /* 0x0000000126867824 */ /* 0x004fe200028e0686 */
[----:B------:R-:W-:Y:S01]  /*1ec70*/  STL [R1+0x150], R133 ;  /* 0x0001508501007387 */ /* 0x000fe20000100800 */
[----:B----4-:R-:W-:-:S05]  /*1ec80*/  IADD3 R128, P4, PT, R36, R128, RZ ;  /* 0x0000008024807210 */ /* 0x010fca0007f9e0ff */
[----:B------:R-:W-:Y:S01]  /*1ec90*/  IMAD.X R131, R38, 0x1, R131, P4 ;  /* 0x0000000126837824 */ /* 0x000fe200020e0683 */
[----:B------:R-:W-:-:S05]  /*1eca0*/  IADD3 R59, P3, PT, R36, R59, RZ ;  /* 0x0000003b243b7210 */ /* 0x000fca0007f7e0ff */
[----:B------:R2:W-:Y:S01]  /*1ecb0*/  STL [R1+0x160], R59 ;  /* 0x0001603b01007387 */ /* 0x0005e20000100800 */
[----:B------:R-:W-:-:S03]  /*1ecc0*/  IMAD.X R127, R38, 0x1, R127, P3 ;  /* 0x00000001267f7824 */ /* 0x000fc600018e067f */
[----:B------:R-:W-:Y:S04]  /*1ecd0*/  STL [R1+0x158], R128 ;  /* 0x0001588001007387 */ /* 0x000fe80000100800 */
[----:B------:R-:W-:Y:S04]  /*1ece0*/  STL [R1+0x14c], R134 ;  /* 0x00014c8601007387 */ /* 0x000fe80000100800 */
[----:B------:R-:W-:Y:S04]  /*1ecf0*/  STL [R1+0x154], R131 ;  /* 0x0001548301007387 */ /* 0x000fe80000100800 */
[----:B0-----:R-:W3:Y:S04]  /*1ed00*/  LDL.LU R48, [R1+0x1d0] ;  /* 0x0001d00001307983 */ /* 0x001ee80000300800 */
[----:B------:R-:W4:Y:S04]  /*1ed10*/  LDL.LU R58, [R1+0x1d8] ;  /* 0x0001d800013a7983 */ /* 0x000f280000300800 */
[----:B------:R-:W-:Y:S04]  /*1ed20*/  STL [R1+0x15c], R127 ;  /* 0x00015c7f01007387 */ /* 0x000fe80000100800 */
[----:B-1----:R-:W4:Y:S04]  /*1ed30*/  LDL.LU R49, [R1+0x1cc] ;  /* 0x0001cc0001317983 */ /* 0x002f280000300800 */
[----:B------:R-:W4:Y:S04]  /*1ed40*/  LDL.LU R100, [R1+0x1d4] ;  /* 0x0001d40001647983 */ /* 0x000f280000300800 */
[----:B------:R-:W4:Y:S01]  /*1ed50*/  LDL.LU R55, [R1+0x1dc] ;  /* 0x0001dc0001377983 */ /* 0x000f220000300800 */
[----:B------:R-:W-:Y:S01]  /*1ed60*/  PRMT R39, RZ, 0x7610, R39 ;  /* 0x00007610ff277816 */ /* 0x000fe20000000027 */
[----:B------:R-:W-:-:S02]  /*1ed70*/  @!P2 IMAD.MOV.U32 R42, RZ, RZ, R133 ;  /* 0x000000ffff2aa224 */ /* 0x000fc400078e0085 */
[----:B------:R-:W-:Y:S01]  /*1ed80*/  @!P2 IMAD.MOV.U32 R43, RZ, RZ, R134 ;  /* 0x000000ffff2ba224 */ /* 0x000fe200078e0086 */
[----:B------:R-:W-:Y:S02]  /*1ed90*/  PRMT R40, RZ, 0x7610, R40 ;  /* 0x00007610ff287816 */ /* 0x000fe40000000028 */
[C---:B------:R-:W-:Y:S02]  /*1eda0*/  IADD3 R121, P5, PT, R36.reuse, R121, RZ ;  /* 0x0000007924797210 */ /* 0x040fe40007fbe0ff */
[----:B------:R0:W4:Y:S01]  /*1edb0*/  @!P2 LDG.E.U8 R39, desc[UR18][R42.64] ;  /* 0x000000122a27a981 */ /* 0x000122000c1e1100 */
[C---:B------:R-:W-:Y:S02]  /*1edc0*/  IADD3 R117, P4, PT, R36.reuse, R117, RZ ;  /* 0x0000007524757210 */ /* 0x040fe40007f9e0ff */
[----:B------:R-:W-:Y:S01]  /*1edd0*/  IADD3 R114, P3, PT, R36, R114, RZ ;  /* 0x0000007224727210 */ /* 0x000fe20007f7e0ff */
[----:B------:R-:W-:Y:S02]  /*1ede0*/  IMAD.X R124, R38, 0x1, R124, P5 ;  /* 0x00000001267c7824 */ /* 0x000fe400028e067c */
[----:B0-----:R-:W-:-:S02]  /*1edf0*/  @!P2 IMAD.MOV.U32 R42, RZ, RZ, R128 ;  /* 0x000000ffff2aa224 */ /* 0x001fc400078e0080 */
[----:B------:R-:W-:Y:S02]  /*1ee00*/  @!P2 IMAD.MOV.U32 R43, RZ, RZ, R131 ;  /* 0x000000ffff2ba224 */ /* 0x000fe400078e0083 */
[----:B------:R-:W-:-:S03]  /*1ee10*/  IMAD.X R120, R38, 0x1, R120, P4 ;  /* 0x0000000126787824 */ /* 0x000fc600020e0678 */
[----:B------:R0:W4:Y:S01]  /*1ee20*/  @!P2 LDG.E.U8 R40, desc[UR18][R42.64] ;  /* 0x000000122a28a981 */ /* 0x000122000c1e1100 */
[----:B------:R-:W-:Y:S01]  /*1ee30*/  IMAD.X R115, R38, 0x1, R115, P3 ;  /* 0x0000000126737824 */ /* 0x000fe200018e0673 */
[----:B------:R-:W-:Y:S01]  /*1ee40*/  PRMT R41, RZ, 0x7610, R41 ;  /* 0x00007610ff297816 */ /* 0x000fe20000000029 */
[----:B0-----:R-:W-:Y:S02]  /*1ee50*/  @!P2 IMAD.MOV.U32 R42, RZ, RZ, R59 ;  /* 0x000000ffff2aa224 */ /* 0x001fe400078e003b */
[----:B--2---:R-:W2:Y:S04]  /*1ee60*/  LDL.LU R59, [R1+0x220] ;  /* 0x00022000013b7983 */ /* 0x004ea80000300800 */
[----:B------:R-:W-:Y:S04]  /*1ee70*/  STL [R1+0x190], R121 ;  /* 0x0001907901007387 */ /* 0x000fe80000100800 */
[----:B------:R-:W-:Y:S04]  /*1ee80*/  STL [R1+0x1a0], R114 ;  /* 0x0001a07201007387 */ /* 0x000fe80000100800 */
[----:B------:R-:W-:Y:S04]  /*1ee90*/  STL [R1+0x198], R117 ;  /* 0x0001987501007387 */ /* 0x000fe80000100800 */
[----:B------:R-:W-:Y:S01]  /*1eea0*/  STL [R1+0x18c], R124 ;  /* 0x00018c7c01007387 */ /* 0x000fe20000100800 */
[----:B------:R-:W-:-:S03]  /*1eeb0*/  @!P2 IMAD.MOV.U32 R43, RZ, RZ, R127 ;  /* 0x000000ffff2ba224 */ /* 0x000fc600078e007f */
[----:B------:R-:W-:Y:S04]  /*1eec0*/  STL [R1+0x194], R120 ;  /* 0x0001947801007387 */ /* 0x000fe80000100800 */
[----:B------:R-:W2:Y:S04]  /*1eed0*/  LDL.LU R52, [R1+0x210] ;  /* 0x0002100001347983 */ /* 0x000ea80000300800 */
[----:B------:R0:W-:Y:S01]  /*1eee0*/  STS.U8 [R30+UR9+0xc180], R102 ;  /* 0x00c180661e007988 */ /* 0x0001e20008000009 */
[----:B------:R-:W-:-:S03]  /*1eef0*/  @!P2 IMAD.MOV.U32 R46, RZ, RZ, R121 ;  /* 0x000000ffff2ea224 */ /* 0x000fc600078e0079 */
[----:B------:R1:W2:Y:S04]  /*1ef00*/  @!P2 LDG.E.U8 R41, desc[UR18][R42.64] ;  /* 0x000000122a29a981 */ /* 0x0002a8000c1e1100 */
[----:B0-----:R-:W2:Y:S04]  /*1ef10*/  LDL.LU R102, [R1+0x218] ;  /* 0x0002180001667983 */ /* 0x001ea80000300800 */
[----:B------:R-:W-:Y:S01]  /*1ef20*/  STL [R1+0x19c], R115 ;  /* 0x00019c7301007387 */ /* 0x000fe20000100800 */
[----:B-1----:R-:W-:-:S03]  /*1ef30*/  PRMT R42, RZ, 0x7610, R42 ;  /* 0x00007610ff2a7816 */ /* 0x002fc6000000002a */
[----:B------:R-:W2:Y:S01]  /*1ef40*/  LDL.LU R53, [R1+0x20c] ;  /* 0x00020c0001357983 */ /* 0x000ea20000300800 */
[----:B------:R-:W-:-:S03]  /*1ef50*/  @!P2 IMAD.MOV.U32 R47, RZ, RZ, R124 ;  /* 0x000000ffff2fa224 */ /* 0x000fc600078e007c */
[----:B------:R-:W2:Y:S01]  /*1ef60*/  LDL.LU R103, [R1+0x214] ;  /* 0x0002140001677983 */ /* 0x000ea20000300800 */
[----:B------:R-:W-:-:S03]  /*1ef70*/  PRMT R43, RZ, 0x7610, R43 ;  /* 0x00007610ff2b7816 */ /* 0x000fc6000000002b */
[----:B------:R0:W-:Y:S04]  /*1ef80*/  STS.U8 [R30+UR9+0xcd80], R99 ;  /* 0x00cd80631e007988 */ /* 0x0001e80008000009 */
[----:B------:R1:W2:Y:S04]  /*1ef90*/  @!P2 LDG.E.U8 R42, desc[UR18][R46.64] ;  /* 0x000000122e2aa981 */ /* 0x0002a8000c1e1100 */
[----:B0-----:R-:W2:Y:S01]  /*1efa0*/  LDL.LU R99, [R1+0x21c] ;  /* 0x00021c0001637983 */ /* 0x001ea20000300800 */
[----:B-1----:R-:W-:Y:S02]  /*1efb0*/  @!P2 IMAD.MOV.U32 R46, RZ, RZ, R117 ;  /* 0x000000ffff2ea224 */ /* 0x002fe400078e0075 */
[----:B------:R-:W-:Y:S01]  /*1efc0*/  @!P2 IMAD.MOV.U32 R47, RZ, RZ, R120 ;  /* 0x000000ffff2fa224 */ /* 0x000fe200078e0078 */
[----:B------:R-:W-:-:S02]  /*1efd0*/  PRMT R44, RZ, 0x7610, R44 ;  /* 0x00007610ff2c7816 */ /* 0x000fc4000000002c */
[----:B------:R-:W-:Y:S02]  /*1efe0*/  IADD3 R113, P3, PT, R36, R113, RZ ;  /* 0x0000007124717210 */ /* 0x000fe40007f7e0ff */
[----:B------:R0:W2:Y:S01]  /*1eff0*/  @!P2 LDG.E.U8 R43, desc[UR18][R46.64] ;  /* 0x000000122e2ba981 */ /* 0x0000a2000c1e1100 */
[----:B------:R-:W-:-:S03]  /*1f000*/  PRMT R45, RZ, 0x7610, R45 ;  /* 0x00007610ff2d7816 */ /* 0x000fc6000000002d */
[----:B------:R1:W-:Y:S01]  /*1f010*/  STS.U8 [R30+UR9+0xd180], R98 ;  /* 0x00d180621e007988 */ /* 0x0003e20008000009 */
[----:B0-----:R-:W-:Y:S02]  /*1f020*/  @!P2 IMAD.MOV.U32 R46, RZ, RZ, R114 ;  /* 0x000000ffff2ea224 */ /* 0x001fe400078e0072 */
[----:B------:R-:W-:Y:S01]  /*1f030*/  @!P2 IMAD.MOV.U32 R47, RZ, RZ, R115 ;  /* 0x000000ffff2fa224 */ /* 0x000fe200078e0073 */
[----:B-1----:R-:W2:Y:S04]  /*1f040*/  LDL.LU R98, [R1+0x280] ;  /* 0x0002800001627983 */ /* 0x002ea80000300800 */
[----:B------:R0:W2:Y:S02]  /*1f050*/  @!P2 LDG.E.U8 R44, desc[UR18][R46.64] ;  /* 0x000000122e2ca981 */ /* 0x0000a4000c1e1100 */
[----:B0-----:R-:W-:-:S02]  /*1f060*/  PRMT R46, RZ, 0x7610, R46 ;  /* 0x00007610ff2e7816 */ /* 0x001fc4000000002e */
[C---:B---3--:R-:W-:Y:S02]  /*1f070*/  IADD3 R48, P5, PT, R36.reuse, R48, RZ ;  /* 0x0000003024307210 */ /* 0x048fe40007fbe0ff */
[----:B----4-:R-:W-:-:S03]  /*1f080*/  IADD3 R58, P4, PT, R36, R58, RZ ;  /* 0x0000003a243a7210 */ /* 0x010fc60007f9e0ff */
[----:B------:R0:W-:Y:S04]  /*1f090*/  STL [R1+0x1d0], R48 ;  /* 0x0001d03001007387 */ /* 0x0001e80000100800 */
[----:B------:R-:W-:Y:S01]  /*1f0a0*/  STL [R1+0x1e0], R113 ;  /* 0x0001e07101007387 */ /* 0x000fe20000100800 */
[----:B------:R-:W-:-:S03]  /*1f0b0*/  IMAD.X R49, R38, 0x1, R49, P5 ;  /* 0x0000000126317824 */ /* 0x000fc600028e0631 */
[----:B------:R-:W-:Y:S01]  /*1f0c0*/  STL [R1+0x1d8], R58 ;  /* 0x0001d83a01007387 */ /* 0x000fe20000100800 */
[----:B------:R-:W-:-:S03]  /*1f0d0*/  IMAD.X R100, R38, 0x1, R100, P4 ;  /* 0x0000000126647824 */ /* 0x000fc600020e0664 */
[----:B------:R1:W-:Y:S04]  /*1f0e0*/  STL [R1+0x1cc], R49 ;  /* 0x0001cc3101007387 */ /* 0x0003e80000100800 */
[----:B------:R0:W3:Y:S01]  /*1f0f0*/  @!P2 LDG.E.U8 R45, desc[UR18][R48.64] ;  /* 0x00000012302da981 */ /* 0x0000e2000c1e1100 */
[----:B------:R-:W-:-:S03]  /*1f100*/  IMAD.X R55, R38, 0x1, R55, P3 ;  /* 0x0000000126377824 */ /* 0x000fc600018e0637 */
[----:B------:R-:W-:Y:S04]  /*1f110*/  STL [R1+0x1d4], R100 ;  /* 0x0001d46401007387 */ /* 0x000fe80000100800 */
[----:B------:R-:W4:Y:S01]  /*1f120*/  LDL.LU R54, [R1+0x270] ;  /* 0x0002700001367983 */ /* 0x000f220000300800 */
[----:B0-----:R-:W-:Y:S02]  /*1f130*/  @!P2 IMAD.MOV.U32 R48, RZ, RZ, R58 ;  /* 0x000000ffff30a224 */ /* 0x001fe400078e003a */
[----:B-1----:R-:W-:Y:S01]  /*1f140*/  @!P2 IMAD.MOV.U32 R49, RZ, RZ, R100 ;  /* 0x000000ffff31a224 */ /* 0x002fe200078e0064 */
[----:B------:R-:W3:Y:S04]  /*1f150*/  LDL.LU R105, [R1+0x278] ;  /* 0x0002780001697983 */ /* 0x000ee80000300800 */
[----:B------:R0:W3:Y:S04]  /*1f160*/  @!P2 LDG.E.U8 R46, desc[UR18][R48.64] ;  /* 0x00000012302ea981 */ /* 0x0000e8000c1e1100 */
[----:B------:R1:W-:Y:S01]  /*1f170*/  STL [R1+0x1dc], R55 ;  /* 0x0001dc3701007387 */ /* 0x0003e20000100800 */
[----:B0-----:R-:W-:-:S03]  /*1f180*/  @!P2 IMAD.MOV.U32 R49, RZ, RZ, R55 ;  /* 0x000000ffff31a224 */ /* 0x001fc600078e0037 */
[----:B-1----:R-:W3:Y:S04]  /*1f190*/  LDL.LU R55, [R1+0x26c] ;  /* 0x00026c0001377983 */ /* 0x002ee80000300800 */
[----:B------:R-:W3:Y:S04]  /*1f1a0*/  LDL.LU R106, [R1+0x274] ;  /* 0x00027400016a7983 */ /* 0x000ee80000300800 */
[----:B------:R-:W3:Y:S01]  /*1f1b0*/  LDL.LU R100, [R1+0x27c] ;  /* 0x00027c0001647983 */ /* 0x000ee20000300800 */
[----:B------:R-:W-:Y:S01]  /*1f1c0*/  PRMT R47, RZ, 0x7610, R47 ;  /* 0x00007610ff2f7816 */ /* 0x000fe2000000002f */
[----:B------:R-:W-:Y:S01]  /*1f1d0*/  @!P2 IMAD.MOV.U32 R48, RZ, RZ, R113 ;  /* 0x000000ffff30a224 */ /* 0x000fe200078e0071 */
[----:B--2---:R-:W-:Y:S01]  /*1f1e0*/  IADD3 R59, P3, PT, R36, R59, RZ ;  /* 0x0000003b243b7210 */ /* 0x004fe20007f7e0ff */
[----:B------:R0:W-:Y:S04]  /*1f1f0*/  STS.U8 [R30+UR9+0xc580], R101 ;  /* 0x00c580651e007988 */ /* 0x0001e80008000009 */
[----:B------:R1:W2:Y:S04]  /*1f200*/  @!P2 LDG.E.U8 R47, desc[UR18][R48.64] ;  /* 0x00000012302fa981 */ /* 0x0002a8000c1e1100 */
[----:B0-----:R-:W2:Y:S01]  /*1f210*/  LDL.LU R101, [R1+0x2c0] ;  /* 0x0002c00001657983 */ /* 0x001ea20000300800 */
[----:B-1----:R-:W-:-:S02]  /*1f220*/  PRMT R48, RZ, 0x7610, R48 ;  /* 0x00007610ff307816 */ /* 0x002fc40000000030 */
[----:B------:R-:W-:Y:S02]  /*1f230*/  IADD3 R52, P5, PT, R36, R52, RZ ;  /* 0x0000003424347210 */ /* 0x000fe40007fbe0ff */
[----:B------:R-:W-:-:S03]  /*1f240*/  PRMT R49, RZ, 0x7610, R49 ;  /* 0x00007610ff317816 */ /* 0x000fc60000000031 */
[----:B------:R0:W-:Y:S01]  /*1f250*/  STL [R1+0x210], R52 ;  /* 0x0002103401007387 */ /* 0x0001e20000100800 */
[----:B------:R-:W-:-:S03]  /*1f260*/  IADD3 R102, P4, PT, R36, R102, RZ ;  /* 0x0000006624667210 */ /* 0x000fc60007f9e0ff */
[----:B------:R-:W-:Y:S01]  /*1f270*/  STL [R1+0x220], R59 ;  /* 0x0002203b01007387 */ /* 0x000fe20000100800 */
[----:B------:R-:W-:-:S03]  /*1f280*/  IMAD.X R53, R38, 0x1, R53, P5 ;  /* 0x0000000126357824 */ /* 0x000fc600028e0635 */
[----:B------:R-:W-:Y:S01]  /*1f290*/  STL [R1+0x218], R102 ;  /* 0x0002186601007387 */ /* 0x000fe20000100800 */
[----:B------:R-:W-:-:S03]  /*1f2a0*/  IMAD.X R103, R38, 0x1, R103, P4 ;  /* 0x0000000126677824 */ /* 0x000fc600020e0667 */
[----:B------:R1:W-:Y:S04]  /*1f2b0*/  STL [R1+0x20c], R53 ;  /* 0x00020c3501007387 */ /* 0x0003e80000100800 */
[----:B------:R0:W2:Y:S04]  /*1f2c0*/  @!P2 LDG.E.U8 R48, desc[UR18][R52.64] ;  /* 0x000000123430a981 */ /* 0x0000a8000c1e1100 */
[----:B------:R1:W-:Y:S04]  /*1f2d0*/  STL [R1+0x214], R103 ;  /* 0x0002146701007387 */ /* 0x0003e80000100800 */
[----:B------:R-:W2:Y:S01]  /*1f2e0*/  LDL.LU R58, [R1+0x2b0] ;  /* 0x0002b000013a7983 */ /* 0x000ea20000300800 */
[----:B------:R-:W-:-:S02]  /*1f2f0*/  IMAD.X R99, R38, 0x1, R99, P3 ;  /* 0x0000000126637824 */ /* 0x000fc400018e0663 */
[----:B0-----:R-:W-:Y:S01]  /*1f300*/  @!P2 IMAD.MOV.U32 R52, RZ, RZ, R102 ;  /* 0x000000ffff34a224 */ /* 0x001fe200078e0066 */
[----:B------:R-:W2:Y:S01]  /*1f310*/  LDL.LU R104, [R1+0x2b8] ;  /* 0x0002b80001687983 */ /* 0x000ea20000300800 */
[----:B-1----:R-:W-:-:S03]  /*1f320*/  @!P2 IMAD.MOV.U32 R53, RZ, RZ, R103 ;  /* 0x000000ffff35a224 */ /* 0x002fc600078e0067 */
[----:B------:R0:W-:Y:S04]  /*1f330*/  STL [R1+0x21c], R99 ;  /* 0x00021c6301007387 */ /* 0x0001e80000100800 */
[----:B------:R1:W2:Y:S02]  /*1f340*/  @!P2 LDG.E.U8 R49, desc[UR18][R52.64] ;  /* 0x000000123431a981 */ /* 0x0002a4000c1e1100 */
[----:B-1----:R-:W-:Y:S02]  /*1f350*/  @!P2 IMAD.MOV.U32 R52, RZ, RZ, R59 ;  /* 0x000000ffff34a224 */ /* 0x002fe400078e003b */
[----:B------:R-:W2:Y:S04]  /*1f360*/  LDL.LU R59, [R1+0x2ac] ;  /* 0x0002ac00013b7983 */ /* 0x000ea80000300800 */
[----:B------:R-:W2:Y:S04]  /*1f370*/  LDL.LU R107, [R1+0x2b4] ;  /* 0x0002b400016b7983 */ /* 0x000ea80000300800 */
[----:B------:R-:W2:Y:S01]  /*1f380*/  LDL.LU R103, [R1+0x2bc] ;  /* 0x0002bc0001677983 */ /* 0x000ea20000300800 */
[----:B------:R-:W-:-:S03]  /*1f390*/  IADD3 R98, P3, PT, R36, R98, RZ ;  /* 0x0000006224627210 */ /* 0x000fc60007f7e0ff */
[----:B------:R-:W2:Y:S01]  /*1f3a0*/  LDL.LU R102, [R1+0x300] ;  /* 0x0003000001667983 */ /* 0x000ea20000300800 */
[----:B------:R-:W-:Y:S01]  /*1f3b0*/  @!P2 IMAD.MOV.U32 R53, RZ, RZ, R99 ;  /* 0x000000ffff35a224 */ /* 0x000fe200078e0063 */
[----:B------:R-:W-:Y:S02]  /*1f3c0*/  PRMT R51, RZ, 0x7610, R51 ;  /* 0x00007610ff337816 */ /* 0x000fe40000000033 */
[----:B------:R1:W-:Y:S01]  /*1f3d0*/  STS.U8 [R30+UR9+0xe980], R109 ;  /* 0x00e9806d1e007988 */ /* 0x0003e20008000009 */
[C---:B----4-:R-:W-:Y:S02]  /*1f3e0*/  IADD3 R54, P5, PT, R36.reuse, R54, RZ ;  /* 0x0000003624367210 */ /* 0x050fe40007fbe0ff */
[----:B---3--:R-:W-:-:S03]  /*1f3f0*/  IADD3 R105, P4, PT, R36, R105, RZ ;  /* 0x0000006924697210 */ /* 0x008fc60007f9e0ff */
[----:B------:R-:W-:Y:S04]  /*1f400*/  STL [R1+0x270], R54 ;  /* 0x0002703601007387 */ /* 0x000fe80000100800 */
[----:B------:R-:W-:Y:S04]  /*1f410*/  STL [R1+0x280], R98 ;  /* 0x0002806201007387 */ /* 0x000fe80000100800 */
[----:B------:R-:W-:Y:S01]  /*1f420*/  STL [R1+0x278], R105 ;  /* 0x0002786901007387 */ /* 0x000fe20000100800 */
[C---:B------:R-:W-:Y:S02]  /*1f430*/  IMAD.X R55, R38.reuse, 0x1, R55, P5 ;  /* 0x0000000126377824 */ /* 0x040fe400028e0637 */
[----:B------:R-:W-:-:S03]  /*1f440*/  IMAD.X R106, R38, 0x1, R106, P4 ;  /* 0x00000001266a7824 */ /* 0x000fc600020e066a */
[----:B------:R3:W-:Y:S01]  /*1f450*/  STL [R1+0x26c], R55 ;  /* 0x00026c3701007387 */ /* 0x0007e20000100800 */
[----:B------:R-:W-:-:S03]  /*1f460*/  IMAD.X R100, R38, 0x1, R100, P3 ;  /* 0x0000000126647824 */ /* 0x000fc600018e0664 */
[----:B------:R4:W-:Y:S04]  /*1f470*/  STL [R1+0x274], R106 ;  /* 0x0002746a01007387 */ /* 0x0009e80000100800 */
[----:B0-----:R-:W2:Y:S04]  /*1f480*/  LDL.LU R99, [R1+0x2f0] ;  /* 0x0002f00001637983 */ /* 0x001ea80000300800 */
[----:B------:R-:W2:Y:S04]  /*1f490*/  LDL.LU R108, [R1+0x2f8] ;  /* 0x0002f800016c7983 */ /* 0x000ea80000300800 */
[----:B------:R0:W-:Y:S04]  /*1f4a0*/  STL [R1+0x27c], R100 ;  /* 0x00027c6401007387 */ /* 0x0001e80000100800 */
[----:B-1----:R-:W2:Y:S04]  /*1f4b0*/  LDL.LU R109, [R1+0x2ec] ;  /* 0x0002ec00016d7983 */ /* 0x002ea80000300800 */
[----:B------:R-:W2:Y:S04]  /*1f4c0*/  LDL.LU R113, [R1+0x2f4] ;  /* 0x0002f40001717983 */ /* 0x000ea80000300800 */
[----:B------:R3:W2:Y:S02]  /*1f4d0*/  @!P2 LDG.E.U8 R51, desc[UR18][R54.64] ;  /* 0x000000123633a981 */ /* 0x0006a4000c1e1100 */
[----:B---3--:R-:W-:-:S02]  /*1f4e0*/  @!P2 IMAD.MOV.U32 R55, RZ, RZ, R106 ;  /* 0x000000ffff37a224 */ /* 0x008fc400078e006a */
[----:B----4-:R-:W3:Y:S01]  /*1f4f0*/  LDL.LU R106, [R1+0x2fc] ;  /* 0x0002fc00016a7983 */ /* 0x010ee20000300800 */
[----:B------:R-:W-:Y:S01]  /*1f500*/  PRMT R50, RZ, 0x7610, R50 ;  /* 0x00007610ff327816 */ /* 0x000fe20000000032 */
[----:B------:R-:W-:-:S05]  /*1f510*/  @!P2 IMAD.MOV.U32 R54, RZ, RZ, R105 ;  /* 0x000000ffff36a224 */ /* 0x000fca00078e0069 */
[----:B------:R1:W4:Y:S01]  /*1f520*/  @!P2 LDG.E.U8 R50, desc[UR18][R52.64] ;  /* 0x000000123432a981 */ /* 0x000322000c1e1100 */
[----:B--2---:R-:W-:Y:S02]  /*1f530*/  IADD3 R101, P3, PT, R36, R101, RZ ;  /* 0x0000006524657210 */ /* 0x004fe40007f7e0ff */
[----:B-1----:R-:W-:Y:S02]  /*1f540*/  PRMT R52, RZ, 0x7610, R52 ;  /* 0x00007610ff347816 */ /* 0x002fe40000000034 */
[----:B------:R-:W-:-:S04]  /*1f550*/  PRMT R53, RZ, 0x7610, R53 ;  /* 0x00007610ff357816 */ /* 0x000fc80000000035 */
[----:B------:R1:W2:Y:S01]  /*1f560*/  @!P2 LDG.E.U8 R52, desc[UR18][R54.64] ;  /* 0x000000123634a981 */ /* 0x0002a2000c1e1100 */
[C---:B------:R-:W-:Y:S02]  /*1f570*/  IADD3 R58, P5, PT, R36.reuse, R58, RZ ;  /* 0x0000003a243a7210 */ /* 0x040fe40007fbe0ff */
[----:B------:R-:W-:Y:S01]  /*1f580*/  IADD3 R104, P4, PT, R36, R104, RZ ;  /* 0x0000006824687210 */ /* 0x000fe20007f9e0ff */
[----:B-1----:R-:W-:Y:S02]  /*1f590*/  @!P2 IMAD.MOV.U32 R54, RZ, RZ, R98 ;  /* 0x000000ffff36a224 */ /* 0x002fe400078e0062 */
[----:B------:R-:W-:Y:S02]  /*1f5a0*/  @!P2 IMAD.MOV.U32 R55, RZ, RZ, R100 ;  /* 0x000000ffff37a224 */ /* 0x000fe400078e0064 */
[----:B0-----:R-:W2:Y:S04]  /*1f5b0*/  LDL.LU R100, [R1+0x338] ;  /* 0x0003380001647983 */ /* 0x001ea80000300800 */
[----:B------:R0:W-:Y:S04]  /*1f5c0*/  STL [R1+0x2b0], R58 ;  /* 0x0002b03a01007387 */ /* 0x0001e80000100800 */
[----:B------:R1:W4:Y:S01]  /*1f5d0*/  @!P2 LDG.E.U8 R53, desc[UR18][R54.64] ;  /* 0x000000123635a981 */ /* 0x000322000c1e1100 */
[----:B------:R-:W-:-:S03]  /*1f5e0*/  IMAD.X R59, R38, 0x1, R59, P5 ;  /* 0x00000001263b7824 */ /* 0x000fc600028e063b */
[----:B------:R-:W-:Y:S01]  /*1f5f0*/  STL [R1+0x2c0], R101 ;  /* 0x0002c06501007387 */ /* 0x000fe20000100800 */
[----:B------:R-:W-:-:S03]  /*1f600*/  IMAD.X R107, R38, 0x1, R107, P4 ;  /* 0x00000001266b7824 */ /* 0x000fc600020e066b */
[----:B------:R-:W-:Y:S01]  /*1f610*/  STL [R1+0x2b8], R104 ;  /* 0x0002b86801007387 */ /* 0x000fe20000100800 */
[----:B-1----:R-:W-:Y:S01]  /*1f620*/  PRMT R54, RZ, 0x7610, R54 ;  /* 0x00007610ff367816 */ /* 0x002fe20000000036 */
[----:B------:R-:W-:Y:S02]  /*1f630*/  IMAD.X R103, R38, 0x1, R103, P3 ;  /* 0x0000000126677824 */ /* 0x000fe400018e0667 */
[----:B------:R1:W-:Y:S04]  /*1f640*/  STL [R1+0x2ac], R59 ;  /* 0x0002ac3b01007387 */ /* 0x0003e80000100800 */
[----:B------:R0:W-:Y:S01]  /*1f650*/  STL [R1+0x2b4], R107 ;  /* 0x0002b46b01007387 */ /* 0x0001e20000100800 */
[----:B------:R-:W-:-:S03]  /*1f660*/  PRMT R55, RZ, 0x7610, R55 ;  /* 0x00007610ff377816 */ /* 0x000fc60000000037 */
[----:B------:R-:W4:Y:S04]  /*1f670*/  LDL.LU R98, [R1+0x328] ;  /* 0x0003280001627983 */ /* 0x000f280000300800 */
[----:B------:R-:W4:Y:S04]  /*1f680*/  LDL.LU R105, [R1+0x330] ;  /* 0x0003300001697983 */ /* 0x000f280000300800 */
[----:B------:R0:W4:Y:S04]  /*1f690*/  @!P2 LDG.E.U8 R54, desc[UR18][R58.64] ;  /* 0x000000123a36a981 */ /* 0x000128000c1e1100 */
[----:B------:R1:W-:Y:S01]  /*1f6a0*/  STL [R1+0x2bc], R103 ;  /* 0x0002bc6701007387 */ /* 0x0003e20000100800 */
[----:B0-----:R-:W-:-:S02]  /*1f6b0*/  @!P2 IMAD.MOV.U32 R58, RZ, RZ, R104 ;  /* 0x000000ffff3aa224 */ /* 0x001fc400078e0068 */
[----:B-1----:R-:W-:Y:S01]  /*1f6c0*/  @!P2 IMAD.MOV.U32 R59, RZ, RZ, R107 ;  /* 0x000000ffff3ba224 */ /* 0x002fe200078e006b */
[----:B------:R-:W4:Y:S04]  /*1f6d0*/  LDL.LU R104, [R1+0x324] ;  /* 0x0003240001687983 */ /* 0x000f280000300800 */
[----:B------:R-:W4:Y:S04]  /*1f6e0*/  LDL.LU R107, [R1+0x32c] ;  /* 0x00032c00016b7983 */ /* 0x000f280000300800 */
[----:B------:R0:W4:Y:S02]  /*1f6f0*/  @!P2 LDG.E.U8 R55, desc[UR18][R58.64] ;  /* 0x000000123a37a981 */ /* 0x000124000c1e1100 */
[----:B0-----:R-:W-:-:S02]  /*1f700*/  @!P2 IMAD.MOV.U32 R59, RZ, RZ, R103 ;  /* 0x000000ffff3ba224 */ /* 0x001fc400078e0067 */
[----:B------:R-:W4:Y:S01]  /*1f710*/  LDL.LU R103, [R1+0x334] ;  /* 0x0003340001677983 */ /* 0x000f220000300800 */
[----:B------:R-:W-:Y:S01]  /*1f720*/  PRMT R56, RZ, 0x7610, R56 ;  /* 0x00007610ff387816 */ /* 0x000fe20000000038 */
[----:B------:R-:W-:Y:S01]  /*1f730*/  @!P2 IMAD.MOV.U32 R58, RZ, RZ, R101 ;  /* 0x000000ffff3aa224 */ /* 0x000fe200078e0065 */
[----:B------:R-:W-:Y:S01]  /*1f740*/  IADD3 R102, P3, PT, R36, R102, RZ ;  /* 0x0000006624667210 */ /* 0x000fe20007f7e0ff */
[----:B------:R-:W4:Y:S01]  /*1f750*/  LDL.LU R101, [R1+0x370] ;  /* 0x0003700001657983 */ /* 0x000f220000300800 */
[----:B------:R-:W-:-:S03]  /*1f760*/  PRMT R57, RZ, 0x7610, R57 ;  /* 0x00007610ff397816 */ /* 0x000fc60000000039 */
[----:B------:R0:W4:Y:S01]  /*1f770*/  @!P2 LDG.E.U8 R56, desc[UR18][R58.64] ;  /* 0x000000123a38a981 */ /* 0x000122000c1e1100 */
[----:B------:R-:W-:Y:S02]  /*1f780*/  PRMT R60, RZ, 0x7610, R60 ;  /* 0x00007610ff3c7816 */ /* 0x000fe4000000003c */
[C---:B------:R-:W-:Y:S02]  /*1f790*/  IADD3 R99, P5, PT, R36.reuse, R99, RZ ;  /* 0x0000006324637210 */ /* 0x040fe40007fbe0ff */
[----:B------:R-:W-:-:S03]  /*1f7a0*/  IADD3 R108, P4, PT, R36, R108, RZ ;  /* 0x0000006c246c7210 */ /* 0x000fc60007f9e0ff */
[----:B------:R1:W-:Y:S01]  /*1f7b0*/  STL [R1+0x2f0], R99 ;  /* 0x0002f06301007387 */ /* 0x0003e20000100800 */
[----:B0-----:R-:W-:-:S03]  /*1f7c0*/  @!P2 IMAD.MOV.U32 R58, RZ, RZ, R99 ;  /* 0x000000ffff3aa224 */ /* 0x001fc600078e0063 */
[----:B------:R-:W-:Y:S01]  /*1f7d0*/  STL [R1+0x300], R102 ;  /* 0x0003006601007387 */ /* 0x000fe20000100800 */
[----:B------:R-:W-:-:S03]  /*1f7e0*/  IMAD.X R109, R38, 0x1, R109, P5 ;  /* 0x00000001266d7824 */ /* 0x000fc600028e066d */
[----:B------:R-:W-:Y:S01]  /*1f7f0*/  STL [R1+0x2f8], R108 ;  /* 0x0002f86c01007387 */ /* 0x000fe20000100800 */
[----:B------:R-:W-:-:S03]  /*1f800*/  IMAD.X R113, R38, 0x1, R113, P4 ;  /* 0x0000000126717824 */ /* 0x000fc600020e0671 */
[----:B------:R0:W-:Y:S01]  /*1f810*/  STL [R1+0x2ec], R109 ;  /* 0x0002ec6d01007387 */ /* 0x0001e20000100800 */
[----:B------:R-:W-:-:S03]  /*1f820*/  @!P2 IMAD.MOV.U32 R59, RZ, RZ, R109 ;  /* 0x000000ffff3ba224 */ /* 0x000fc600078e006d */
[----:B------:R3:W-:Y:S04]  /*1f830*/  STL [R1+0x2f4], R113 ;  /* 0x0002f47101007387 */ /* 0x0007e80000100800 */
[----:B-1----:R-:W4:Y:S04]  /*1f840*/  LDL.LU R99, [R1+0x340] ;  /* 0x0003400001637983 */ /* 0x002f280000300800 */
[----:B0-----:R-:W4:Y:S01]  /*1f850*/  LDL.LU R109, [R1+0x368] ;  /* 0x00036800016d7983 */ /* 0x001f220000300800 */
[----:B---3--:R-:W-:-:S03]  /*1f860*/  IMAD.X R106, R38, 0x1, R106, P3 ;  /* 0x00000001266a7824 */ /* 0x008fc600018e066a */
[----:B------:R0:W3:Y:S04]  /*1f870*/  @!P2 LDG.E.U8 R57, desc[UR18][R58.64] ;  /* 0x000000123a39a981 */ /* 0x0000e8000c1e1100 */
[----:B------:R1:W-:Y:S01]  /*1f880*/  STL [R1+0x2fc], R106 ;  /* 0x0002fc6a01007387 */ /* 0x0003e20000100800 */
[----:B0-----:R-:W-:Y:S02]  /*1f890*/  @!P2 IMAD.MOV.U32 R58, RZ, RZ, R108 ;  /* 0x000000ffff3aa224 */ /* 0x001fe400078e006c */
[----:B------:R-:W-:Y:S01]  /*1f8a0*/  @!P2 IMAD.MOV.U32 R59, RZ, RZ, R113 ;  /* 0x000000ffff3ba224 */ /* 0x000fe200078e0071 */
[----:B------:R-:W3:Y:S04]  /*1f8b0*/  LDL.LU R108, [R1+0x33c] ;  /* 0x00033c00016c7983 */ /* 0x000ee80000300800 */
[----:B------:R-:W3:Y:S04]  /*1f8c0*/  LDL.LU R113, [R1+0x364] ;  /* 0x0003640001717983 */ /* 0x000ee80000300800 */
[----:B------:R0:W3:Y:S02]  /*1f8d0*/  @!P2 LDG.E.U8 R60, desc[UR18][R58.64] ;  /* 0x000000123a3ca981 */ /* 0x0000e4000c1e1100 */
[----:B0-----:R-:W-:-:S02]  /*1f8e0*/  @!P2 IMAD.MOV.U32 R59, RZ, RZ, R106 ;  /* 0x000000ffff3ba224 */ /* 0x001fc400078e006a */
[----:B-1----:R-:W3:Y:S01]  /*1f8f0*/  LDL.LU R106, [R1+0x36c] ;  /* 0x00036c00016a7983 */ /* 0x002ee20000300800 */
[----:B------:R-:W-:Y:S01]  /*1f900*/  PRMT R61, RZ, 0x7610, R61 ;  /* 0x00007610ff3d7816 */ /* 0x000fe2000000003d */
[----:B------:R-:W-:Y:S01]  /*1f910*/  @!P2 IMAD.MOV.U32 R58, RZ, RZ, R102 ;  /* 0x000000ffff3aa224 */ /* 0x000fe200078e0066 */
[----:B--2---:R-:W-:Y:S01]  /*1f920*/  IADD3 R100, P3, PT, R36, R100, RZ ;  /* 0x0000006424647210 */ /* 0x004fe20007f7e0ff */
[----:B------:R-:W2:Y:S01]  /*1f930*/  LDL.LU R102, [R1+0x3a8] ;  /* 0x0003a80001667983 */ /* 0x000ea20000300800 */
[----:B------:R-:W-:-:S03]  /*1f940*/  PRMT R62, RZ, 0x7610, R62 ;  /* 0x00007610ff3e7816 */ /* 0x000fc6000000003e */
[----:B------:R0:W2:Y:S01]  /*1f950*/  @!P2 LDG.E.U8 R61, desc[UR18][R58.64] ;  /* 0x000000123a3da981 */ /* 0x0000a2000c1e1100 */
[----:B------:R-:W-:Y:S02]  /*1f960*/  PRMT R63, RZ, 0x7610, R63 ;  /* 0x00007610ff3f7816 */ /* 0x000fe4000000003f */
[C---:B----4-:R-:W-:Y:S02]  /*1f970*/  IADD3 R98, P5, PT, R36.reuse, R98, RZ ;  /* 0x0000006224627210 */ /* 0x050fe40007fbe0ff */
[----:B------:R-:W-:-:S03]  /*1f980*/  IADD3 R105, P4, PT, R36, R105, RZ ;  /* 0x0000006924697210 */ /* 0x000fc60007f9e0ff */
[----:B------:R1:W-:Y:S01]  /*1f990*/  STL [R1+0x328], R98 ;  /* 0x0003286201007387 */ /* 0x0003e20000100800 */
[----:B0-----:R-:W-:-:S03]  /*1f9a0*/  @!P2 IMAD.MOV.U32 R58, RZ, RZ, R98 ;  /* 0x000000ffff3aa224 */ /* 0x001fc600078e0062 */
[----:B------:R-:W-:Y:S04]  /*1f9b0*/  STL [R1+0x338], R100 ;  /* 0x0003386401007387 */ /* 0x000fe80000100800 */
[----:B------:R-:W-:Y:S01]  /*1f9c0*/  STL [R1+0x330], R105 ;  /* 0x0003306901007387 */ /* 0x000fe20000100800 */
[C---:B------:R-:W-:Y:S02]  /*1f9d0*/  IMAD.X R104, R38.reuse, 0x1, R104, P5 ;  /* 0x0000000126687824 */ /* 0x040fe400028e0668 */
[----:B------:R-:W-:-:S03]  /*1f9e0*/  IMAD.X R107, R38, 0x1, R107, P4 ;  /* 0x00000001266b7824 */ /* 0x000fc600020e066b */
[----:B------:R0:W-:Y:S01]  /*1f9f0*/  STL [R1+0x324], R104 ;  /* 0x0003246801007387 */ /* 0x0001e20000100800 */
[----:B------:R-:W-:-:S03]  /*1fa00*/  @!P2 IMAD.MOV.U32 R59, RZ, RZ, R104 ;  /* 0x000000ffff3ba224 */ /* 0x000fc600078e0068 */
[----:B------:R4:W-:Y:S04]  /*1fa10*/  STL [R1+0x32c], R107 ;  /* 0x00032c6b01007387 */ /* 0x0009e80000100800 */
[----:B-1----:R-:W2:Y:S04]  /*1fa20*/  LDL.LU R98, [R1+0x378] ;  /* 0x0003780001627983 */ /* 0x002ea80000300800 */
[----:B0-----:R-:W2:Y:S01]  /*1fa30*/  LDL.LU R104, [R1+0x380] ;  /* 0x0003800001687983 */ /* 0x001ea20000300800 */
[----:B------:R-:W-:-:S03]  /*1fa40*/  IMAD.X R103, R38, 0x1, R103, P3 ;  /* 0x0000000126677824 */ /* 0x000fc600018e0667 */
[----:B------:R0:W2:Y:S04]  /*1fa50*/  @!P2 LDG.E.U8 R62, desc[UR18][R58.64] ;  /* 0x000000123a3ea981 */ /* 0x0000a8000c1e1100 */
[----:B------:R1:W-:Y:S01]  /*1fa60*/  STL [R1+0x334], R103 ;  /* 0x0003346701007387 */ /* 0x0003e20000100800 */
[----:B0-----:R-:W-:-:S03]  /*1fa70*/  @!P2 IMAD.MOV.U32 R58, RZ, RZ, R105 ;  /* 0x000000ffff3aa224 */ /* 0x001fc600078e0069 */
[----:B------:R-:W2:Y:S01]  /*1fa80*/  LDL.LU R105, [R1+0x374] ;  /* 0x0003740001697983 */ /* 0x000ea20000300800 */
[----:B------:R-:W-:-:S03]  /*1fa90*/  @!P2 IMAD.MOV.U32 R59, RZ, RZ, R107 ;  /* 0x000000ffff3ba224 */ /* 0x000fc600078e006b */
[----:B----4-:R-:W4:Y:S04]  /*1faa0*/  LDL.LU R107, [R1+0x37c] ;  /* 0x00037c00016b7983 */ /* 0x010f280000300800 */
[----:B------:R0:W4:Y:S01]  /*1fab0*/  @!P2 LDG.E.U8 R63, desc[UR18][R58.64] ;  /* 0x000000123a3fa981 */ /* 0x000122000c1e1100 */
[----:B------:R-:W-:Y:S02]  /*1fac0*/  PRMT R64, RZ, 0x7610, R64 ;  /* 0x00007610ff407816 */ /* 0x000fe40000000040 */
[----:B------:R-:W-:Y:S01]  /*1fad0*/  IADD3 R101, P3, PT, R36, R101, RZ ;  /* 0x0000006524657210 */ /* 0x000fe20007f7e0ff */
[----:B0-----:R-:W-:Y:S02]  /*1fae0*/  @!P2 IMAD.MOV.U32 R59, RZ, RZ, R103 ;  /* 0x000000ffff3ba224 */ /* 0x001fe400078e0067 */
[----:B-1----:R-:W4:Y:S01]  /*1faf0*/  LDL.LU R103, [R1+0x3a4] ;  /* 0x0003a40001677983 */ /* 0x002f220000300800 */
[----:B------:R-:W-:-:S03]  /*1fb00*/  @!P2 IMAD.MOV.U32 R58, RZ, RZ, R100 ;  /* 0x000000ffff3aa224 */ /* 0x000fc600078e0064 */
        /* <DEDUP_REMOVED lines=8> */
[----:B------:R-:W-:Y:S04]  /*1fb90*/  STL [R1+0x370], R101 ;  /* 0x0003706501007387 */ /* 0x000fe80000100800 */
[----:B------:R-:W-:Y:S01]  /*1fba0*/  STL [R1+0x368], R109 ;  /* 0x0003686d01007387 */ /* 0x000fe20000100800 */
[C---:B---3--:R-:W-:Y:S02]  /*1fbb0*/  IMAD.X R108, R38.reuse, 0x1, R108, P5 ;  /* 0x00000001266c7824 */ /* 0x048fe400028e066c */
[----:B------:R-:W-:-:S03]  /*1fbc0*/  IMAD.X R113, R38, 0x1, R113, P4 ;  /* 0x0000000126717824 */ /* 0x000fc600020e0671 */
[----:B------:R0:W-:Y:S01]  /*1fbd0*/  STL [R1+0x33c], R108 ;  /* 0x00033c6c01007387 */ /* 0x0001e20000100800 */
[----:B------:R-:W-:-:S03]  /*1fbe0*/  @!P2 IMAD.MOV.U32 R59, RZ, RZ, R108 ;  /* 0x000000ffff3ba224 */ /* 0x000fc600078e006c */
[----:B------:R3:W-:Y:S04]  /*1fbf0*/  STL [R1+0x364], R113 ;  /* 0x0003647101007387 */ /* 0x0007e80000100800 */
[----:B-1----:R-:W4:Y:S04]  /*1fc00*/  LDL.LU R99, [R1+0x3b0] ;  /* 0x0003b00001637983 */ /* 0x002f280000300800 */
[----:B0-----:R-:W4:Y:S01]  /*1fc10*/  LDL.LU R108, [R1+0x3b8] ;  /* 0x0003b800016c7983 */ /* 0x001f220000300800 */
[----:B------:R-:W-:-:S03]  /*1fc20*/  IMAD.X R106, R38, 0x1, R106, P3 ;  /* 0x00000001266a7824 */ /* 0x000fc600018e066a */
[----:B------:R0:W4:Y:S04]  /*1fc30*/  @!P2 LDG.E.U8 R65, desc[UR18][R58.64] ;  /* 0x000000123a41a981 */ /* 0x000128000c1e1100 */
[----:B------:R1:W-:Y:S01]  /*1fc40*/  STL [R1+0x36c], R106 ;  /* 0x00036c6a01007387 */ /* 0x0003e20000100800 */
[----:B0-----:R-:W-:Y:S02]  /*1fc50*/  @!P2 IMAD.MOV.U32 R58, RZ, RZ, R109 ;  /* 0x000000ffff3aa224 */ /* 0x001fe400078e006d */
[----:B------:R-:W-:Y:S01]  /*1fc60*/  @!P2 IMAD.MOV.U32 R59, RZ, RZ, R113 ;  /* 0x000000ffff3ba224 */ /* 0x000fe200078e0071 */
[----:B------:R-:W4:Y:S04]  /*1fc70*/  LDL.LU R109, [R1+0x3ac] ;  /* 0x0003ac00016d7983 */ /* 0x000f280000300800 */
[----:B---3--:R-:W3:Y:S04]  /*1fc80*/  LDL.LU R113, [R1+0x3b4] ;  /* 0x0003b40001717983 */ /* 0x008ee80000300800 */
        /* <DEDUP_REMOVED lines=10> */
[C---:B------:R-:W-:Y:S02]  /*1fd30*/  IADD3 R98, P5, PT, R36.reuse, R98, RZ ;  /* 0x0000006224627210 */ /* 0x040fe40007fbe0ff */
[----:B------:R-:W-:-:S03]  /*1fd40*/  IADD3 R104, P4, PT, R36, R104, RZ ;  /* 0x0000006824687210 */ /* 0x000fc60007f9e0ff */
[----:B0-----:R-:W-:Y:S01]  /*1fd50*/  @!P2 IMAD.MOV.U32 R58, RZ, RZ, R98 ;  /* 0x000000ffff3aa224 */ /* 0x001fe200078e0062 */
[----:B------:R0:W-:Y:S04]  /*1fd60*/  STL [R1+0x378], R98 ;  /* 0x0003786201007387 */ /* 0x0001e80000100800 */
[----:B------:R-:W-:Y:S01]  /*1fd70*/  STL [R1+0x3a8], R102 ;  /* 0x0003a86601007387 */ /* 0x000fe20000100800 */
[----:B------:R-:W-:-:S04]  /*1fd80*/  IMAD.X R105, R38, 0x1, R105, P5 ;  /* 0x0000000126697824 */ /* 0x000fc800028e0669 */
[----:B------:R-:W-:Y:S02]  /*1fd90*/  @!P2 IMAD.MOV.U32 R59, RZ, RZ, R105 ;  /* 0x000000ffff3ba224 */ /* 0x000fe400078e0069 */
[C---:B----4-:R-:W-:Y:S01]  /*1fda0*/  IMAD.X R107, R38.reuse, 0x1, R107, P4 ;  /* 0x00000001266b7824 */ /* 0x050fe200020e066b */
[----:B------:R-:W-:Y:S04]  /*1fdb0*/  STL [R1+0x380], R104 ;  /* 0x0003806801007387 */ /* 0x000fe80000100800 */
[----:B------:R1:W4:Y:S04]  /*1fdc0*/  @!P2 LDG.E.U8 R68, desc[UR18][R58.64] ;  /* 0x000000123a44a981 */ /* 0x000328000c1e1100 */
[----:B------:R0:W-:Y:S04]  /*1fdd0*/  STL [R1+0x374], R105 ;  /* 0x0003746901007387 */ /* 0x0001e80000100800 */
[----:B------:R0:W-:Y:S01]  /*1fde0*/  STL [R1+0x37c], R107 ;  /* 0x00037c6b01007387 */ /* 0x0001e20000100800 */
[----:B------:R-:W-:-:S02]  /*1fdf0*/  IMAD.X R103, R38, 0x1, R103, P3 ;  /* 0x0000000126677824 */ /* 0x000fc400018e0667 */
[----:B-1----:R-:W-:Y:S01]  /*1fe00*/  @!P2 IMAD.MOV.U32 R58, RZ, RZ, R104 ;  /* 0x000000ffff3aa224 */ /* 0x002fe200078e0068 */
[----:B0-----:R-:W4:Y:S01]  /*1fe10*/  LDL.LU R98, [R1+0x3e8] ;  /* 0x0003e80001627983 */ /* 0x001f220000300800 */
[----:B------:R-:W-:-:S03]  /*1fe20*/  @!P2 IMAD.MOV.U32 R59, RZ, RZ, R107 ;  /* 0x000000ffff3ba224 */ /* 0x000fc600078e006b */
[----:B------:R-:W4:Y:S04]  /*1fe30*/  LDL.LU R105, [R1+0x3f0] ;  /* 0x0003f00001697983 */ /* 0x000f280000300800 */
[----:B------:R0:W4:Y:S04]  /*1fe40*/  @!P2 LDG.E.U8 R69, desc[UR18][R58.64] ;  /* 0x000000123a45a981 */ /* 0x000128000c1e1100 */
[----:B------:R1:W-:Y:S01]  /*1fe50*/  STL [R1+0x3a4], R103 ;  /* 0x0003a46701007387 */ /* 0x0003e20000100800 */
[----:B0-----:R-:W-:-:S03]  /*1fe60*/  @!P2 IMAD.MOV.U32 R58, RZ, RZ, R102 ;  /* 0x000000ffff3aa224 */ /* 0x001fc600078e0066 */
[----:B------:R-:W4:Y:S04]  /*1fe70*/  LDL.LU R102, [R1+0x3e4] ;  /* 0x0003e40001667983 */ /* 0x000f280000300800 */
[----:B------:R-:W4:Y:S01]  /*1fe80*/  LDL.LU R107, [R1+0x3ec] ;  /* 0x0003ec00016b7983 */ /* 0x000f220000300800 */
[----:B------:R-:W-:-:S03]  /*1fe90*/  @!P2 IMAD.MOV.U32 R59, RZ, RZ, R103 ;  /* 0x000000ffff3ba224 */ /* 0x000fc600078e0067 */
[----:B-1----:R-:W4:Y:S01]  /*1fea0*/  LDL.LU R103, [R1+0x3f4] ;  /* 0x0003f40001677983 */ /* 0x002f220000300800 */
[----:B------:R-:W-:Y:S02]  /*1feb0*/  PRMT R70, RZ, 0x7610, R70 ;  /* 0x00007610ff467816 */ /* 0x000fe40000000046 */
        /* <DEDUP_REMOVED lines=11> */
[C---:B------:R-:W-:Y:S02]  /*1ff70*/  IMAD.X R109, R38.reuse, 0x1, R109, P5 ;  /* 0x00000001266d7824 */ /* 0x040fe400028e066d */
[----:B---3--:R-:W-:-:S03]  /*1ff80*/  IMAD.X R113, R38, 0x1, R113, P4 ;  /* 0x0000000126717824 */ /* 0x008fc600020e0671 */
        /* <DEDUP_REMOVED lines=32> */
[----:B------:R-:W-:Y:S02]  /*20190*/  @!P2 IMAD.MOV.U32 R59, RZ, RZ, R102 ;  /* 0x000000ffff3ba224 */ /* 0x000fe400078e0066 */
[----:B------:R-:W-:Y:S01]  /*201a0*/  IMAD.X R103, R38, 0x1, R103, P3 ;  /* 0x0000000126677824 */ /* 0x000fe200018e0667 */
[----:B------:R4:W-:Y:S04]  /*201b0*/  STL [R1+0x3ec], R107 ;  /* 0x0003ec6b01007387 */ /* 0x0009e80000100800 */
[----:B-1----:R-:W2:Y:S04]  /*201c0*/  LDL.LU R98, [R1+0x438] ;  /* 0x0004380001627983 */ /* 0x002ea80000300800 */
[----:B------:R1:W2:Y:S04]  /*201d0*/  @!P2 LDG.E.U8 R74, desc[UR18][R58.64] ;  /* 0x000000123a4aa981 */ /* 0x0002a8000c1e1100 */
[----:B0-----:R-:W2:Y:S04]  /*201e0*/  LDL.LU R102, [R1+0x440] ;  /* 0x0004400001667983 */ /* 0x001ea80000300800 */
[----:B------:R0:W-:Y:S01]  /*201f0*/  STL [R1+0x3f4], R103 ;  /* 0x0003f46701007387 */ /* 0x0001e20000100800 */
[----:B-1----:R-:W-:-:S02]  /*20200*/  @!P2 IMAD.MOV.U32 R58, RZ, RZ, R105 ;  /* 0x000000ffff3aa224 */ /* 0x002fc400078e0069 */
[----:B------:R-:W-:Y:S02]  /*20210*/  @!P2 IMAD.MOV.U32 R59, RZ, RZ, R107 ;  /* 0x000000ffff3ba224 */ /* 0x000fe400078e006b */
[----:B----4-:R-:W4:Y:S04]  /*20220*/  LDL.LU R107, [R1+0x434] ;  /* 0x00043400016b7983 */ /* 0x010f280000300800 */
[----:B------:R1:W4:Y:S04]  /*20230*/  @!P2 LDG.E.U8 R75, desc[UR18][R58.64] ;  /* 0x000000123a4ba981 */ /* 0x000328000c1e1100 */
[----:B------:R-:W4:Y:S01]  /*20240*/  LDL.LU R105, [R1+0x43c] ;  /* 0x00043c0001697983 */ /* 0x000f220000300800 */
[----:B-1----:R-:W-:-:S03]  /*20250*/  @!P2 IMAD.MOV.U32 R59, RZ, RZ, R103 ;  /* 0x000000ffff3ba224 */ /* 0x002fc600078e0067 */
[----:B0-----:R-:W4:Y:S01]  /*20260*/  LDL.LU R103, [R1+0x464] ;  /* 0x0004640001677983 */ /* 0x001f220000300800 */
[----:B------:R-:W-:Y:S01]  /*20270*/  @!P2 IMAD.MOV.U32 R58, RZ, RZ, R101 ;  /* 0x000000ffff3aa224 */ /* 0x000fe200078e0065 */
[----:B------:R-:W-:Y:S02]  /*20280*/  IADD3 R104, P3, PT, R36, R104, RZ ;  /* 0x0000006824687210 */ /* 0x000fe40007f7e0ff */
[----:B------:R-:W4:Y:S01]  /*20290*/  LDL.LU R101, [R1+0x4e8] ;  /* 0x0004e80001657983 */ /* 0x000f220000300800 */
[----:B------:R-:W-:-:S03]  /*202a0*/  PRMT R77, RZ, 0x7610, R77 ;  /* 0x00007610ff4d7816 */ /* 0x000fc6000000004d */
[----:B------:R0:W4:Y:S01]  /*202b0*/  @!P2 LDG.E.U8 R76, desc[UR18][R58.64] ;  /* 0x000000123a4ca981 */ /* 0x000122000c1e1100 */
[-C--:B------:R-:W-:Y:S02]  /*202c0*/  @!P2 LOP3.LUT R83, R83, R82.reuse, RZ, 0x3c, !PT ;  /* 0x000000525353a212 */ /* 0x080fe400078e3cff */
[----:B------:R-:W-:Y:S02]  /*202d0*/  PRMT R78, RZ, 0x7610, R78 ;  /* 0x00007610ff4e7816 */ /* 0x000fe4000000004e */
[C---:B------:R-:W-:Y:S02]  /*202e0*/  @!P2 LOP3.LUT R82, R83.reuse, R82, RZ, 0x3c, !PT ;  /* 0x000000525352a212 */ /* 0x040fe400078e3cff */
[----:B------:R-:W-:Y:S02]  /*202f0*/  PRMT R84, RZ, 0x7610, R84 ;  /* 0x00007610ff547816 */ /* 0x000fe40000000054 */
[----:B------:R-:W-:-:S05]  /*20300*/  @!P2 LOP3.LUT R83, R83, R82, RZ, 0x3c, !PT ;  /* 0x000000525353a212 */ /* 0x000fca00078e3cff */
[----:B------:R-:W4:Y:S01]  /*20310*/  @!P2 LDG.E.U8 R84, desc[UR18][R82.64] ;  /* 0x000000125254a981 */ /* 0x000f22000c1e1100 */
[C---:B------:R-:W-:Y:S02]  /*20320*/  IADD3 R99, P5, PT, R36.reuse, R99, RZ ;  /* 0x0000006324637210 */ /* 0x040fe40007fbe0ff */
[----:B------:R-:W-:-:S03]  /*20330*/  IADD3 R109, P4, PT, R36, R109, RZ ;  /* 0x0000006d246d7210 */ /* 0x000fc60007f9e0ff */
[----:B------:R-:W-:Y:S01]  /*20340*/  STL [R1+0x400], R99 ;  /* 0x0004006301007387 */ /* 0x000fe20000100800 */
[----:B0-----:R-:W-:-:S03]  /*20350*/  @!P2 IMAD.MOV.U32 R58, RZ, RZ, R99 ;  /* 0x000000ffff3aa224 */ /* 0x001fc600078e0063 */
[----:B------:R-:W-:Y:S04]  /*20360*/  STL [R1+0x430], R104 ;  /* 0x0004306801007387 */ /* 0x000fe80000100800 */
[----:B------:R-:W-:Y:S01]  /*20370*/  STL [R1+0x428], R109 ;  /* 0x0004286d01007387 */ /* 0x000fe20000100800 */
[C---:B------:R-:W-:Y:S02]  /*20380*/  IMAD.X R108, R38.reuse, 0x1, R108, P5 ;  /* 0x00000001266c7824 */ /* 0x040fe400028e066c */
[----:B---3--:R-:W-:-:S03]  /*20390*/  IMAD.X R113, R38, 0x1, R113, P4 ;  /* 0x0000000126717824 */ /* 0x008fc600020e0671 */
[----:B------:R0:W-:Y:S01]  /*203a0*/  STL [R1+0x3fc], R108 ;  /* 0x0003fc6c01007387 */ /* 0x0001e20000100800 */
[----:B------:R-:W-:-:S03]  /*203b0*/  @!P2 IMAD.MOV.U32 R59, RZ, RZ, R108 ;  /* 0x000000ffff3ba224 */ /* 0x000fc600078e006c */
[----:B------:R-:W-:Y:S04]  /*203c0*/  STL [R1+0x424], R113 ;  /* 0x0004247101007387 */ /* 0x000fe80000100800 */
[----:B------:R1:W3:Y:S04]  /*203d0*/  @!P2 LDG.E.U8 R77, desc[UR18][R58.64] ;  /* 0x000000123a4da981 */ /* 0x0002e8000c1e1100 */
[----:B0-----:R-:W3:Y:S01]  /*203e0*/  LDL.LU R108, [R1+0x470] ;  /* 0x00047000016c7983 */ /* 0x001ee20000300800 */
[----:B------:R-:W-:-:S03]  /*203f0*/  IMAD.X R106, R38, 0x1, R106, P3 ;  /* 0x00000001266a7824 */ /* 0x000fc600018e066a */
[----:B------:R-:W3:Y:S01]  /*20400*/  LDL.LU R99, [R1+0x4a8] ;  /* 0x0004a80001637983 */ /* 0x000ee20000300800 */
[----:B-1----:R-:W-:Y:S02]  /*20410*/  @!P2 IMAD.MOV.U32 R58, RZ, RZ, R109 ;  /* 0x000000ffff3aa224 */ /* 0x002fe400078e006d */
[----:B------:R-:W-:Y:S01]  /*20420*/  @!P2 IMAD.MOV.U32 R59, RZ, RZ, R113 ;  /* 0x000000ffff3ba224 */ /* 0x000fe200078e0071 */
[----:B------:R0:W-:Y:S04]  /*20430*/  STL [R1+0x42c], R106 ;  /* 0x00042c6a01007387 */ /* 0x0001e80000100800 */
[----:B------:R-:W3:Y:S04]  /*20440*/  LDL.LU R109, [R1+0x46c] ;  /* 0x00046c00016d7983 */ /* 0x000ee80000300800 */
[----:B------:R1:W3:Y:S02]  /*20450*/  @!P2 LDG.E.U8 R78, desc[UR18][R58.64] ;  /* 0x000000123a4ea981 */ /* 0x0002e4000c1e1100 */
[----:B-1----:R-:W-:-:S02]  /*20460*/  @!P2 IMAD.MOV.U32 R59, RZ, RZ, R106 ;  /* 0x000000ffff3ba224 */ /* 0x002fc400078e006a */
[----:B------:R-:W-:Y:S01]  /*20470*/  @!P2 IMAD.MOV.U32 R58, RZ, RZ, R104 ;  /* 0x000000ffff3aa224 */ /* 0x000fe200078e0068 */
[----:B0-----:R-:W3:Y:S04]  /*20480*/  LDL.LU R106, [R1+0x4a4] ;  /* 0x0004a400016a7983 */ /* 0x001ee80000300800 */
[----:B------:R-:W3:Y:S01]  /*20490*/  LDL.LU R104, [R1+0x4e4] ;  /* 0x0004e40001687983 */ /* 0x000ee20000300800 */
[----:B------:R-:W-:Y:S02]  /*204a0*/  PRMT R79, RZ, 0x7610, R79 ;  /* 0x00007610ff4f7816 */ /* 0x000fe4000000004f */
[----:B--2---:R-:W-:Y:S02]  /*204b0*/  IADD3 R100, P3, PT, R36, R100, RZ ;  /* 0x0000006424647210 */ /* 0x004fe40007f7e0ff */
[----:B------:R-:W-:-:S02]  /*204c0*/  PRMT R80, RZ, 0x7610, R80 ;  /* 0x00007610ff507816 */ /* 0x000fc40000000050 */
[----:B------:R0:W2:Y:S01]  /*204d0*/  @!P2 LDG.E.U8 R79, desc[UR18][R58.64] ;  /* 0x000000123a4fa981 */ /* 0x0000a2000c1e1100 */
[----:B------:R-:W-:Y:S02]  /*204e0*/  PRMT R81, RZ, 0x7610, R81 ;  /* 0x00007610ff517816 */ /* 0x000fe40000000051 */
[----:B------:R-:W-:Y:S02]  /*204f0*/  PRMT R82, RZ, 0x7610, R82 ;  /* 0x00007610ff527816 */ /* 0x000fe40000000052 */
[C---:B------:R-:W-:Y:S02]  /*20500*/  IADD3 R98, P5, PT, R36.reuse, R98, RZ ;  /* 0x0000006224627210 */ /* 0x040fe40007fbe0ff */
[----:B------:R-:W-:-:S03]  /*20510*/  IADD3 R102, P4, PT, R36, R102, RZ ;  /* 0x0000006624667210 */ /* 0x000fc60007f9e0ff */
[----:B------:R1:W-:Y:S01]  /*20520*/  STL [R1+0x438], R98 ;  /* 0x0004386201007387 */ /* 0x0003e20000100800 */
[----:B0-----:R-:W-:-:S03]  /*20530*/  @!P2 IMAD.MOV.U32 R58, RZ, RZ, R98 ;  /* 0x000000ffff3aa224 */ /* 0x001fc600078e0062 */
[----:B------:R-:W-:Y:S01]  /*20540*/  STL [R1+0x468], R100 ;  /* 0x0004686401007387 */ /* 0x000fe20000100800 */
[----:B----4-:R-:W-:-:S03]  /*20550*/  IMAD.X R107, R38, 0x1, R107, P5 ;  /* 0x00000001266b7824 */ /* 0x010fc600028e066b */
[----:B------:R-:W-:Y:S01]  /*20560*/  STL [R1+0x440], R102 ;  /* 0x0004406601007387 */ /* 0x000fe20000100800 */
[----:B------:R-:W-:Y:S02]  /*20570*/  @!P2 IMAD.MOV.U32 R59, RZ, RZ, R107 ;  /* 0x000000ffff3ba224 */ /* 0x000fe400078e006b */
[C---:B------:R-:W-:Y:S01]  /*20580*/  IMAD.X R105, R38.reuse, 0x1, R105, P4 ;  /* 0x0000000126697824 */ /* 0x040fe200020e0669 */
[----:B------:R-:W-:Y:S04]  /*20590*/  STL [R1+0x434], R107 ;  /* 0x0004346b01007387 */ /* 0x000fe80000100800 */
[----:B------:R0:W-:Y:S01]  /*205a0*/  STL [R1+0x43c], R105 ;  /* 0x00043c6901007387 */ /* 0x0001e20000100800 */
[----:B------:R-:W-:-:S03]  /*205b0*/  IMAD.X R103, R38, 0x1, R103, P3 ;  /* 0x0000000126677824 */ /* 0x000fc600018e0667 */
[----:B-1----:R-:W4:Y:S04]  /*205c0*/  LDL.LU R98, [R1+0x4b0] ;  /* 0x0004b00001627983 */ /* 0x002f280000300800 */
[----:B------:R1:W2:Y:S04]  /*205d0*/  @!P2 LDG.E.U8 R80, desc[UR18][R58.64] ;  /* 0x000000123a50a981 */ /* 0x0002a8000c1e1100 */
[----:B------:R0:W-:Y:S01]  /*205e0*/  STL [R1+0x464], R103 ;  /* 0x0004646701007387 */ /* 0x0001e20000100800 */
[----:B-1----:R-:W-:Y:S02]  /*205f0*/  @!P2 IMAD.MOV.U32 R58, RZ, RZ, R102 ;  /* 0x000000ffff3aa224 */ /* 0x002fe400078e0066 */
[----:B------:R-:W-:-:S02]  /*20600*/  @!P2 IMAD.MOV.U32 R59, RZ, RZ, R105 ;  /* 0x000000ffff3ba224 */ /* 0x000fc400078e0069 */
[----:B0-----:R-:W2:Y:S04]  /*20610*/  LDL.LU R105, [R1+0x520] ;  /* 0x0005200001697983 */ /* 0x001ea80000300800 */
[----:B------:R-:W2:Y:S04]  /*20620*/  LDL.LU R102, [R1+0x478] ;  /* 0x0004780001667983 */ /* 0x000ea80000300800 */
[----:B------:R0:W2:Y:S04]  /*20630*/  @!P2 LDG.E.U8 R81, desc[UR18][R58.64] ;  /* 0x000000123a51a981 */ /* 0x0000a8000c1e1100 */
[----:B------:R-:W2:Y:S01]  /*20640*/  LDL.LU R107, [R1+0x51c] ;  /* 0x00051c00016b7983 */ /* 0x000ea20000300800 */
[----:B0-----:R-:W-:-:S02]  /*20650*/  @!P2 IMAD.MOV.U32 R59, RZ, RZ, R103 ;  /* 0x000000ffff3ba224 */ /* 0x001fc400078e0067 */
[----:B------:R-:W-:Y:S01]  /*20660*/  @!P2 IMAD.MOV.U32 R58, RZ, RZ, R100 ;  /* 0x000000ffff3aa224 */ /* 0x000fe200078e0064 */
[----:B------:R-:W2:Y:S04]  /*20670*/  LDL.LU R103, [R1+0x474] ;  /* 0x0004740001677983 */ /* 0x000ea80000300800 */
[----:B------:R-:W2:Y:S01]  /*20680*/  LDL.LU R100, [R1+0x4ac] ;  /* 0x0004ac0001647983 */ /* 0x000ea20000300800 */
[----:B------:R-:W-:Y:S02]  /*20690*/  IADD3 R101, P3, PT, R36, R101, RZ ;  /* 0x0000006524657210 */ /* 0x000fe40007f7e0ff */
[----:B------:R-:W-:Y:S01]  /*206a0*/  PRMT R83, RZ, 0x7610, R83 ;  /* 0x00007610ff537816 */ /* 0x000fe20000000053 */
[----:B------:R0:W2:Y:S04]  /*206b0*/  @!P2 LDG.E.U8 R82, desc[UR18][R58.64] ;  /* 0x000000123a52a981 */ /* 0x0000a8000c1e1100 */
        /* <DEDUP_REMOVED lines=10> */
[----:B------:R1:W-:Y:S02]  /*20760*/  STS.U8 [R31+UR9+0xda00], R84 ;  /* 0x00da00541f007988 */ /* 0x0003e40008000009 */
[----:B-1----:R-:W-:-:S02]  /*20770*/  PRMT R84, RZ, 0x7610, R84 ;  /* 0x00007610ff547816 */ /* 0x002fc40000000054 */
[----:B------:R-:W-:Y:S01]  /*20780*/  STS.U8 [R31+UR9+0xd600], R116 ;  /* 0x00d600741f007988 */ /* 0x000fe20008000009 */
[C---:B---3--:R-:W-:Y:S02]  /*20790*/  IADD3 R108, P5, PT, R36.reuse, R108, RZ ;  /* 0x0000006c246c7210 */ /* 0x048fe40007fbe0ff */
[----:B------:R-:W-:-:S03]  /*207a0*/  IADD3 R99, P4, PT, R36, R99, RZ ;  /* 0x0000006324637210 */ /* 0x000fc60007f9e0ff */
[----:B0-----:R-:W-:Y:S01]  /*207b0*/  @!P2 IMAD.MOV.U32 R58, RZ, RZ, R108 ;  /* 0x000000ffff3aa224 */ /* 0x001fe200078e006c */
[----:B------:R-:W-:Y:S01]  /*207c0*/  STL [R1+0x470], R108 ;  /* 0x0004706c01007387 */ /* 0x000fe20000100800 */
[----:B------:R-:W-:-:S03]  /*207d0*/  IMAD.X R109, R38, 0x1, R109, P5 ;  /* 0x00000001266d7824 */ /* 0x000fc600028e066d */
[----:B------:R-:W-:Y:S01]  /*207e0*/  STL [R1+0x4e8], R101 ;  /* 0x0004e86501007387 */ /* 0x000fe20000100800 */
[----:B------:R-:W-:-:S03]  /*207f0*/  @!P2 IMAD.MOV.U32 R59, RZ, RZ, R109 ;  /* 0x000000ffff3ba224 */ /* 0x000fc600078e006d */
[----:B------:R0:W-:Y:S04]  /*20800*/  STL [R1+0x4a8], R99 ;  /* 0x0004a86301007387 */ /* 0x0001e80000100800 */
[----:B------:R-:W-:Y:S04]  /*20810*/  STL [R1+0x46c], R109 ;  /* 0x00046c6d01007387 */ /* 0x000fe80000100800 */
[----:B------:R1:W3:Y:S01]  /*20820*/  @!P2 LDG.E.U8 R83, desc[UR18][R58.64] ;  /* 0x000000123a53a981 */ /* 0x0002e2000c1e1100 */
[C---:B------:R-:W-:Y:S02]  /*20830*/  IMAD.X R106, R38.reuse, 0x1, R106, P4 ;  /* 0x00000001266a7824 */ /* 0x040fe400020e066a */
[----:B------:R-:W-:-:S03]  /*20840*/  IMAD.X R104, R38, 0x1, R104, P3 ;  /* 0x0000000126687824 */ /* 0x000fc600018e0668 */
[----:B------:R0:W-:Y:S01]  /*20850*/  STL [R1+0x4a4], R106 ;  /* 0x0004a46a01007387 */ /* 0x0001e20000100800 */
[----:B-1----:R-:W-:Y:S02]  /*20860*/  @!P2 IMAD.MOV.U32 R58, RZ, RZ, R99 ;  /* 0x000000ffff3aa224 */ /* 0x002fe400078e0063 */
[----:B------:R-:W-:Y:S01]  /*20870*/  @!P2 IMAD.MOV.U32 R59, RZ, RZ, R106 ;  /* 0x000000ffff3ba224 */ /* 0x000fe200078e006a */
[----:B------:R1:W-:Y:S04]  /*20880*/  STL [R1+0x4e4], R104 ;  /* 0x0004e46801007387 */ /* 0x0003e80000100800 */
[----:B0-----:R-:W3:Y:S04]  /*20890*/  LDL.LU R99, [R1+0x4f0] ;  /* 0x0004f00001637983 */ /* 0x001ee80000300800 */
[----:B------:R-:W3:Y:S04]  /*208a0*/  LDL.LU R115, [R1+0x248] ;  /* 0x0002480001737983 */ /* 0x000ee80000300800 */
[----:B------:R0:W3:Y:S04]  /*208b0*/  @!P2 LDG.E.U8 R84, desc[UR18][R58.64] ;  /* 0x000000123a54a981 */ /* 0x0000e8000c1e1100 */
[----:B------:R-:W3:Y:S01]  /*208c0*/  LDL.LU R113, [R1+0x4b8] ;  /* 0x0004b80001717983 */ /* 0x000ee20000300800 */
[----:B0-----:R-:W-:-:S03]  /*208d0*/  @!P2 IMAD.MOV.U32 R58, RZ, RZ, R101 ;  /* 0x000000ffff3aa224 */ /* 0x001fc600078e0065 */
[----:B------:R-:W3:Y:S04]  /*208e0*/  LDL.LU R101, [R1+0x4ec] ;  /* 0x0004ec0001657983 */ /* 0x000ee80000300800 */
[----:B------:R-:W3:Y:S01]  /*208f0*/  LDL.LU R116, [R1+0x244] ;  /* 0x0002440001747983 */ /* 0x000ee20000300800 */
[----:B------:R-:W-:-:S03]  /*20900*/  @!P2 IMAD.MOV.U32 R59, RZ, RZ, R104 ;  /* 0x000000ffff3ba224 */ /* 0x000fc600078e0068 */
[----:B------:R-:W3:Y:S04]  /*20910*/  LDL.LU R114, [R1+0x4b4] ;  /* 0x0004b40001727983 */ /* 0x000ee80000300800 */
[----:B------:R-:W3:Y:S04]  /*20920*/  LDL.LU R108, [R1+0x4f8] ;  /* 0x0004f800016c7983 */ /* 0x000ee80000300800 */
[----:B------:R-:W3:Y:S04]  /*20930*/  LDL.LU R106, [R1+0x23c] ;  /* 0x00023c00016a7983 */ /* 0x000ee80000300800 */
[----:B-1----:R-:W3:Y:S01]  /*20940*/  LDL.LU R104, [R1+0x480] ;  /* 0x0004800001687983 */ /* 0x002ee20000300800 */
[----:B------:R-:W-:-:S02]  /*20950*/  PRMT R85, RZ, 0x7610, R85 ;  /* 0x00007610ff557816 */ /* 0x000fc40000000055 */
[----:B------:R-:W-:-:S04]  /*20960*/  PRMT R87, RZ, 0x7610, R87 ;  /* 0x00007610ff577816 */ /* 0x000fc80000000057 */
[----:B------:R0:W3:Y:S01]  /*20970*/  @!P2 LDG.E.U8 R85, desc[UR18][R58.64] ;  /* 0x000000123a55a981 */ /* 0x0000e2000c1e1100 */
[----:B------:R-:W-:Y:S02]  /*20980*/  PRMT R86, RZ, 0x7610, R86 ;  /* 0x00007610ff567816 */ /* 0x000fe40000000056 */
[C---:B----4-:R-:W-:Y:S02]  /*20990*/  IADD3 R98, P4, PT, R36.reuse, R98, RZ ;  /* 0x0000006224627210 */ /* 0x050fe40007f9e0ff */
[C---:B--2---:R-:W-:Y:S02]  /*209a0*/  IADD3 R105, P3, PT, R36.reuse, R105, RZ ;  /* 0x0000006924697210 */ /* 0x044fe40007f7e0ff */
[----:B------:R-:W-:-:S03]  /*209b0*/  IADD3 R102, P5, PT, R36, R102, RZ ;  /* 0x0000006624667210 */ /* 0x000fc60007fbe0ff */
[----:B------:R-:W-:Y:S04]  /*209c0*/  STL [R1+0x520], R105 ;  /* 0x0005206901007387 */ /* 0x000fe80000100800 */
[----:B------:R-:W-:Y:S01]  /*209d0*/  STL [R1+0x4b0], R98 ;  /* 0x0004b06201007387 */ /* 0x000fe20000100800 */
[----:B------:R-:W-:-:S03]  /*209e0*/  IMAD.X R107, R38, 0x1, R107, P3 ;  /* 0x00000001266b7824 */ /* 0x000fc600018e066b */
[----:B------:R-:W-:Y:S04]  /*209f0*/  STL [R1+0x478], R102 ;  /* 0x0004786601007387 */ /* 0x000fe80000100800 */
[----:B------:R1:W-:Y:S01]  /*20a00*/  STL [R1+0x51c], R107 ;  /* 0x00051c6b01007387 */ /* 0x0003e20000100800 */
[C---:B------:R-:W-:Y:S02]  /*20a10*/  IMAD.X R103, R38.reuse, 0x1, R103, P5 ;  /* 0x0000000126677824 */ /* 0x040fe400028e0667 */
[----:B------:R-:W-:-:S03]  /*20a20*/  IMAD.X R100, R38, 0x1, R100, P4 ;  /* 0x0000000126647824 */ /* 0x000fc600020e0664 */
[----:B------:R2:W-:Y:S04]  /*20a30*/  STL [R1+0x474], R103 ;  /* 0x0004746701007387 */ /* 0x0005e80000100800 */
[----:B------:R4:W-:Y:S04]  /*20a40*/  STL [R1+0x4ac], R100 ;  /* 0x0004ac6401007387 */ /* 0x0009e80000100800 */
[----:B------:R-:W3:Y:S01]  /*20a50*/  LDL.LU R109, [R1+0x4f4] ;  /* 0x0004f400016d7983 */ /* 0x000ee20000300800 */
[----:B0-----:R-:W-:Y:S02]  /*20a60*/  @!P2 IMAD.MOV.U32 R58, RZ, RZ, R105 ;  /* 0x000000ffff3aa224 */ /* 0x001fe400078e0069 */
[----:B------:R-:W-:-:S02]  /*20a70*/  @!P2 IMAD.MOV.U32 R59, RZ, RZ, R107 ;  /* 0x000000ffff3ba224 */ /* 0x000fc400078e006b */
[----:B-1----:R-:W3:Y:S04]  /*20a80*/  LDL.LU R107, [R1+0x238] ;  /* 0x00023800016b7983 */ /* 0x002ee80000300800 */
[----:B------:R0:W3:Y:S04]  /*20a90*/  @!P2 LDG.E.U8 R87, desc[UR18][R58.64] ;  /* 0x000000123a57a981 */ /* 0x0000e8000c1e1100 */
[----:B------:R-:W3:Y:S01]  /*20aa0*/  LDL.LU R105, [R1+0x47c] ;  /* 0x00047c0001697983 */ /* 0x000ee20000300800 */
[----:B0-----:R-:W-:Y:S02]  /*20ab0*/  @!P2 IMAD.MOV.U32 R58, RZ, RZ, R102 ;  /* 0x000000ffff3aa224 */ /* 0x001fe400078e0066 */
[----:B------:R-:W-:-:S02]  /*20ac0*/  @!P2 IMAD.MOV.U32 R59, RZ, RZ, R103 ;  /* 0x000000ffff3ba224 */ /* 0x000fc400078e0067 */
[----:B--2---:R-:W2:Y:S01]  /*20ad0*/  LDL.LU R103, [R1+0x4bc] ;  /* 0x0004bc0001677983 */ /* 0x004ea20000300800 */
[----:B------:R-:W-:-:S03]  /*20ae0*/  PRMT R88, RZ, 0x7610, R88 ;  /* 0x00007610ff587816 */ /* 0x000fc60000000058 */
[----:B------:R-:W2:Y:S04]  /*20af0*/  LDL.LU R102, [R1+0x4c0] ;  /* 0x0004c00001667983 */ /* 0x000ea80000300800 */
[----:B------:R0:W2:Y:S02]  /*20b00*/  @!P2 LDG.E.U8 R86, desc[UR18][R58.64] ;  /* 0x000000123a56a981 */ /* 0x0000a4000c1e1100 */
[----:B0-----:R-:W-:Y:S02]  /*20b10*/  @!P2 IMAD.MOV.U32 R59, RZ, RZ, R100 ;  /* 0x000000ffff3ba224 */ /* 0x001fe400078e0064 */
[----:B------:R-:W-:Y:S01]  /*20b20*/  @!P2 IMAD.MOV.U32 R58, RZ, RZ, R98 ;  /* 0x000000ffff3aa224 */ /* 0x000fe200078e0062 */
[----:B----4-:R-:W4:Y:S04]  /*20b30*/  LDL.LU R100, [R1+0x234] ;  /* 0x0002340001647983 */ /* 0x010f280000300800 */
[----:B------:R-:W4:Y:S04]  /*20b40*/  LDL.LU R98, [R1+0x230] ;  /* 0x0002300001627983 */ /* 0x000f280000300800 */
[----:B------:R0:W4:Y:S01]  /*20b50*/  @!P2 LDG.E.U8 R88, desc[UR18][R58.64] ;  /* 0x000000123a58a981 */ /* 0x000122000c1e1100 */
[----:B---3--:R-:W-:-:S02]  /*20b60*/  IADD3 R99, P4, PT, R36, R99, RZ ;  /* 0x0000006324637210 */ /* 0x008fc40007f9e0ff */
[----:B------:R-:W-:-:S03]  /*20b70*/  IADD3 R115, P3, PT, R36, R115, RZ ;  /* 0x0000007324737210 */ /* 0x000fc60007f7e0ff */
[----:B------:R-:W-:Y:S01]  /*20b80*/  STL [R1+0x4f0], R99 ;  /* 0x0004f06301007387 */ /* 0x000fe20000100800 */
[----:B------:R-:W-:-:S03]  /*20b90*/  IADD3 R113, P5, PT, R36, R113, RZ ;  /* 0x0000007124717210 */ /* 0x000fc60007fbe0ff */
[----:B------:R-:W-:Y:S01]  /*20ba0*/  STL [R1+0x248], R115 ;  /* 0x0002487301007387 */ /* 0x000fe20000100800 */
[----:B------:R-:W-:-:S03]  /*20bb0*/  IMAD.X R101, R38, 0x1, R101, P4 ;  /* 0x0000000126657824 */ /* 0x000fc600020e0665 */
[----:B------:R-:W-:Y:S01]  /*20bc0*/  STL [R1+0x4b8], R113 ;  /* 0x0004b87101007387 */ /* 0x000fe20000100800 */
[----:B------:R-:W-:-:S03]  /*20bd0*/  IMAD.X R116, R38, 0x1, R116, P3 ;  /* 0x0000000126747824 */ /* 0x000fc600018e0674 */
[----:B------:R1:W-:Y:S01]  /*20be0*/  STL [R1+0x4ec], R101 ;  /* 0x0004ec6501007387 */ /* 0x0003e20000100800 */
[----:B0-----:R-:W-:-:S03]  /*20bf0*/  @!P2 IMAD.MOV.U32 R59, RZ, RZ, R101 ;  /* 0x000000ffff3ba224 */ /* 0x001fc600078e0065 */
[----:B------:R0:W-:Y:S01]  /*20c00*/  STL [R1+0x244], R116 ;  /* 0x0002447401007387 */ /* 0x0001e20000100800 */
[----:B------:R-:W-:-:S03]  /*20c10*/  @!P2 IMAD.MOV.U32 R58, RZ, RZ, R99 ;  /* 0x000000ffff3aa224 */ /* 0x000fc600078e0063 */
[----:B-1----:R-:W3:Y:S04]  /*20c20*/  LDL.LU R101, [R1+0x228] ;  /* 0x0002280001657983 */ /* 0x002ee80000300800 */
[----:B------:R-:W3:Y:S01]  /*20c30*/  LDL.LU R99, [R1+0x22c] ;  /* 0x00022c0001637983 */ /* 0x000ee20000300800 */
[----:B------:R-:W-:Y:S02]  /*20c40*/  PRMT R90, RZ, 0x7610, R90 ;  /* 0x00007610ff5a7816 */ /* 0x000fe4000000005a */
[----:B------:R-:W-:Y:S01]  /*20c50*/  PRMT R91, RZ, 0x7610, R91 ;  /* 0x00007610ff5b7816 */ /* 0x000fe2000000005b */
[----:B------:R-:W-:-:S03]  /*20c60*/  IMAD.X R114, R38, 0x1, R114, P5 ;  /* 0x0000000126727824 */ /* 0x000fc600028e0672 */
[----:B------:R1:W3:Y:S01]  /*20c70*/  @!P2 LDG.E.U8 R90, desc[UR18][R58.64] ;  /* 0x000000123a5aa981 */ /* 0x0002e2000c1e1100 */
[C---:B------:R-:W-:Y:S02]  /*20c80*/  IADD3 R108, P4, PT, R36.reuse, R108, RZ ;  /* 0x0000006c246c7210 */ /* 0x040fe40007f9e0ff */
[----:B------:R-:W-:Y:S01]  /*20c90*/  PRMT R89, RZ, 0x7610, R89 ;  /* 0x00007610ff597816 */ /* 0x000fe20000000059 */
[----:B-1----:R-:W-:Y:S02]  /*20ca0*/  @!P2 IMAD.MOV.U32 R58, RZ, RZ, R115 ;  /* 0x000000ffff3aa224 */ /* 0x002fe400078e0073 */
[----:B------:R-:W-:Y:S01]  /*20cb0*/  @!P2 IMAD.MOV.U32 R59, RZ, RZ, R116 ;  /* 0x000000ffff3ba224 */ /* 0x000fe200078e0074 */
[----:B------:R-:W-:-:S04]  /*20cc0*/  IADD3 R106, P3, PT, R36, R106, RZ ;  /* 0x0000006a246a7210 */ /* 0x000fc80007f7e0ff */
[----:B------:R1:W3:Y:S01]  /*20cd0*/  @!P2 LDG.E.U8 R91, desc[UR18][R58.64] ;  /* 0x000000123a5ba981 */ /* 0x0002e2000c1e1100 */
[----:B------:R-:W-:Y:S01]  /*20ce0*/  PRMT R93, RZ, 0x7610, R93 ;  /* 0x00007610ff5d7816 */ /* 0x000fe2000000005d */
[----:B-1----:R-:W-:Y:S02]  /*20cf0*/  @!P2 IMAD.MOV.U32 R58, RZ, RZ, R113 ;  /* 0x000000ffff3aa224 */ /* 0x002fe400078e0071 */
[----:B------:R-:W-:Y:S01]  /*20d00*/  @!P2 IMAD.MOV.U32 R59, RZ, RZ, R114 ;  /* 0x000000ffff3ba224 */ /* 0x000fe200078e0072 */
[----:B------:R-:W-:-:S04]  /*20d10*/  IADD3 R104, P5, PT, R36, R104, RZ ;  /* 0x0000006824687210 */ /* 0x000fc80007fbe0ff */
[----:B------:R1:W3:Y:S01]  /*20d20*/  @!P2 LDG.E.U8 R89, desc[UR18][R58.64] ;  /* 0x000000123a59a981 */ /* 0x0002e2000c1e1100 */
[----:B------:R-:W-:Y:S01]  /*20d30*/  PRMT R94, RZ, 0x7610, R94 ;  /* 0x00007610ff5e7816 */ /* 0x000fe2000000005e */
[----:B-1----:R-:W-:Y:S01]  /*20d40*/  @!P2 IMAD.MOV.U32 R58, RZ, RZ, R108 ;  /* 0x000000ffff3aa224 */ /* 0x002fe200078e006c */
[----:B------:R-:W-:Y:S02]  /*20d50*/  PRMT R92, RZ, 0x7610, R92 ;  /* 0x00007610ff5c7816 */ /* 0x000fe4000000005c */
[----:B------:R-:W-:Y:S01]  /*20d60*/  PRMT R96, RZ, 0x7610, R96 ;  /* 0x00007610ff607816 */ /* 0x000fe20000000060 */
[----:B------:R-:W-:-:S04]  /*20d70*/  IMAD.X R109, R38, 0x1, R109, P4 ;  /* 0x00000001266d7824 */ /* 0x000fc800020e066d */
[----:B------:R-:W-:Y:S02]  /*20d80*/  @!P2 IMAD.MOV.U32 R59, RZ, RZ, R109 ;  /* 0x000000ffff3ba224 */ /* 0x000fe400078e006d */
[----:B------:R-:W-:-:S03]  /*20d90*/  IMAD.X R107, R38, 0x1, R107, P3 ;  /* 0x00000001266b7824 */ /* 0x000fc600018e066b */
[----:B------:R1:W3:Y:S01]  /*20da0*/  @!P2 LDG.E.U8 R93, desc[UR18][R58.64] ;  /* 0x000000123a5da981 */ /* 0x0002e2000c1e1100 */
[----:B------:R-:W-:Y:S02]  /*20db0*/  IMAD.X R105, R38, 0x1, R105, P5 ;  /* 0x0000000126697824 */ /* 0x000fe400028e0669 */
[----:B-1----:R-:W-:Y:S02]  /*20dc0*/  @!P2 IMAD.MOV.U32 R58, RZ, RZ, R106 ;  /* 0x000000ffff3aa224 */ /* 0x002fe400078e006a */
[----:B------:R-:W-:-:S05]  /*20dd0*/  @!P2 IMAD.MOV.U32 R59, RZ, RZ, R107 ;  /* 0x000000ffff3ba224 */ /* 0x000fca00078e006b */
[----:B------:R1:W3:Y:S01]  /*20de0*/  @!P2 LDG.E.U8 R94, desc[UR18][R58.64] ;  /* 0x000000123a5ea981 */ /* 0x0002e2000c1e1100 */
[----:B--2---:R-:W-:-:S05]  /*20df0*/  IADD3 R102, P5, PT, R36, R102, RZ ;  /* 0x0000006624667210 */ /* 0x004fca0007fbe0ff */
[----:B------:R-:W-:Y:S02]  /*20e00*/  IMAD.X R103, R38, 0x1, R103, P5 ;  /* 0x0000000126677824 */ /* 0x000fe400028e0667 */
[----:B-1----:R-:W-:Y:S02]  /*20e10*/  @!P2 IMAD.MOV.U32 R58, RZ, RZ, R104 ;  /* 0x000000ffff3aa224 */ /* 0x002fe400078e0068 */
[----:B------:R-:W-:-:S05]  /*20e20*/  @!P2 IMAD.MOV.U32 R59, RZ, RZ, R105 ;  /* 0x000000ffff3ba224 */ /* 0x000fca00078e0069 */
[----:B------:R1:W2:Y:S01]  /*20e30*/  @!P2 LDG.E.U8 R92, desc[UR18][R58.64] ;  /* 0x000000123a5ca981 */ /* 0x0002a2000c1e1100 */
[C---:B----4-:R-:W-:Y:S02]  /*20e40*/  IADD3 R100, P4, PT, R36.reuse, R100, RZ ;  /* 0x0000006424647210 */ /* 0x050fe40007f9e0ff */
[----:B------:R-:W-:Y:S02]  /*20e50*/  PRMT R97, RZ, 0x7610, R97 ;  /* 0x00007610ff617816 */ /* 0x000fe40000000061 */
[----:B------:R-:W-:Y:S01]  /*20e60*/  IADD3 R98, P3, PT, R36, R98, RZ ;  /* 0x0000006224627210 */ /* 0x000fe20007f7e0ff */
[----:B-1----:R-:W-:Y:S02]  /*20e70*/  @!P2 IMAD.MOV.U32 R58, RZ, RZ, R102 ;  /* 0x000000ffff3aa224 */ /* 0x002fe400078e0066 */
[----:B------:R-:W-:-:S05]  /*20e80*/  @!P2 IMAD.MOV.U32 R59, RZ, RZ, R103 ;  /* 0x000000ffff3ba224 */ /* 0x000fca00078e0067 */
[----:B------:R1:W4:Y:S01]  /*20e90*/  @!P2 LDG.E.U8 R96, desc[UR18][R58.64] ;  /* 0x000000123a60a981 */ /* 0x000322000c1e1100 */
[----:B------:R-:W-:Y:S01]  /*20ea0*/  PRMT R95, RZ, 0x7610, R95 ;  /* 0x00007610ff5f7816 */ /* 0x000fe2000000005f */
[----:B-1----:R-:W-:Y:S02]  /*20eb0*/  @!P2 IMAD.MOV.U32 R58, RZ, RZ, R100 ;  /* 0x000000ffff3aa224 */ /* 0x002fe400078e0064 */
[----:B---3--:R-:W-:-:S04]  /*20ec0*/  IMAD.X R101, R38, 0x1, R101, P4 ;  /* 0x0000000126657824 */ /* 0x008fc800020e0665 */
[----:B------:R-:W-:Y:S02]  /*20ed0*/  @!P2 IMAD.MOV.U32 R59, RZ, RZ, R101 ;  /* 0x000000ffff3ba224 */ /* 0x000fe400078e0065 */
[----:B------:R-:W-:-:S03]  /*20ee0*/  IMAD.X R99, R38, 0x1, R99, P3 ;  /* 0x0000000126637824 */ /* 0x000fc600018e0663 */
[----:B------:R1:W3:Y:S02]  /*20ef0*/  @!P2 LDG.E.U8 R97, desc[UR18][R58.64] ;  /* 0x000000123a61a981 */ /* 0x0002e4000c1e1100 */
[----:B-1----:R-:W-:Y:S02]  /*20f00*/  @!P2 IMAD.MOV.U32 R58, RZ, RZ, R98 ;  /* 0x000000ffff3aa224 */ /* 0x002fe400078e0062 */
[----:B------:R-:W-:-:S05]  /*20f10*/  @!P2 IMAD.MOV.U32 R59, RZ, RZ, R99 ;  /* 0x000000ffff3ba224 */ /* 0x000fca00078e0063 */
[----:B------:R-:W3:Y:S04]  /*20f20*/  @!P2 LDG.E.U8 R95, desc[UR18][R58.64] ;  /* 0x000000123a5fa981 */ /* 0x000ee8000c1e1100 */
[----:B------:R0:W-:Y:S04]  /*20f30*/  STL [R1+0x4b4], R114 ;  /* 0x0004b47201007387 */ /* 0x0001e80000100800 */
[----:B------:R0:W-:Y:S04]  /*20f40*/  STS.U8 [R31+UR9+0xc200], R153 ;  /* 0x00c200991f007988 */ /* 0x0001e80008000009 */
[----:B------:R0:W-:Y:S04]  /*20f50*/  STS.U8 [R31+UR9+0xc600], R144 ;  /* 0x00c600901f007988 */ /* 0x0001e80008000009 */
[----:B------:R0:W-:Y:S04]  /*20f60*/  STS.U8 [R31+UR9+0xca00], R137 ;  /* 0x00ca00891f007988 */ /* 0x0001e80008000009 */
[----:B------:R0:W-:Y:S04]  /*20f70*/  STS.U8 [R31+UR9+0xce00], R129 ;  /* 0x00ce00811f007988 */ /* 0x0001e80008000009 */
[----:B------:R0:W-:Y:S04]  /*20f80*/  STS.U8 [R31+UR9+0xd200], R122 ;  /* 0x00d2007a1f007988 */ /* 0x0001e80008000009 */
[----:B------:R0:W-:Y:S04]  /*20f90*/  STL [R1+0x4f8], R108 ;  /* 0x0004f86c01007387 */ /* 0x0001e80000100800 */
        /* <DEDUP_REMOVED lines=56> */
[----:B--2---:R0:W-:Y:S04]  /*21320*/  STS.U8 [R34+UR9+0xf380], R92 ;  /* 0x00f3805c22007988 */ /* 0x0041e80008000009 */
[----:B----4-:R0:W-:Y:S04]  /*21330*/  STS.U8 [R34+UR9+0xf780], R96 ;  /* 0x00f7806022007988 */ /* 0x0101e80008000009 */
[----:B------:R0:W-:Y:S04]  /*21340*/  STL [R1+0x238], R107 ;  /* 0x0002386b01007387 */ /* 0x0001e80000100800 */
[----:B------:R0:W-:Y:S04]  /*21350*/  STL [R1+0x47c], R105 ;  /* 0x00047c6901007387 */ /* 0x0001e80000100800 */
[----:B------:R0:W-:Y:S04]  /*21360*/  STL [R1+0x4c0], R102 ;  /* 0x0004c06601007387 */ /* 0x0001e80000100800 */
[----:B------:R0:W-:Y:S04]  /*21370*/  STL [R1+0x230], R98 ;  /* 0x0002306201007387 */ /* 0x0001e80000100800 */
[----:B---3--:R0:W-:Y:S04]  /*21380*/  STS.U8 [R34+UR9+0xfb80], R97 ;  /* 0x00fb806122007988 */ /* 0x0081e80008000009 */
[----:B------:R0:W-:Y:S04]  /*21390*/  STL [R1+0x234], R100 ;  /* 0x0002346401007387 */ /* 0x0001e80000100800 */
[----:B------:R0:W-:Y:S04]  /*213a0*/  STL [R1+0x4bc], R103 ;  /* 0x0004bc6701007387 */ /* 0x0001e80000100800 */
[----:B------:R0:W-:Y:S01]  /*213b0*/  STS.U8 [R34+UR9+0xff80], R95 ;  /* 0x00ff805f22007988 */ /* 0x0001e20008000009 */
[----:B------:R1:W-:Y:S06]  /*213c0*/  MEMBAR.ALL.CTA ;  /* 0x0000000000007992 */ /* 0x0003ec0000008000 */
[----:B-1----:R-:W1:Y:S04]  /*213d0*/  FENCE.VIEW.ASYNC.S ;  /* 0x00000000000073c6 */ /* 0x002e680000000000 */
[----:B------:R0:W-:Y:S04]  /*213e0*/  STL [R1+0x228], R101 ;  /* 0x0002286501007387 */ /* 0x0001e80000100800 */
[----:B------:R0:W-:Y:S01]  /*213f0*/  STL [R1+0x22c], R99 ;  /* 0x00022c6301007387 */ /* 0x0001e20000100800 */
[----:B------:R-:W-:Y:S01]  /*21400*/  ULEA UR6, UR11, UR9, 0x3 ;  /* 0x000000090b067291 */ /* 0x000fe2000f8e18ff */
[----:B------:R-:W-:-:S03]  /*21410*/  UMOV UR4, UR5 ;  /* 0x0000000500047c82 */ /* 0x000fc60008000000 */
[----:B------:R-:W-:Y:S01]  /*21420*/  UIADD3 UR6, UPT, UPT, UR6, 0x10000, URZ ;  /* 0x0001000006067890 */ /* 0x000fe2000fffe0ff */
[----:B-1----:R-:W-:Y:S06]  /*21430*/  BAR.SYNC.DEFER_BLOCKING 0x0 ;  /* 0x0000000000007b1d */ /* 0x002fec0000010000 */
[----:B------:R-:W-:Y:S05]  /*21440*/  @P0 BRA `(.L_x_9) ;  /* 0x0000000000480947 */ /* 0x000fea0003800000 */
[----:B------:R-:W-:Y:S01]  /*21450*/  UMOV UR13, 0x40004040 ;  /* 0x40004040000d7882 */ /* 0x000fe20000000000 */
[----:B------:R-:W-:Y:S01]  /*21460*/  UMOV UR15, 0x40004040 ;  /* 0x40004040000f7882 */ /* 0x000fe20000000000 */
[----:B------:R-:W-:Y:S01]  /*21470*/  UMOV UR16, 0x0 ;  /* 0x0000000000107882 */ /* 0x000fe20000000000 */
[----:B------:R-:W-:Y:S01]  /*21480*/  UMOV UR17, 0x8208490 ;  /* 0x0820849000117882 */ /* 0x000fe20000000000 */
[----:B------:R-:W-:Y:S01]  /*21490*/  UMOV UR32, 0x0 ;  /* 0x0000000000207882 */ /* 0x000fe20000000000 */
[----:B------:R-:W-:Y:S01]  /*214a0*/  UMOV UR33, 0x8208490 ;  /* 0x0820849000217882 */ /* 0x000fe20000000000 */
[----:B------:R-:W-:Y:S01]  /*214b0*/  UMOV UR34, 0x0 ;  /* 0x0000000000227882 */ /* 0x000fe20000000000 */
[----:B------:R-:W-:Y:S01]  /*214c0*/  UMOV UR35, 0x8208490 ;  /* 0x0820849000237882 */ /* 0x000fe20000000000 */
[----:B------:R-:W-:Y:S01]  /*214d0*/  UMOV UR7, URZ ;  /* 0x000000ff00077c82 */ /* 0x000fe20008000000 */
[----:B------:R1:W-:Y:S01]  /*214e0*/  UTCQMMA gdesc[UR12], gdesc[UR14], tmem[UR8], tmem[UR16], idesc[UR17], UPT ;  /* 0x00ff100e0c0075ea */ /* 0x0003e2000b800308 */
        /* <DEDUP_REMOVED lines=8> */
.L_x_9:
[----:B0-----:R-:W2:Y:S04]  /*21570*/  LDL R40, [R1+0x7d4] ;  /* 0x0007d40001287983 */ /* 0x001ea80000100800 */
[----:B------:R-:W2:Y:S01]  /*21580*/  LDL.LU R39, [R1+0x7c8] ;  /* 0x0007c80001277983 */ /* 0x000ea20000300800 */
[----:B------:R-:W-:-:S04]  /*21590*/  UIADD3 UR11, UPT, UPT, UR11, 0x1, URZ ;  /* 0x000000010b0b7890 */ /* 0x000fc8000fffe0ff */
[----:B------:R-:W-:-:S04]  /*215a0*/  UISETP.GT.AND UP1, UPT, UR11, 0x1, UPT ;  /* 0x000000010b00788c */ /* 0x000fc8000bf24270 */
[----:B-1----:R-:W-:Y:S02]  /*215b0*/  USEL UR5, URZ, 0x1, !UP1 ;  /* 0x00000001ff057887 */ /* 0x002fe4000c800000 */
[----:B------:R-:W-:Y:S02]  /*215c0*/  USEL UR11, UR11, URZ, !UP1 ;  /* 0x000000ff0b0b7287 */ /* 0x000fe4000c800000 */
[----:B------:R-:W-:Y:S01]  /*215d0*/  ULOP3.LUT UR5, UR4, UR5, URZ, 0x3c, !UPT ;  /* 0x0000000504057292 */ /* 0x000fe2000f8e3cff */
[----:B--2---:R-:W-:Y:S02]  /*215e0*/  ISETP.NE.U32.AND P2, PT, R39, R40, PT ;  /* 0x000000282700720c */ /* 0x004fe40003f45070 */
[----:B------:R-:W2:Y:S01]  /*215f0*/  LDL.LU R40, [R1+0x7cc] ;  /* 0x0007cc0001287983 */ /* 0x000ea20000300800 */
[----:B------:R-:W-:-:S03]  /*21600*/  IMAD.U32 R39, RZ, RZ, UR4 ;  /* 0x00000004ff277e24 */ /* 0x000fc6000f8e00ff */
[----:B--2---:R1:W-:Y:S07]  /*21610*/  STL [R1+0x7c8], R40 ;  /* 0x0007c82801007387 */ /* 0x0043ee0000100800 */
[----:B------:R-:W-:Y:S05]  /*21620*/  @P2 BRA `(.L_x_10) ;  /* 0xffffff4400c42947 */ /* 0x000fea000383ffff */
.L_x_7:
[----:B------:R-:W2:Y:S01]  /*21630*/  LDL.LU R43, [R1+0x8a4] ;  /* 0x0008a400012b7983 */ /* 0x000ea20000300800 */
[----:B0-----:R-:W0:Y:S01]  /*21640*/  LDC R44, c[0x0][0x3a0] ;  /* 0x0000e800ff2c7b82 */ /* 0x001e220000000800 */
[----:B------:R-:W3:Y:S02]  /*21650*/  LDCU UR5, c[0x0][0x3b8] ;  /* 0x00007700ff0577ac */ /* 0x000ee40008000800 */
[----:B------:R-:W4:Y:S01]  /*21660*/  LDL.LU R42, [R1+0x8e8] ;  /* 0x0008e800012a7983 */ /* 0x000f220000300800 */
[----:B------:R-:W2:Y:S03]  /*21670*/  LDCU UR7, c[0x0][0x3b4] ;  /* 0x00007680ff0777ac */ /* 0x000ea60008000800 */
[----:B------:R-:W4:Y:S01]  /*21680*/  LDL.LU R41, [R1+0x8e4] ;  /* 0x0008e40001297983 */ /* 0x000f220000300800 */
[----:B------:R-:W1:Y:S03]  /*21690*/  LDCU.128 UR12, c[0x0][0x390] ;  /* 0x00007200ff0c77ac */ /* 0x000e660008000c00 */
[----:B-1----:R-:W4:Y:S01]  /*216a0*/  LDL.LU R40, [R1+0x8e0] ;  /* 0x0008e00001287983 */ /* 0x002f220000300800 */
[----:B---3-5:R-:W-:-:S04]  /*216b0*/  IMAD R4, R0, UR5, RZ ;  /* 0x0000000500047c24 */ /* 0x028fc8000f8e02ff */
[----:B------:R-:W-:Y:S02]  /*216c0*/  VIADD R5, R4, UR5 ;  /* 0x0000000504057c36 */ /* 0x000fe40008000000 */
[----:B0-----:R-:W-:Y:S02]  /*216d0*/  VIADD R44, R44, 0x7f ;  /* 0x0000007f2c2c7836 */ /* 0x001fe40000000000 */
[----:B------:R-:W-:-:S03]  /*216e0*/  VIADD R6, R5, UR5 ;  /* 0x0000000505067c36 */ /* 0x000fc60008000000 */
[----:B------:R-:W-:Y:S01]  /*216f0*/  ISETP.GE.AND P6, PT, R44, 0x80, PT ;  /* 0x000000802c00780c */ /* 0x000fe20003fc6270 */
[----:B------:R-:W-:-:S04]  /*21700*/  VIADD R7, R6, UR5 ;  /* 0x0000000506077c36 */ /* 0x000fc80008000000 */
[----:B------:R-:W-:-:S04]  /*21710*/  VIADD R8, R7, UR5 ;  /* 0x0000000507087c36 */ /* 0x000fc80008000000 */
[----:B------:R-:W-:Y:S02]  /*21720*/  VIADD R9, R8, UR5 ;  /* 0x0000000508097c36 */ /* 0x000fe40008000000 */
[C---:B--2---:R-:W-:Y:S01]  /*21730*/  IMAD R2, R43.reuse, UR7, RZ ;  /* 0x000000072b027c24 */ /* 0x044fe2000f8e02ff */
[----:B------:R-:W-:-:S04]  /*21740*/  ISETP.GE.AND P2, PT, R43, UR14, PT ;  /* 0x0000000e2b007c0c */ /* 0x000fc8000bf46270 */
[----:B------:R-:W-:Y:S02]  /*21750*/  IADD3 R3, P4, PT, R2, UR12, RZ ;  /* 0x0000000c02037c10 */ /* 0x000fe4000ff9e0ff */
[----:B----4-:R-:W-:Y:S02]  /*21760*/  ISETP.LT.AND P5, PT, R42, UR15, !P2 ;  /* 0x0000000f2a007c0c */ /* 0x010fe4000d7a1270 */
[----:B------:R-:W-:Y:S02]  /*21770*/  ISETP.LT.AND P0, PT, R41, UR15, !P2 ;  /* 0x0000000f29007c0c */ /* 0x000fe4000d701270 */
[----:B------:R-:W-:Y:S02]  /*21780*/  LEA.HI.X.SX32 R2, R2, UR13, 0x1, P4 ;  /* 0x0000000d02027c11 */ /* 0x000fe4000a0f0eff */
[----:B------:R-:W-:Y:S01]  /*21790*/  ISETP.LT.AND P3, PT, R40, UR15, !P2 ;  /* 0x0000000f28007c0c */ /* 0x000fe2000d761270 */
[----:B------:R-:W-:-:S12]  /*217a0*/  @!P6 BRA `(.L_x_11) ;  /* 0x000000000010e947 */ /* 0x000fd80003800000 */
[----:B------:R-:W-:-:S06]  /*217b0*/  USHF.L.U32 UR4, UR4, 0x1f, URZ ;  /* 0x0000001f04047899 */ /* 0x000fcc00080006ff */
[----:B------:R-:W-:-:S04]  /*217c0*/  IMAD.U32 R10, RZ, RZ, UR4 ;  /* 0x00000004ff0a7e24 */ /* 0x000fc8000f8e00ff */
[----:B------:R-:W0:Y:S02]  /*217d0*/  SYNCS.PHASECHK.TRANS64.TRYWAIT P4, [UR6], R10 ;  /* 0x0000000aff0075a7 */ /* 0x000e240008081106 */
[----:B0-----:R-:W-:Y:S05]  /*217e0*/  @!P4 BRA `(.L_x_12) ;  /* 0x000000480000c947 */ /* 0x001fea0003800000 */
.L_x_11:
[----:B------:R-:W-:Y:S01]  /*217f0*/  BAR.SYNC.DEFER_BLOCKING 0x0 ;  /* 0x0000000000007b1d */ /* 0x000fe20000010000 */
[CC--:B------:R-:W-:Y:S01]  /*21800*/  IADD3 R154, P4, PT, R4.reuse, R3.reuse, RZ ;  /* 0x00000003049a7210 */ /* 0x0c0fe20007f9e0ff */
[----:B------:R-:W-:Y:S01]  /*21810*/  VIADD R10, R9, UR5 ;  /* 0x00000005090a7c36 */ /* 0x000fe20008000000 */
[CC--:B------:R-:W-:Y:S02]  /*21820*/  IADD3 R158, P6, PT, R5.reuse, R3.reuse, RZ ;  /* 0x00000003059e7210 */ /* 0x0c0fe40007fde0ff */
[-C--:B------:R-:W-:Y:S01]  /*21830*/  LEA.HI.X.SX32 R155, R4, R2.reuse, 0x1, P4 ;  /* 0x00000002049b7211 */ /* 0x080fe200020f0eff */
[----:B------:R-:W-:Y:S01]  /*21840*/  VIADD R4, R10, UR5 ;  /* 0x000000050a047c36 */ /* 0x000fe20008000000 */
[-C--:B------:R-:W-:Y:S01]  /*21850*/  IADD3 R152, P4, PT, R6, R3.reuse, RZ ;  /* 0x0000000306987210 */ /* 0x080fe20007f9e0ff */
[----:B------:R-:W0:Y:S01]  /*21860*/  LDCU UR4, c[0x0][0x39c] ;  /* 0x00007380ff0477ac */ /* 0x000e220008000800 */
[-C--:B------:R-:W-:Y:S01]  /*21870*/  LEA.HI.X.SX32 R159, R5, R2.reuse, 0x1, P6 ;  /* 0x00000002059f7211 */ /* 0x080fe200030f0eff */
[----:B------:R-:W-:Y:S01]  /*21880*/  VIADD R5, R4, UR5 ;  /* 0x0000000504057c36 */ /* 0x000fe20008000000 */
[-C--:B------:R-:W-:Y:S01]  /*21890*/  LEA.HI.X.SX32 R153, R6, R2.reuse, 0x1, P4 ;  /* 0x0000000206997211 */ /* 0x080fe200020f0eff */
[----:B------:R-:W1:Y:S01]  /*218a0*/  LDCU UR6, c[0x0][0x39c] ;  /* 0x00007380ff0677ac */ /* 0x000e620008000800 */
[CC--:B------:R-:W-:Y:S01]  /*218b0*/  IADD3 R134, P4, PT, R8.reuse, R3.reuse, RZ ;  /* 0x0000000308867210 */ /* 0x0c0fe20007f9e0ff */
[----:B------:R-:W-:Y:S01]  /*218c0*/  VIADD R6, R5, UR5 ;  /* 0x0000000505067c36 */ /* 0x000fe20008000000 */
[-C--:B------:R-:W-:Y:S01]  /*218d0*/  IADD3 R150, P6, PT, R7, R3.reuse, RZ ;  /* 0x0000000307967210 */ /* 0x080fe20007fde0ff */
[----:B------:R-:W2:Y:S01]  /*218e0*/  LDCU UR7, c[0x0][0x39c] ;  /* 0x00007380ff0777ac */ /* 0x000ea20008000800 */
[----:B------:R-:W-:Y:S01]  /*218f0*/  LEA.HI.X.SX32 R135, R8, R2, 0x1, P4 ;  /* 0x0000000208877211 */ /* 0x000fe200020f0eff */
[----:B------:R-:W-:Y:S01]  /*21900*/  VIADD R11, R6, UR5 ;  /* 0x00000005060b7c36 */ /* 0x000fe20008000000 */
[----:B------:R-:W-:-:S02]  /*21910*/  IADD3 R132, P4, PT, R10, R3, RZ ;  /* 0x000000030a847210 */ /* 0x000fc40007f9e0ff */
[-C--:B------:R-:W-:Y:S01]  /*21920*/  LEA.HI.X.SX32 R151, R7, R2.reuse, 0x1, P6 ;  /* 0x0000000207977211 */ /* 0x080fe200030f0eff */
[----:B------:R-:W-:Y:S01]  /*21930*/  VIADD R8, R11, UR5 ;  /* 0x000000050b087c36 */ /* 0x000fe20008000000 */
[----:B------:R-:W-:Y:S01]  /*21940*/  LEA.HI.X.SX32 R133, R10, R2, 0x1, P4 ;  /* 0x000000020a857211 */ /* 0x000fe200020f0eff */
[----:B------:R-:W3:Y:S02]  /*21950*/  @!P1 SYNCS.CCTL.IV [UR9+0x10000] ;  /* 0x01000000ff0099b1 */ /* 0x000ee40008000009 */
[----:B---3--:R-:W-:Y:S01]  /*21960*/  BAR.SYNC.DEFER_BLOCKING 0x0 ;  /* 0x0000000000007b1d */ /* 0x008fe20000010000 */
[----:B------:R-:W-:-:S05]  /*21970*/  IADD3 R14, P4, PT, R5, R3, RZ ;  /* 0x00000003050e7210 */ /* 0x000fca0007f9e0ff */
[----:B------:R-:W3:Y:S01]  /*21980*/  @!P1 SYNCS.CCTL.IV [UR9+0x10008] ;  /* 0x01000800ff0099b1 */ /* 0x000ee20008000009 */
[CC--:B------:R-:W-:Y:S01]  /*21990*/  IADD3 R148, P1, PT, R9.reuse, R3.reuse, RZ ;  /* 0x0000000309947210 */ /* 0x0c0fe20007f3e0ff */
[----:B------:R-:W4:Y:S03]  /*219a0*/  LDCU UR9, c[0x0][0x39c] ;  /* 0x00007380ff0977ac */ /* 0x000f260008000800 */
[----:B------:R-:W-:Y:S01]  /*219b0*/  LEA.HI.X.SX32 R149, R9, R2, 0x1, P1 ;  /* 0x0000000209957211 */ /* 0x000fe200008f0eff */
[----:B------:R-:W-:Y:S01]  /*219c0*/  VIADD R9, R8, UR5 ;  /* 0x0000000508097c36 */ /* 0x000fe20008000000 */
[----:B------:R-:W-:-:S04]  /*219d0*/  IADD3 R12, P1, PT, R4, R3, RZ ;  /* 0x00000003040c7210 */ /* 0x000fc80007f3e0ff */
[----:B------:R-:W-:-:S05]  /*219e0*/  LEA.HI.X.SX32 R13, R4, R2, 0x1, P1 ;  /* 0x00000002040d7211 */ /* 0x000fca00008f0eff */
[----:B------:R5:W-:Y:S04]  /*219f0*/  STL.64 [R1+0x18], R12 ;  /* 0x0000180c01007387 */ /* 0x000be80000100a00 */
[----:B-----5:R-:W5:Y:S01]  /*21a00*/  LDL.LU R12, [R1+0x8ec] ;  /* 0x0008ec00010c7983 */ /* 0x020f620000300800 */
[-C--:B------:R-:W-:Y:S01]  /*21a10*/  LEA.HI.X.SX32 R15, R5, R2.reuse, 0x1, P4 ;  /* 0x00000002050f7211 */ /* 0x080fe200020f0eff */
[----:B------:R-:W-:Y:S01]  /*21a20*/  VIADD R7, R9, UR5 ;  /* 0x0000000509077c36 */ /* 0x000fe20008000000 */
[CC--:B------:R-:W-:Y:S01]  /*21a30*/  IADD3 R16, P1, PT, R6.reuse, R3.reuse, RZ ;  /* 0x0000000306107210 */ /* 0x0c0fe20007f3e0ff */
[----:B------:R-:W2:Y:S03]  /*21a40*/  LDL.LU R10, [R1+0x81c] ;  /* 0x00081c00010a7983 */ /* 0x000ea60000300800 */
[----:B------:R-:W-:Y:S01]  /*21a50*/  LEA.HI.X.SX32 R17, R6, R2, 0x1, P1 ;  /* 0x0000000206117211 */ /* 0x000fe200008f0eff */
[----:B------:R0:W-:Y:S01]  /*21a60*/  STL.64 [R1+0x10], R14 ;  /* 0x0000100e01007387 */ /* 0x0001e20000100a00 */
[----:B------:R-:W-:Y:S01]  /*21a70*/  VIADD R6, R7, UR5 ;  /* 0x0000000507067c36 */ /* 0x000fe20008000000 */
[----:B------:R-:W-:-:S02]  /*21a80*/  IADD3 R164, P1, PT, R8, R3, RZ ;  /* 0x0000000308a47210 */ /* 0x000fc40007f3e0ff */
[----:B------:R-:W-:Y:S01]  /*21a90*/  STL.64 [R1+0x8], R16 ;  /* 0x0000081001007387 */ /* 0x000fe20000100a00 */
[----:B------:R-:W-:Y:S01]  /*21aa0*/  VIADD R5, R6, UR5 ;  /* 0x0000000506057c36 */ /* 0x000fe20008000000 */
[CC--:B0-----:R-:W-:Y:S02]  /*21ab0*/  IADD3 R14, P4, PT, R11.reuse, R3.reuse, RZ ;  /* 0x000000030b0e7210 */ /* 0x0c1fe40007f9e0ff */
[----:B------:R-:W3:Y:S02]  /*21ac0*/  LDL.LU R157, [R1+0x868] ;  /* 0x00086800019d7983 */ /* 0x000ee40000300800 */
[-C--:B------:R-:W-:Y:S02]  /*21ad0*/  LEA.HI.X.SX32 R15, R11, R2.reuse, 0x1, P4 ;  /* 0x000000020b0f7211 */ /* 0x080fe400020f0eff */
[----:B------:R-:W-:Y:S01]  /*21ae0*/  LEA.HI.X.SX32 R165, R8, R2, 0x1, P1 ;  /* 0x0000000208a57211 */ /* 0x000fe200008f0eff */
[----:B------:R-:W-:Y:S01]  /*21af0*/  VIADD R4, R5, UR5 ;  /* 0x0000000505047c36 */ /* 0x000fe20008000000 */
[-C--:B------:R-:W-:Y:S01]  /*21b00*/  IADD3 R146, P4, PT, R9, R3.reuse, RZ ;  /* 0x0000000309927210 */ /* 0x080fe20007f9e0ff */
[----:B------:R-:W3:Y:S01]  /*21b10*/  LDL.LU R160, [R1+0x86c] ;  /* 0x00086c0001a07983 */ /* 0x000ee20000300800 */
[----:B------:R-:W-:-:S02]  /*21b20*/  IADD3 R144, P1, PT, R7, R3, RZ ;  /* 0x0000000307907210 */ /* 0x000fc40007f3e0ff */
[-C--:B------:R-:W-:Y:S02]  /*21b30*/  LEA.HI.X.SX32 R147, R9, R2.reuse, 0x1, P4 ;  /* 0x0000000209937211 */ /* 0x080fe400020f0eff */
[CC--:B------:R-:W-:Y:S02]  /*21b40*/  IADD3 R142, P4, PT, R6.reuse, R3.reuse, RZ ;  /* 0x00000003068e7210 */ /* 0x0c0fe40007f9e0ff */
[-C--:B------:R-:W-:Y:S02]  /*21b50*/  LEA.HI.X.SX32 R145, R7, R2.reuse, 0x1, P1 ;  /* 0x0000000207917211 */ /* 0x080fe400008f0eff */
[-C--:B------:R-:W-:Y:S02]  /*21b60*/  IADD3 R140, P1, PT, R5, R3.reuse, RZ ;  /* 0x00000003058c7210 */ /* 0x080fe40007f3e0ff */
[----:B------:R-:W-:Y:S01]  /*21b70*/  LEA.HI.X.SX32 R143, R6, R2, 0x1, P4 ;  /* 0x00000002068f7211 */ /* 0x000fe200020f0eff */
[----:B------:R-:W-:Y:S01]  /*21b80*/  STL.64 [R1], R14 ;  /* 0x0000000e01007387 */ /* 0x000fe20000100a00 */
[----:B------:R-:W-:-:S02]  /*21b90*/  IADD3 R138, P4, PT, R4, R3, RZ ;  /* 0x00000003048a7210 */ /* 0x000fc40007f9e0ff */
[-C--:B------:R-:W-:Y:S01]  /*21ba0*/  LEA.HI.X.SX32 R141, R5, R2.reuse, 0x1, P1 ;  /* 0x00000002058d7211 */ /* 0x080fe200008f0eff */
[----:B------:R-:W-:Y:S01]  /*21bb0*/  STL.64 [R1+0x9d8], R164 ;  /* 0x0009d8a401007387 */ /* 0x000fe20000100a00 */
[----:B------:R-:W-:-:S03]  /*21bc0*/  LEA.HI.X.SX32 R139, R4, R2, 0x1, P4 ;  /* 0x00000002048b7211 */ /* 0x000fc600020f0eff */
[----:B------:R-:W-:Y:S04]  /*21bd0*/  STL [R1+0x9f0], R146 ;  /* 0x0009f09201007387 */ /* 0x000fe80000100800 */
[----:B------:R-:W-:Y:S04]  /*21be0*/  STL [R1+0x9e0], R147 ;  /* 0x0009e09301007387 */ /* 0x000fe80000100800 */
[----:B------:R-:W-:Y:S04]  /*21bf0*/  STL.64 [R1+0x9e8], R144 ;  /* 0x0009e89001007387 */ /* 0x000fe80000100a00 */
[----:B------:R-:W-:Y:S04]  /*21c00*/  STL.64 [R1+0x9f8], R142 ;  /* 0x0009f88e01007387 */ /* 0x000fe80000100a00 */
[----:B------:R0:W-:Y:S04]  /*21c10*/  STL [R1+0xa04], R140 ;  /* 0x000a048c01007387 */ /* 0x0001e80000100800 */
[----:B------:R-:W-:Y:S04]  /*21c20*/  STL [R1+0xa00], R141 ;  /* 0x000a008d01007387 */ /* 0x000fe80000100800 */
[----:B------:R1:W-:Y:S04]  /*21c30*/  STL.64 [R1+0xa08], R138 ;  /* 0x000a088a01007387 */ /* 0x0003e80000100a00 */
[----:B0-----:R-:W4:Y:S01]  /*21c40*/  LDL.LU R140, [R1+0x8f0] ;  /* 0x0008f000018c7983 */ /* 0x001f220000300800 */
[----:B------:R-:W-:-:S05]  /*21c50*/  VIADD R156, R4, UR5 ;  /* 0x00000005049c7c36 */ /* 0x000fca0008000000 */
[----:B------:R-:W-:-:S04]  /*21c60*/  IADD3 R136, P6, PT, R156, R3, RZ ;  /* 0x000000039c887210 */ /* 0x000fc80007fde0ff */
[----:B------:R-:W-:Y:S02]  /*21c70*/  LEA.HI.X.SX32 R137, R156, R2, 0x1, P6 ;  /* 0x000000029c897211 */ /* 0x000fe400030f0eff */
[----:B------:R-:W-:-:S03]  /*21c80*/  ISETP.LT.AND P6, PT, R0, UR15, !P2 ;  /* 0x0000000f00007c0c */ /* 0x000fc6000d7c1270 */
[----:B------:R-:W-:Y:S04]  /*21c90*/  STL [R1+0xa10], R137 ;  /* 0x000a108901007387 */ /* 0x000fe80000100800 */
[----:B-1----:R-:W4:Y:S04]  /*21ca0*/  LDL.LU R139, [R1+0x8f4] ;  /* 0x0008f400018b7983 */ /* 0x002f280000300800 */
[----:B------:R-:W4:Y:S01]  /*21cb0*/  LDL.LU R138, [R1+0x8f8] ;  /* 0x0008f800018a7983 */ /* 0x000f220000300800 */
[----:B-----5:R-:W-:Y:S02]  /*21cc0*/  ISETP.LT.AND P1, PT, R12, UR15, !P2 ;  /* 0x0000000f0c007c0c */ /* 0x020fe4000d721270 */
[----:B--2---:R-:W-:-:S02]  /*21cd0*/  ISETP.LT.AND P4, PT, R10, UR15, !P2 ;  /* 0x0000000f0a007c0c */ /* 0x004fc4000d781270 */
[----:B------:R-:W0:Y:S01]  /*21ce0*/  LDTM.x128 R4, tmem[UR10] ;  /* 0x0000000a000479ee */ /* 0x000e2200083c0000 */
[----:B------:R-:W-:Y:S01]  /*21cf0*/  NOP ;  /* 0x0000000000007918 */ /* 0x000fe20000000000 */
[----:B------:R-:W-:Y:S01]  /*21d00*/  VIADD R0, R156, UR5 ;  /* 0x000000059c007c36 */ /* 0x000fe20008000000 */
[----:B------:R-:W1:Y:S01]  /*21d10*/  LDCU UR10, c[0x0][0x39c] ;  /* 0x00007380ff0a77ac */ /* 0x000e620008000800 */
[----:B0-----:R-:W-:-:S05]  /*21d20*/  F2FP.SATFINITE.E5M2.F32.PACK_AB_MERGE_C R5, R5, R4, RZ ;  /* 0x000000040505723e */ /* 0x001fca00048060ff */
[----:B------:R0:W-:Y:S02]  /*21d30*/  @P6 STG.E.U8 desc[UR18][R154.64], R5 ;  /* 0x000000059a006986 */ /* 0x0001e4000c101112 */
[----:B0-----:R-:W-:-:S04]  /*21d40*/  PRMT R5, R5, 0x9910, RZ ;  /* 0x0000991005057816 */ /* 0x001fc800000000ff */
[----:B------:R-:W-:-:S05]  /*21d50*/  SHF.R.S32.HI R5, RZ, 0x8, R5 ;  /* 0x00000008ff057819 */ /* 0x000fca0000011405 */
[----:B------:R0:W-:Y:S01]  /*21d60*/  @P5 STG.E.U8 desc[UR18][R158.64], R5 ;  /* 0x000000059e005986 */ /* 0x0001e2000c101112 */
[----:B---3--:R-:W-:Y:S02]  /*21d70*/  ISETP.LT.AND P5, PT, R160, UR15, !P2 ;  /* 0x0000000fa0007c0c */ /* 0x008fe4000d7a1270 */
[----:B------:R-:W-:-:S05]  /*21d80*/  F2FP.SATFINITE.E5M2.F32.PACK_AB_MERGE_C R160, R7, R6, RZ ;  /* 0x0000000607a0723e */ /* 0x000fca00048060ff */
[----:B------:R2:W-:Y:S01]  /*21d90*/  @P0 STG.E.U8 desc[UR18][R152.64], R160 ;  /* 0x000000a098000986 */ /* 0x0005e2000c101112 */
[----:B----4-:R-:W-:-:S03]  /*21da0*/  ISETP.LT.AND P0, PT, R140, UR15, !P2 ;  /* 0x0000000f8c007c0c */ /* 0x010fc6000d701270 */
[----:B------:R-:W3:Y:S04]  /*21db0*/  LDL.LU R140, [R1+0x8fc] ;  /* 0x0008fc00018c7983 */ /* 0x000ee80000300800 */
[----:B------:R-:W4:Y:S01]  /*21dc0*/  LDL.LU R146, [R1+0x900] ;  /* 0x0009000001927983 */ /* 0x000f220000300800 */
[----:B------:R-:W-:-:S04]  /*21dd0*/  ISETP.LT.AND P6, PT, R157, UR15, !P2 ;  /* 0x0000000f9d007c0c */ /* 0x000fc8000d7c1270 */
[----:B------:R-:W-:Y:S02]  /*21de0*/  P2R R4, PR, RZ, 0x40 ;  /* 0x00000040ff047803 */ /* 0x000fe40000000000 */
[----:B------:R-:W-:-:S04]  /*21df0*/  IADD3 R156, P6, PT, R0, R3, RZ ;  /* 0x00000003009c7210 */ /* 0x000fc80007fde0ff */
[C---:B------:R-:W-:Y:S01]  /*21e00*/  LEA.HI.X.SX32 R157, R0.reuse, R2, 0x1, P6 ;  /* 0x00000002009d7211 */ /* 0x040fe200030f0eff */
[----:B------:R-:W-:-:S05]  /*21e10*/  VIADD R0, R0, UR5 ;  /* 0x0000000500007c36 */ /* 0x000fca0008000000 */
[----:B------:R-:W-:-:S04]  /*21e20*/  IADD3 R154, P6, PT, R0, R3, RZ ;  /* 0x00000003009a7210 */ /* 0x000fc80007fde0ff */
[C---:B------:R-:W-:Y:S01]  /*21e30*/  LEA.HI.X.SX32 R155, R0.reuse, R2, 0x1, P6 ;  /* 0x00000002009b7211 */ /* 0x040fe200030f0eff */
[----:B------:R-:W-:Y:S01]  /*21e40*/  VIADD R0, R0, UR5 ;  /* 0x0000000500007c36 */ /* 0x000fe20008000000 */
[----:B------:R-:W-:Y:S02]  /*21e50*/  ISETP.NE.AND P6, PT, R4, RZ, PT ;  /* 0x000000ff0400720c */ /* 0x000fe40003fc5270 */
[----:B------:R-:W-:Y:S02]  /*21e60*/  P2R R137, PR, RZ, 0x20 ;  /* 0x00000020ff897803 */ /* 0x000fe40000000000 */
[----:B------:R-:W-:-:S04]  /*21e70*/  IADD3 R4, P5, PT, R0, R3, RZ ;  /* 0x0000000300047210 */ /* 0x000fc80007fbe0ff */
[C---:B0-----:R-:W-:Y:S01]  /*21e80*/  LEA.HI.X.SX32 R5, R0.reuse, R2, 0x1, P5 ;  /* 0x0000000200057211 */ /* 0x041fe200028f0eff */
[----:B------:R-:W-:-:S05]  /*21e90*/  VIADD R0, R0, UR5 ;  /* 0x0000000500007c36 */ /* 0x000fca0008000000 */
[----:B------:R-:W-:-:S04]  /*21ea0*/  IADD3 R6, P5, PT, R0, R3, RZ ;  /* 0x0000000300067210 */ /* 0x000fc80007fbe0ff */
[C---:B------:R-:W-:Y:S01]  /*21eb0*/  LEA.HI.X.SX32 R7, R0.reuse, R2, 0x1, P5 ;  /* 0x0000000200077211 */ /* 0x040fe200028f0eff */
[----:B------:R-:W-:-:S05]  /*21ec0*/  VIADD R0, R0, UR5 ;  /* 0x0000000500007c36 */ /* 0x000fca0008000000 */
[----:B------:R-:W-:-:S04]  /*21ed0*/  IADD3 R158, P5, PT, R0, R3, RZ ;  /* 0x00000003009e7210 */ /* 0x000fc80007fbe0ff */
[C---:B------:R-:W-:Y:S01]  /*21ee0*/  LEA.HI.X.SX32 R159, R0.reuse, R2, 0x1, P5 ;  /* 0x00000002009f7211 */ /* 0x040fe200028f0eff */
[----:B------:R-:W-:Y:S01]  /*21ef0*/  VIADD R0, R0, UR5 ;  /* 0x0000000500007c36 */ /* 0x000fe20008000000 */
[----:B--2---:R-:W-:-:S04]  /*21f00*/  PRMT R160, R160, 0x9910, RZ ;  /* 0x00009910a0a07816 */ /* 0x004fc800000000ff */
[CC--:B------:R-:W-:Y:S02]  /*21f10*/  IADD3 R152, P5, PT, R0.reuse, R3.reuse, RZ ;  /* 0x0000000300987210 */ /* 0x0c0fe40007fbe0ff */
[----:B------:R-:W-:Y:S02]  /*21f20*/  SHF.R.S32.HI R160, RZ, 0x8, R160 ;  /* 0x00000008ffa07819 */ /* 0x000fe400000114a0 */
[C---:B------:R-:W-:Y:S01]  /*21f30*/  LEA.HI.X.SX32 R153, R0.reuse, R2, 0x1, P5 ;  /* 0x0000000200997211 */ /* 0x040fe200028f0eff */
[----:B------:R-:W-:Y:S02]  /*21f40*/  VIADD R0, R0, UR5 ;  /* 0x0000000500007c36 */ /* 0x000fe40008000000 */
[----:B------:R0:W-:Y:S01]  /*21f50*/  @P3 STG.E.U8 desc[UR18][R150.64], R160 ;  /* 0x000000a096003986 */ /* 0x0001e2000c101112 */
[----:B------:R-:W-:Y:S02]  /*21f60*/  F2FP.SATFINITE.E5M2.F32.PACK_AB_MERGE_C R162, R9, R8, RZ ;  /* 0x0000000809a2723e */ /* 0x000fe400048060ff */
[----:B0-----:R-:W-:-:S04]  /*21f70*/  IADD3 R150, P5, PT, R0, R3, RZ ;  /* 0x0000000300967210 */ /* 0x001fc80007fbe0ff */
[C---:B------:R-:W-:Y:S01]  /*21f80*/  LEA.HI.X.SX32 R151, R0.reuse, R2, 0x1, P5 ;  /* 0x0000000200977211 */ /* 0x040fe200028f0eff */
[----:B------:R-:W-:-:S05]  /*21f90*/  VIADD R0, R0, UR5 ;  /* 0x0000000500007c36 */ /* 0x000fca0008000000 */
[----:B------:R-:W-:-:S04]  /*21fa0*/  IADD3 R8, P5, PT, R0, R3, RZ ;  /* 0x0000000300087210 */ /* 0x000fc80007fbe0ff */
[C---:B------:R-:W-:Y:S01]  /*21fb0*/  LEA.HI.X.SX32 R9, R0.reuse, R2, 0x1, P5 ;  /* 0x0000000200097211 */ /* 0x040fe200028f0eff */
[----:B------:R-:W-:-:S05]  /*21fc0*/  VIADD R0, R0, UR5 ;  /* 0x0000000500007c36 */ /* 0x000fca0008000000 */
[----:B------:R-:W-:-:S04]  /*21fd0*/  IADD3 R160, P5, PT, R0, R3, RZ ;  /* 0x0000000300a07210 */ /* 0x000fc80007fbe0ff */
[CC--:B------:R-:W-:Y:S01]  /*21fe0*/  LEA.HI.X.SX32 R161, R0.reuse, R2.reuse, 0x1, P5 ;  /* 0x0000000200a17211 */ /* 0x0c0fe200028f0eff */
[----:B------:R-:W-:Y:S01]  /*21ff0*/  VIADD R0, R0, UR5 ;  /* 0x0000000500007c36 */ /* 0x000fe20008000000 */
[----:B------:R0:W-:Y:S04]  /*22000*/  @P1 STG.E.U8 desc[UR18][R134.64], R162 ;  /* 0x000000a286001986 */ /* 0x0001e8000c101112 */
[----:B0-----:R-:W-:Y:S02]  /*22010*/  IADD3 R134, P5, PT, R0, R3, RZ ;  /* 0x0000000300867210 */ /* 0x001fe40007fbe0ff */
[----:B------:R-:W-:Y:S02]  /*22020*/  PRMT R162, R162, 0x9910, RZ ;  /* 0x00009910a2a27816 */ /* 0x000fe400000000ff */
[C---:B------:R-:W-:Y:S01]  /*22030*/  LEA.HI.X.SX32 R135, R0.reuse, R2, 0x1, P5 ;  /* 0x0000000200877211 */ /* 0x040fe200028f0eff */
[----:B------:R-:W-:Y:S01]  /*22040*/  VIADD R0, R0, UR5 ;  /* 0x0000000500007c36 */ /* 0x000fe20008000000 */
[----:B------:R-:W-:-:S05]  /*22050*/  SHF.R.S32.HI R162, RZ, 0x8, R162 ;  /* 0x00000008ffa27819 */ /* 0x000fca00000114a2 */
[----:B------:R0:W-:Y:S01]  /*22060*/  @P4 STG.E.U8 desc[UR18][R148.64], R162 ;  /* 0x000000a294004986 */ /* 0x0001e2000c101112 */
[----:B------:R-:W-:Y:S02]  /*22070*/  ISETP.LT.AND P3, PT, R139, UR15, !P2 ;  /* 0x0000000f8b007c0c */ /* 0x000fe4000d761270 */
[----:B------:R-:W-:Y:S02]  /*22080*/  ISETP.LT.AND P1, PT, R138, UR15, !P2 ;  /* 0x0000000f8a007c0c */ /* 0x000fe4000d721270 */
[----:B------:R-:W2:Y:S04]  /*22090*/  LDL.LU.64 R138, [R1+0x18] ;  /* 0x00001800018a7983 */ /* 0x000ea80000300a00 */
[----:B------:R-:W5:Y:S01]  /*220a0*/  LDL.LU.64 R142, [R1+0x10] ;  /* 0x00001000018e7983 */ /* 0x000f620000300a00 */
[----:B0-----:R-:W-:-:S03]  /*220b0*/  IADD3 R148, P4, PT, R0, R3, RZ ;  /* 0x0000000300947210 */ /* 0x001fc60007f9e0ff */
[----:B------:R-:W5:Y:S01]  /*220c0*/  LDL.LU R141, [R1+0x7dc] ;  /* 0x0007dc00018d7983 */ /* 0x000f620000300800 */
[C---:B------:R-:W-:Y:S01]  /*220d0*/  LEA.HI.X.SX32 R149, R0.reuse, R2, 0x1, P4 ;  /* 0x0000000200957211 */ /* 0x040fe200020f0eff */
[----:B------:R-:W-:Y:S02]  /*220e0*/  VIADD R0, R0, UR5 ;  /* 0x0000000500007c36 */ /* 0x000fe40008000000 */
[----:B------:R-:W5:Y:S04]  /*220f0*/  LDL.LU.64 R144, [R1+0x8] ;  /* 0x0000080001907983 */ /* 0x000f680000300a00 */
[----:B------:R-:W5:Y:S01]  /*22100*/  LDL.LU.64 R164, [R1] ;  /* 0x0000000001a47983 */ /* 0x000f620000300a00 */
[----:B---3--:R-:W-:Y:S02]  /*22110*/  ISETP.LT.AND P5, PT, R140, UR15, !P2 ;  /* 0x0000000f8c007c0c */ /* 0x008fe4000d7a1270 */
[----:B------:R-:W-:-:S02]  /*22120*/  F2FP.SATFINITE.E5M2.F32.PACK_AB_MERGE_C R140, R11, R10, RZ ;  /* 0x0000000a0b8c723e */ /* 0x000fc400048060ff */
[----:B------:R-:W-:-:S04]  /*22130*/  IADD3 R10, P4, PT, R0, R3, RZ ;  /* 0x00000003000a7210 */ /* 0x000fc80007f9e0ff */
[----:B------:R-:W-:Y:S02]  /*22140*/  LEA.HI.X.SX32 R11, R0, R2, 0x1, P4 ;  /* 0x00000002000b7211 */ /* 0x000fe400020f0eff */
[----:B----4-:R-:W-:Y:S02]  /*22150*/  ISETP.LT.AND P4, PT, R146, UR15, !P2 ;  /* 0x0000000f92007c0c */ /* 0x010fe4000d781270 */
[----:B------:R-:W3:Y:S04]  /*22160*/  LDL.LU R146, [R1+0x88c] ;  /* 0x00088c0001927983 */ /* 0x000ee80000300800 */
[----:B------:R-:W4:Y:S01]  /*22170*/  LDL.LU R147, [R1+0x888] ;  /* 0x0008880001937983 */ /* 0x000f220000300800 */
[----:B------:R-:W-:-:S03]  /*22180*/  VIADD R0, R0, UR5 ;  /* 0x0000000500007c36 */ /* 0x000fc60008000000 */
[----:B------:R0:W-:Y:S02]  /*22190*/  @P6 STG.E.U8 desc[UR18][R132.64], R140 ;  /* 0x0000008c84006986 */ /* 0x0001e4000c101112 */
[----:B0-----:R-:W-:-:S04]  /*221a0*/  IADD3 R132, P6, PT, R0, R3, RZ ;  /* 0x0000000300847210 */ /* 0x001fc80007fde0ff */
[C---:B------:R-:W-:Y:S01]  /*221b0*/  LEA.HI.X.SX32 R133, R0.reuse, R2, 0x1, P6 ;  /* 0x0000000200857211 */ /* 0x040fe200030f0eff */
[----:B------:R-:W-:-:S05]  /*221c0*/  VIADD R0, R0, UR5 ;  /* 0x0000000500007c36 */ /* 0x000fca0008000000 */
[----:B------:R-:W-:-:S04]  /*221d0*/  IADD3 R162, P6, PT, R0, R3, RZ ;  /* 0x0000000300a27210 */ /* 0x000fc80007fde0ff */
[----:B------:R-:W-:Y:S02]  /*221e0*/  LEA.HI.X.SX32 R163, R0, R2, 0x1, P6 ;  /* 0x0000000200a37211 */ /* 0x000fe400030f0eff */
[----:B------:R-:W-:Y:S02]  /*221f0*/  ISETP.NE.AND P6, PT, R137, RZ, PT ;  /* 0x000000ff8900720c */ /* 0x000fe40003fc5270 */
[----:B------:R-:W-:Y:S01]  /*22200*/  PRMT R140, R140, 0x9910, RZ ;  /* 0x000099108c8c7816 */ /* 0x000fe200000000ff */
[----:B------:R-:W4:Y:S01]  /*22210*/  LDL.LU R137, [R1+0xa10] ;  /* 0x000a100001897983 */ /* 0x000f220000300800 */
[----:B------:R-:W-:Y:S02]  /*22220*/  F2FP.SATFINITE.E5M2.F32.PACK_AB_MERGE_C R12, R13, R12, RZ ;  /* 0x0000000c0d0c723e */ /* 0x000fe400048060ff */
[----:B------:R-:W-:Y:S02]  /*22230*/  SHF.R.S32.HI R140, RZ, 0x8, R140 ;  /* 0x00000008ff8c7819 */ /* 0x000fe4000001148c */
[----:B------:R-:W-:-:S05]  /*22240*/  F2FP.SATFINITE.E5M2.F32.PACK_AB_MERGE_C R14, R15, R14, RZ ;  /* 0x0000000e0f0e723e */ /* 0x000fca00048060ff */
[----:B--2---:R0:W-:Y:S04]  /*22250*/  @P6 STG.E.U8 desc[UR18][R138.64], R140 ;  /* 0x0000008c8a006986 */ /* 0x0041e8000c101112 */
[----:B-----5:R2:W-:Y:S01]  /*22260*/  @P0 STG.E.U8 desc[UR18][R142.64], R12 ;  /* 0x0000000c8e000986 */ /* 0x0205e2000c101112 */
[----:B------:R-:W-:-:S03]  /*22270*/  ISETP.LT.AND P6, PT, R141, UR15, !P2 ;  /* 0x0000000f8d007c0c */ /* 0x000fc6000d7c1270 */
[----:B0-----:R-:W5:Y:S01]  /*22280*/  LDL.LU.64 R138, [R1+0xa08] ;  /* 0x000a0800018a7983 */ /* 0x001f620000300a00 */
[----:B--2---:R-:W-:-:S03]  /*22290*/  PRMT R12, R12, 0x9910, RZ ;  /* 0x000099100c0c7816 */ /* 0x004fc600000000ff */
[----:B------:R-:W2:Y:S01]  /*222a0*/  LDL.LU R140, [R1+0xa04] ;  /* 0x000a0400018c7983 */ /* 0x000ea20000300800 */
[----:B------:R-:W-:-:S03]  /*222b0*/  SHF.R.S32.HI R12, RZ, 0x8, R12 ;  /* 0x00000008ff0c7819 */ /* 0x000fc6000001140c */
[----:B------:R-:W2:Y:S04]  /*222c0*/  LDL.LU R141, [R1+0xa00] ;  /* 0x000a0000018d7983 */ /* 0x000ea80000300800 */
[----:B------:R-:W2:Y:S04]  /*222d0*/  LDL.LU R13, [R1+0x908] ;  /* 0x00090800010d7983 */ /* 0x000ea80000300800 */
[----:B------:R-:W2:Y:S04]  /*222e0*/  LDL.LU.64 R142, [R1+0x9f8] ;  /* 0x0009f800018e7983 */ /* 0x000ea80000300a00 */
[----:B------:R0:W-:Y:S04]  /*222f0*/  @P3 STG.E.U8 desc[UR18][R144.64], R12 ;  /* 0x0000000c90003986 */ /* 0x0001e8000c101112 */
[----:B------:R0:W-:Y:S01]  /*22300*/  @P1 STG.E.U8 desc[UR18][R164.64], R14 ;  /* 0x0000000ea4001986 */ /* 0x0001e2000c101112 */
[----:B---3--:R-:W-:-:S03]  /*22310*/  ISETP.LT.AND P0, PT, R146, UR15, !P2 ;  /* 0x0000000f92007c0c */ /* 0x008fc6000d701270 */
[----:B------:R-:W3:Y:S01]  /*22320*/  LDL.LU R146, [R1+0x9f0] ;  /* 0x0009f00001927983 */ /* 0x000ee20000300800 */
[----:B----4-:R-:W-:-:S03]  /*22330*/  ISETP.LT.AND P3, PT, R147, UR15, !P2 ;  /* 0x0000000f93007c0c */ /* 0x010fc6000d761270 */
[----:B0-----:R-:W4:Y:S04]  /*22340*/  LDL.LU.64 R144, [R1+0x9e8] ;  /* 0x0009e80001907983 */ /* 0x001f280000300a00 */
[----:B------:R-:W2:Y:S04]  /*22350*/  LDL.LU R12, [R1+0x7e4] ;  /* 0x0007e400010c7983 */ /* 0x000ea80000300800 */
[----:B------:R-:W3:Y:S04]  /*22360*/  LDL.LU R147, [R1+0x9e0] ;  /* 0x0009e00001937983 */ /* 0x000ee80000300800 */
[----:B------:R-:W2:Y:S04]  /*22370*/  LDL.LU R15, [R1+0x904] ;  /* 0x00090400010f7983 */ /* 0x000ea80000300800 */
[----:B------:R-:W2:Y:S01]  /*22380*/  LDL.LU.64 R164, [R1+0x9d8] ;  /* 0x0009d80001a47983 */ /* 0x000ea20000300a00 */
[----:B------:R-:W-:-:S04]  /*22390*/  PRMT R14, R14, 0x9910, RZ ;  /* 0x000099100e0e7816 */ /* 0x000fc800000000ff */
[----:B------:R-:W-:Y:S02]  /*223a0*/  SHF.R.S32.HI R14, RZ, 0x8, R14 ;  /* 0x00000008ff0e7819 */ /* 0x000fe4000001140e */
[----:B------:R-:W-:-:S03]  /*223b0*/  F2FP.SATFINITE.E5M2.F32.PACK_AB_MERGE_C R16, R17, R16, RZ ;  /* 0x000000101110723e */ /* 0x000fc600048060ff */
[----:B--2---:R0:W-:Y:S04]  /*223c0*/  @P5 STG.E.U8 desc[UR18][R164.64], R14 ;  /* 0x0000000ea4005986 */ /* 0x0041e8000c101112 */
[----:B0-----:R-:W2:Y:S04]  /*223d0*/  LDL.LU R165, [R1+0x90c] ;  /* 0x00090c0001a57983 */ /* 0x001ea80000300800 */
[----:B------:R-:W2:Y:S01]  /*223e0*/  LDL.LU R164, [R1+0x910] ;  /* 0x0009100001a47983 */ /* 0x000ea20000300800 */
[----:B------:R-:W-:-:S03]  /*223f0*/  ISETP.LT.AND P1, PT, R15, UR15, !P2 ;  /* 0x0000000f0f007c0c */ /* 0x000fc6000d721270 */
[----:B------:R-:W2:Y:S01]  /*22400*/  LDL.LU R15, [R1+0x8c4] ;  /* 0x0008c400010f7983 */ /* 0x000ea20000300800 */
[----:B------:R-:W-:-:S03]  /*22410*/  ISETP.LT.AND P5, PT, R13, UR15, !P2 ;  /* 0x0000000f0d007c0c */ /* 0x000fc6000d7a1270 */
[----:B------:R-:W2:Y:S04]  /*22420*/  LDL.LU R13, [R1+0x8b4] ;  /* 0x0008b400010d7983 */ /* 0x000ea80000300800 */
[----:B---3--:R0:W-:Y:S01]  /*22430*/  @P4 STG.E.U8 desc[UR18][R146.64], R16 ;  /* 0x0000001092004986 */ /* 0x0081e2000c101112 */
[----:B------:R-:W-:Y:S01]  /*22440*/  ISETP.LT.AND P4, PT, R12, UR4, !P2 ;  /* 0x000000040c007c0c */ /* 0x000fe2000d781270 */
[----:B------:R-:W2:Y:S02]  /*22450*/  LDCU UR4, c[0x0][0x39c] ;  /* 0x00007380ff0477ac */ /* 0x000ea40008000800 */
[----:B------:R-:W3:Y:S04]  /*22460*/  LDL.LU R12, [R1+0x8a8] ;  /* 0x0008a800010c7983 */ /* 0x000ee80000300800 */
[----:B------:R-:W3:Y:S01]  /*22470*/  LDL.LU R14, [R1+0x898] ;  /* 0x00089800010e7983 */ /* 0x000ee20000300800 */
[----:B0-----:R-:W-:-:S03]  /*22480*/  PRMT R16, R16, 0x9910, RZ ;  /* 0x0000991010107816 */ /* 0x001fc600000000ff */
[----:B------:R-:W3:Y:S01]  /*22490*/  LDL.LU R17, [R1+0x914] ;  /* 0x0009140001117983 */ /* 0x000ee20000300800 */
[----:B------:R-:W-:-:S05]  /*224a0*/  SHF.R.S32.HI R16, RZ, 0x8, R16 ;  /* 0x00000008ff107819 */ /* 0x000fca0000011410 */
[----:B----4-:R0:W-:Y:S01]  /*224b0*/  @P6 STG.E.U8 desc[UR18][R144.64], R16 ;  /* 0x0000001090006986 */ /* 0x0101e2000c101112 */
[----:B------:R-:W-:-:S05]  /*224c0*/  F2FP.SATFINITE.E5M2.F32.PACK_AB_MERGE_C R18, R19, R18, RZ ;  /* 0x000000121312723e */ /* 0x000fca00048060ff */
[----:B------:R4:W-:Y:S04]  /*224d0*/  @P0 STG.E.U8 desc[UR18][R142.64], R18 ;  /* 0x000000128e000986 */ /* 0x0009e8000c101112 */
[----:B0-----:R-:W3:Y:S01]  /*224e0*/  LDL.LU R16, [R1+0x918] ;  /* 0x0009180001107983 */ /* 0x001ee20000300800 */
[----:B----4-:R-:W-:-:S04]  /*224f0*/  PRMT R18, R18, 0x9910, RZ ;  /* 0x0000991012127816 */ /* 0x010fc800000000ff */
[----:B------:R-:W-:-:S05]  /*22500*/  SHF.R.S32.HI R18, RZ, 0x8, R18 ;  /* 0x00000008ff127819 */ /* 0x000fca0000011412 */
[----:B------:R-:W-:Y:S01]  /*22510*/  @P3 STG.E.U8 desc[UR18][R140.64], R18 ;  /* 0x000000128c003986 */ /* 0x000fe2000c101112 */
[----:B------:R-:W-:-:S05]  /*22520*/  F2FP.SATFINITE.E5M2.F32.PACK_AB_MERGE_C R20, R21, R20, RZ ;  /* 0x000000141514723e */ /* 0x000fca00048060ff */
[----:B-----5:R0:W-:Y:S02]  /*22530*/  @P1 STG.E.U8 desc[UR18][R138.64], R20 ;  /* 0x000000148a001986 */ /* 0x0201e4000c101112 */
[----:B0-----:R-:W-:-:S04]  /*22540*/  PRMT R20, R20, 0x9910, RZ ;  /* 0x0000991014147816 */ /* 0x001fc800000000ff */
[----:B------:R-:W-:-:S05]  /*22550*/  SHF.R.S32.HI R20, RZ, 0x8, R20 ;  /* 0x00000008ff147819 */ /* 0x000fca0000011414 */
[----:B------:R-:W-:Y:S01]  /*22560*/  @P5 STG.E.U8 desc[UR18][R136.64], R20 ;  /* 0x0000001488005986 */ /* 0x000fe2000c101112 */
[----:B--2---:R-:W-:Y:S01]  /*22570*/  ISETP.LT.AND P6, PT, R165, UR4, !P2 ;  /* 0x00000004a5007c0c */ /* 0x004fe2000d7c1270 */
[----:B------:R-:W0:Y:S02]  /*22580*/  LDCU UR4, c[0x0][0x39c] ;  /* 0x00007380ff0477ac */ /* 0x000e240008000800 */
[----:B0-----:R-:W-:Y:S01]  /*22590*/  ISETP.LT.AND P0, PT, R164, UR4, !P2 ;  /* 0x00000004a4007c0c */ /* 0x001fe2000d701270 */
[----:B------:R-:W0:Y:S02]  /*225a0*/  LDCU UR4, c[0x0][0x39c] ;  /* 0x00007380ff0477ac */ /* 0x000e240008000800 */
[----:B0-----:R-:W-:Y:S01]  /*225b0*/  ISETP.LT.AND P3, PT, R15, UR4, !P2 ;  /* 0x000000040f007c0c */ /* 0x001fe2000d761270 */
[----:B------:R-:W0:Y:S01]  /*225c0*/  LDCU UR4, c[0x0][0x39c] ;  /* 0x00007380ff0477ac */ /* 0x000e220008000800 */
[----:B------:R-:W2:Y:S01]  /*225d0*/  LDL.LU R15, [R1+0x91c] ;  /* 0x00091c00010f7983 */ /* 0x000ea20000300800 */
[----:B0-----:R-:W-:Y:S01]  /*225e0*/  ISETP.LT.AND P1, PT, R13, UR4, !P2 ;  /* 0x000000040d007c0c */ /* 0x001fe2000d721270 */
[----:B------:R-:W3:Y:S02]  /*225f0*/  LDCU UR4, c[0x0][0x39c] ;  /* 0x00007380ff0477ac */ /* 0x000ee40008000800 */
[----:B------:R-:W4:Y:S01]  /*22600*/  LDL.LU R13, [R1+0x920] ;  /* 0x00092000010d7983 */ /* 0x000f220000300800 */
[----:B---3--:R-:W-:Y:S01]  /*22610*/  ISETP.LT.AND P5, PT, R12, UR4, !P2 ;  /* 0x000000040c007c0c */ /* 0x008fe2000d7a1270 */
[----:B------:R-:W0:Y:S02]  /*22620*/  LDCU UR4, c[0x0][0x39c] ;  /* 0x00007380ff0477ac */ /* 0x000e240008000800 */
[----:B------:R-:W3:Y:S01]  /*22630*/  LDL.LU R12, [R1+0x8d0] ;  /* 0x0008d000010c7983 */ /* 0x000ee20000300800 */
[----:B------:R-:W-:-:S05]  /*22640*/  F2FP.SATFINITE.E5M2.F32.PACK_AB_MERGE_C R22, R23, R22, RZ ;  /* 0x000000161716723e */ /* 0x000fca00048060ff */
[----:B------:R5:W-:Y:S01]  /*22650*/  @P6 STG.E.U8 desc[UR18][R156.64], R22 ;  /* 0x000000169c006986 */ /* 0x000be2000c101112 */
[----:B0-----:R-:W-:Y:S01]  /*22660*/  ISETP.LT.AND P6, PT, R14, UR4, !P2 ;  /* 0x000000040e007c0c */ /* 0x001fe2000d7c1270 */
[----:B------:R-:W0:Y:S01]  /*22670*/  LDCU UR4, c[0x0][0x39c] ;  /* 0x00007380ff0477ac */ /* 0x000e220008000800 */
[----:B-----5:R-:W-:Y:S01]  /*22680*/  PRMT R22, R22, 0x9910, RZ ;  /* 0x0000991016167816 */ /* 0x020fe200000000ff */
[----:B------:R-:W5:Y:S03]  /*22690*/  LDL.LU R14, [R1+0x8b8] ;  /* 0x0008b800010e7983 */ /* 0x000f660000300800 */
[----:B------:R-:W-:-:S05]  /*226a0*/  SHF.R.S32.HI R22, RZ, 0x8, R22 ;  /* 0x00000008ff167819 */ /* 0x000fca0000011416 */
[----:B------:R-:W-:Y:S01]  /*226b0*/  @P0 STG.E.U8 desc[UR18][R154.64], R22 ;  /* 0x000000169a000986 */ /* 0x000fe2000c101112 */
[----:B0-----:R-:W-:Y:S01]  /*226c0*/  ISETP.LT.AND P0, PT, R17, UR4, !P2 ;  /* 0x0000000411007c0c */ /* 0x001fe2000d701270 */
[----:B------:R-:W0:Y:S01]  /*226d0*/  LDCU UR4, c[0x0][0x39c] ;  /* 0x00007380ff0477ac */ /* 0x000e220008000800 */
[----:B------:R-:W-:-:S05]  /*226e0*/  F2FP.SATFINITE.E5M2.F32.PACK_AB_MERGE_C R24, R25, R24, RZ ;  /* 0x000000181918723e */ /* 0x000fca00048060ff */
[----:B------:R0:W-:Y:S02]  /*226f0*/  @P3 STG.E.U8 desc[UR18][R4.64], R24 ;  /* 0x0000001804003986 */ /* 0x0001e4000c101112 */
[----:B0-----:R-:W-:Y:S01]  /*22700*/  ISETP.LT.AND P3, PT, R16, UR4, !P2 ;  /* 0x0000000410007c0c */ /* 0x001fe2000d761270 */
[----:B------:R-:W2:Y:S01]  /*22710*/  LDCU UR4, c[0x0][0x39c] ;  /* 0x00007380ff0477ac */ /* 0x000ea20008000800 */
[----:B------:R-:W-:Y:S01]  /*22720*/  PRMT R24, R24, 0x9910, RZ ;  /* 0x0000991018187816 */ /* 0x000fe200000000ff */
[----:B------:R-:W5:Y:S03]  /*22730*/  LDL.LU R5, [R1+0x8b0] ;  /* 0x0008b00001057983 */ /* 0x000f660000300800 */
[----:B------:R-:W-:Y:S01]  /*22740*/  SHF.R.S32.HI R24, RZ, 0x8, R24 ;  /* 0x00000008ff187819 */ /* 0x000fe20000011418 */
[----:B------:R-:W5:Y:S04]  /*22750*/  LDL.LU R4, [R1+0x894] ;  /* 0x0008940001047983 */ /* 0x000f680000300800 */
[----:B------:R-:W-:Y:S01]  /*22760*/  @P1 STG.E.U8 desc[UR18][R6.64], R24 ;  /* 0x0000001806001986 */ /* 0x000fe2000c101112 */
[----:B------:R-:W-:-:S05]  /*22770*/  F2FP.SATFINITE.E5M2.F32.PACK_AB_MERGE_C R26, R27, R26, RZ ;  /* 0x0000001a1b1a723e */ /* 0x000fca00048060ff */
[----:B------:R0:W-:Y:S02]  /*22780*/  @P5 STG.E.U8 desc[UR18][R158.64], R26 ;  /* 0x0000001a9e005986 */ /* 0x0001e4000c101112 */
[----:B0-----:R-:W-:-:S04]  /*22790*/  PRMT R26, R26, 0x9910, RZ ;  /* 0x000099101a1a7816 */ /* 0x001fc800000000ff */
[----:B------:R-:W-:-:S05]  /*227a0*/  SHF.R.S32.HI R26, RZ, 0x8, R26 ;  /* 0x00000008ff1a7819 */ /* 0x000fca000001141a */
[----:B------:R-:W-:Y:S01]  /*227b0*/  @P6 STG.E.U8 desc[UR18][R152.64], R26 ;  /* 0x0000001a98006986 */ /* 0x000fe2000c101112 */
[----:B--2---:R-:W-:Y:S01]  /*227c0*/  ISETP.LT.AND P1, PT, R15, UR4, !P2 ;  /* 0x000000040f007c0c */ /* 0x004fe2000d721270 */
[----:B------:R-:W4:Y:S02]  /*227d0*/  LDCU UR4, c[0x0][0x39c] ;  /* 0x00007380ff0477ac */ /* 0x000f240008000800 */
[----:B----4-:R-:W-:Y:S01]  /*227e0*/  ISETP.LT.AND P5, PT, R13, UR4, !P2 ;  /* 0x000000040d007c0c */ /* 0x010fe2000d7a1270 */
[----:B------:R-:W3:Y:S01]  /*227f0*/  LDCU UR4, c[0x0][0x39c] ;  /* 0x00007380ff0477ac */ /* 0x000ee20008000800 */
[----:B------:R-:W2:Y:S01]  /*22800*/  LDL.LU R13, [R1+0x930] ;  /* 0x00093000010d7983 */ /* 0x000ea20000300800 */
[----:B---3--:R-:W-:Y:S01]  /*22810*/  ISETP.LT.AND P6, PT, R12, UR4, !P2 ;  /* 0x000000040c007c0c */ /* 0x008fe2000d7c1270 */
[----:B------:R-:W5:Y:S02]  /*22820*/  LDCU UR4, c[0x0][0x39c] ;  /* 0x00007380ff0477ac */ /* 0x000f640008000800 */
[----:B------:R-:W3:Y:S01]  /*22830*/  LDL.LU R12, [R1+0x92c] ;  /* 0x00092c00010c7983 */ /* 0x000ee20000300800 */
[----:B------:R-:W-:-:S02]  /*22840*/  F2FP.SATFINITE.E5M2.F32.PACK_AB_MERGE_C R28, R29, R28, RZ ;  /* 0x0000001c1d1c723e */ /* 0x000fc400048060ff */
[----:B------:R-:W-:Y:S01]  /*22850*/  F2FP.SATFINITE.E5M2.F32.PACK_AB_MERGE_C R30, R31, R30, RZ ;  /* 0x0000001e1f1e723e */ /* 0x000fe200048060ff */
[----:B------:R-:W4:Y:S04]  /*22860*/  LDL.LU R7, [R1+0x928] ;  /* 0x0009280001077983 */ /* 0x000f280000300800 */
[----:B------:R0:W-:Y:S04]  /*22870*/  @P0 STG.E.U8 desc[UR18][R150.64], R28 ;  /* 0x0000001c96000986 */ /* 0x0001e8000c101112 */
[----:B------:R-:W2:Y:S01]  /*22880*/  LDL.LU R6, [R1+0x924] ;  /* 0x0009240001067983 */ /* 0x000ea20000300800 */
[----:B-----5:R-:W-:Y:S01]  /*22890*/  ISETP.LT.AND P0, PT, R14, UR4, !P2 ;  /* 0x000000040e007c0c */ /* 0x020fe2000d701270 */
[----:B------:R-:W5:Y:S01]  /*228a0*/  LDCU UR4, c[0x0][0x39c] ;  /* 0x00007380ff0477ac */ /* 0x000f620008000800 */
[----:B0-----:R-:W-:-:S04]  /*228b0*/  PRMT R28, R28, 0x9910, RZ ;  /* 0x000099101c1c7816 */ /* 0x001fc800000000ff */
[----:B------:R-:W-:-:S05]  /*228c0*/  SHF.R.S32.HI R28, RZ, 0x8, R28 ;  /* 0x00000008ff1c7819 */ /* 0x000fca000001141c */
[----:B------:R-:W-:Y:S04]  /*228d0*/  @P3 STG.E.U8 desc[UR18][R8.64], R28 ;  /* 0x0000001c08003986 */ /* 0x000fe8000c101112 */
[----:B------:R0:W-:Y:S01]  /*228e0*/  @P1 STG.E.U8 desc[UR18][R160.64], R30 ;  /* 0x0000001ea0001986 */ /* 0x0001e2000c101112 */
[----:B------:R-:W-:Y:S02]  /*228f0*/  F2FP.SATFINITE.E5M2.F32.PACK_AB_MERGE_C R32, R33, R32, RZ ;  /* 0x000000202120723e */ /* 0x000fe400048060ff */
[----:B0-----:R-:W-:Y:S02]  /*22900*/  PRMT R30, R30, 0x9910, RZ ;  /* 0x000099101e1e7816 */ /* 0x001fe400000000ff */
[----:B-----5:R-:W-:-:S03]  /*22910*/  ISETP.LT.AND P3, PT, R5, UR4, !P2 ;  /* 0x0000000405007c0c */ /* 0x020fc6000d761270 */
[----:B------:R-:W-:Y:S01]  /*22920*/  IMAD.MOV.U32 R5, RZ, RZ, R30 ;  /* 0x000000ffff057224 */ /* 0x000fe200078e001e */
[----:B------:R-:W0:Y:S04]  /*22930*/  LDCU UR4, c[0x0][0x39c] ;  /* 0x00007380ff0477ac */ /* 0x000e280008000800 */
[----:B------:R-:W-:-:S05]  /*22940*/  SHF.R.S32.HI R5, RZ, 0x8, R5 ;  /* 0x00000008ff057819 */ /* 0x000fca0000011405 */
[----:B------:R5:W-:Y:S04]  /*22950*/  @P5 STG.E.U8 desc[UR18][R134.64], R5 ;  /* 0x0000000586005986 */ /* 0x000be8000c101112 */
[----:B------:R-:W-:Y:S01]  /*22960*/  @P6 STG.E.U8 desc[UR18][R148.64], R32 ;  /* 0x0000002094006986 */ /* 0x000fe2000c101112 */
[----:B---3--:R-:W-:Y:S02]  /*22970*/  ISETP.LT.AND P6, PT, R12, UR6, !P2 ;  /* 0x000000060c007c0c */ /* 0x008fe4000d7c1270 */
[----:B------:R-:W-:Y:S01]  /*22980*/  F2FP.SATFINITE.E5M2.F32.PACK_AB_MERGE_C R34, R35, R34, RZ ;  /* 0x000000222322723e */ /* 0x000fe200048060ff */
[----:B------:R-:W3:Y:S01]  /*22990*/  LDL.LU R12, [R1+0x8c0] ;  /* 0x0008c000010c7983 */ /* 0x000ee20000300800 */
[----:B0-----:R-:W-:Y:S01]  /*229a0*/  ISETP.LT.AND P1, PT, R4, UR4, !P2 ;  /* 0x0000000404007c0c */ /* 0x001fe2000d721270 */
[----:B------:R-:W2:Y:S01]  /*229b0*/  LDCU UR4, c[0x0][0x39c] ;  /* 0x00007380ff0477ac */ /* 0x000ea20008000800 */
[----:B------:R-:W-:Y:S01]  /*229c0*/  PRMT R4, R32, 0x9910, RZ ;  /* 0x0000991020047816 */ /* 0x000fe200000000ff */
[----:B------:R-:W-:Y:S01]  /*229d0*/  VIADD R0, R0, UR5 ;  /* 0x0000000500007c36 */ /* 0x000fe20008000000 */
[----:B------:R-:W-:Y:S01]  /*229e0*/  F2FP.SATFINITE.E5M2.F32.PACK_AB_MERGE_C R36, R37, R36, RZ ;  /* 0x000000242524723e */ /* 0x000fe200048060ff */
[----:B------:R-:W0:Y:S01]  /*229f0*/  LDCU UR6, c[0x0][0x39c] ;  /* 0x00007380ff0677ac */ /* 0x000e220008000800 */
[----:B------:R-:W-:-:S02]  /*22a00*/  SHF.R.S32.HI R4, RZ, 0x8, R4 ;  /* 0x00000008ff047819 */ /* 0x000fc40000011404 */
[----:B-----5:R-:W-:-:S03]  /*22a10*/  PRMT R5, R34, 0x9910, RZ ;  /* 0x0000991022057816 */ /* 0x020fc600000000ff */
[----:B------:R5:W-:Y:S01]  /*22a20*/  @P0 STG.E.U8 desc[UR18][R10.64], R4 ;  /* 0x000000040a000986 */ /* 0x000be2000c101112 */
[----:B------:R-:W-:Y:S01]  /*22a30*/  SHF.R.S32.HI R5, RZ, 0x8, R5 ;  /* 0x00000008ff057819 */ /* 0x000fe20000011405 */
[C---:B------:R-:W-:Y:S02]  /*22a40*/  VIADD R8, R0.reuse, UR5 ;  /* 0x0000000500087c36 */ /* 0x040fe40008000000 */
[----:B------:R-:W-:Y:S04]  /*22a50*/  @P3 STG.E.U8 desc[UR18][R132.64], R34 ;  /* 0x0000002284003986 */ /* 0x000fe8000c101112 */
[----:B-----5:R-:W0:Y:S01]  /*22a60*/  LDL.LU R11, [R1+0x8ac] ;  /* 0x0008ac00010b7983 */ /* 0x020e220000300800 */
[----:B--2---:R-:W-:Y:S01]  /*22a70*/  ISETP.LT.AND P5, PT, R13, UR4, !P2 ;  /* 0x000000040d007c0c */ /* 0x004fe2000d7a1270 */
[----:B------:R-:W3:Y:S02]  /*22a80*/  LDCU UR4, c[0x0][0x39c] ;  /* 0x00007380ff0477ac */ /* 0x000ee40008000800 */
[----:B------:R2:W-:Y:S01]  /*22a90*/  @P1 STG.E.U8 desc[UR18][R162.64], R5 ;  /* 0x00000005a2001986 */ /* 0x0005e2000c101112 */
[----:B------:R-:W-:-:S02]  /*22aa0*/  IADD3 R4, P1, PT, R0, R3, RZ ;  /* 0x0000000300047210 */ /* 0x000fc40007f3e0ff */
[----:B----4-:R-:W-:Y:S01]  /*22ab0*/  ISETP.LT.AND P0, PT, R7, UR7, !P2 ;  /* 0x0000000707007c0c */ /* 0x010fe2000d701270 */
[----:B------:R-:W4:Y:S01]  /*22ac0*/  LDL.LU R10, [R1+0x890] ;  /* 0x00089000010a7983 */ /* 0x000f220000300800 */
[----:B------:R-:W-:Y:S01]  /*22ad0*/  ISETP.LT.AND P3, PT, R6, UR9, !P2 ;  /* 0x0000000906007c0c */ /* 0x000fe2000d761270 */
[----:B------:R-:W4:Y:S01]  /*22ae0*/  LDCU UR7, c[0x0][0x39c] ;  /* 0x00007380ff0777ac */ /* 0x000f220008000800 */
[----:B------:R-:W-:Y:S01]  /*22af0*/  PRMT R7, R36, 0x9910, RZ ;  /* 0x0000991024077816 */ /* 0x000fe200000000ff */
[----:B------:R-:W5:Y:S01]  /*22b00*/  LDL.LU R13, [R1+0x884] ;  /* 0x00088400010d7983 */ /* 0x000f620000300800 */
[----:B------:R-:W-:Y:S01]  /*22b10*/  F2FP.SATFINITE.E5M2.F32.PACK_AB_MERGE_C R38, R39, R38, RZ ;  /* 0x000000262726723e */ /* 0x000fe200048060ff */
[----:B------:R-:W5:Y:S01]  /*22b20*/  LDCU UR9, c[0x0][0x39c] ;  /* 0x00007380ff0977ac */ /* 0x000f620008000800 */
[----:B--2---:R-:W-:Y:S01]  /*22b30*/  LEA.HI.X.SX32 R5, R0, R2, 0x1, P1 ;  /* 0x0000000200057211 */ /* 0x004fe200008f0eff */
[----:B------:R-:W1:Y:S01]  /*22b40*/  LDL.LU R9, [R1+0x934] ;  /* 0x0009340001097983 */ /* 0x000e620000300800 */
[----:B------:R-:W-:-:S02]  /*22b50*/  IADD3 R6, P1, PT, R8, R3, RZ ;  /* 0x0000000308067210 */ /* 0x000fc40007f3e0ff */
[----:B------:R-:W-:Y:S02]  /*22b60*/  SHF.R.S32.HI R0, RZ, 0x8, R7 ;  /* 0x00000008ff007819 */ /* 0x000fe40000011407 */
[C---:B------:R-:W-:Y:S01]  /*22b70*/  LEA.HI.X.SX32 R7, R8.reuse, R2, 0x1, P1 ;  /* 0x0000000208077211 */ /* 0x040fe200008f0eff */
[----:B------:R-:W-:Y:S01]  /*22b80*/  VIADD R8, R8, UR5 ;  /* 0x0000000508087c36 */ /* 0x000fe20008000000 */
[----:B------:R2:W-:Y:S04]  /*22b90*/  @P5 STG.E.U8 desc[UR18][R4.64], R36 ;  /* 0x0000002404005986 */ /* 0x0005e8000c101112 */
[----:B--2---:R-:W-:-:S04]  /*22ba0*/  IADD3 R4, P1, PT, R8, R3, RZ ;  /* 0x0000000308047210 */ /* 0x004fc80007f3e0ff */
[----:B------:R-:W-:Y:S02]  /*22bb0*/  LEA.HI.X.SX32 R5, R8, R2, 0x1, P1 ;  /* 0x0000000208057211 */ /* 0x000fe400008f0eff */
[----:B---3--:R-:W-:Y:S01]  /*22bc0*/  ISETP.LT.AND P1, PT, R12, UR4, !P2 ;  /* 0x000000040c007c0c */ /* 0x008fe2000d721270 */
[----:B------:R2:W-:Y:S01]  /*22bd0*/  @P6 STG.E.U8 desc[UR18][R6.64], R0 ;  /* 0x0000000006006986 */ /* 0x0005e2000c101112 */
[----:B------:R-:W3:Y:S03]  /*22be0*/  LDCU UR4, c[0x0][0x39c] ;  /* 0x00007380ff0477ac */ /* 0x000ee60008000800 */
[----:B------:R-:W3:Y:S01]  /*22bf0*/  LDL.LU R12, [R1+0x938] ;  /* 0x00093800010c7983 */ /* 0x000ee20000300800 */
[----:B--2---:R-:W-:Y:S01]  /*22c00*/  VIADD R0, R8, UR5 ;  /* 0x0000000508007c36 */ /* 0x004fe20008000000 */
[----:B------:R-:W-:-:S04]  /*22c10*/  PRMT R7, R38, 0x9910, RZ ;  /* 0x0000991026077816 */ /* 0x000fc800000000ff */
[CC--:B------:R-:W-:Y:S02]  /*22c20*/  IADD3 R6, P6, PT, R0.reuse, R3.reuse, RZ ;  /* 0x0000000300067210 */ /* 0x0c0fe40007fde0ff */
[----:B------:R-:W-:Y:S02]  /*22c30*/  SHF.R.S32.HI R8, RZ, 0x8, R7 ;  /* 0x00000008ff087819 */ /* 0x000fe40000011407 */
[C---:B------:R-:W-:Y:S02]  /*22c40*/  LEA.HI.X.SX32 R7, R0.reuse, R2, 0x1, P6 ;  /* 0x0000000200077211 */ /* 0x040fe400030f0eff */
[----:B0-----:R-:W-:Y:S01]  /*22c50*/  ISETP.LT.AND P5, PT, R11, UR6, !P2 ;  /* 0x000000060b007c0c */ /* 0x001fe2000d7a1270 */
[----:B------:R-:W-:Y:S01]  /*22c60*/  VIADD R0, R0, UR5 ;  /* 0x0000000500007c36 */ /* 0x000fe20008000000 */
[----:B------:R-:W2:Y:S01]  /*22c70*/  LDL.LU R11, [R1+0x940] ;  /* 0x00094000010b7983 */ /* 0x000ea20000300800 */
[----:B------:R-:W-:Y:S01]  /*22c80*/  F2FP.SATFINITE.E5M2.F32.PACK_AB_MERGE_C R40, R41, R40, RZ ;  /* 0x000000282928723e */ /* 0x000fe200048060ff */
[----:B------:R-:W2:Y:S02]  /*22c90*/  LDCU UR6, c[0x0][0x39c] ;  /* 0x00007380ff0677ac */ /* 0x000ea40008000800 */
[----:B------:R0:W-:Y:S04]  /*22ca0*/  @P0 STG.E.U8 desc[UR18][R4.64], R38 ;  /* 0x0000002604000986 */ /* 0x0001e8000c101112 */
[----:B------:R1:W-:Y:S01]  /*22cb0*/  @P3 STG.E.U8 desc[UR18][R6.64], R8 ;  /* 0x0000000806003986 */ /* 0x0003e2000c101112 */
[----:B0-----:R-:W-:-:S04]  /*22cc0*/  IADD3 R4, P6, PT, R0, R3, RZ ;  /* 0x0000000300047210 */ /* 0x001fc80007fde0ff */
[C---:B------:R-:W-:Y:S01]  /*22cd0*/  LEA.HI.X.SX32 R5, R0.reuse, R2, 0x1, P6 ;  /* 0x0000000200057211 */ /* 0x040fe200030f0eff */
[----:B------:R-:W-:Y:S01]  /*22ce0*/  VIADD R0, R0, UR5 ;  /* 0x0000000500007c36 */ /* 0x000fe20008000000 */
[----:B-1----:R-:W-:-:S03]  /*22cf0*/  PRMT R6, R40, 0x9910, RZ ;  /* 0x0000991028067816 */ /* 0x002fc600000000ff */
[----:B------:R0:W-:Y:S01]  /*22d00*/  @P1 STG.E.U8 desc[UR18][R4.64], R40 ;  /* 0x0000002804001986 */ /* 0x0001e2000c101112 */
[----:B------:R-:W-:Y:S01]  /*22d10*/  VIADD R7, R0, UR5 ;  /* 0x0000000500077c36 */ /* 0x000fe20008000000 */
[----:B------:R-:W-:Y:S02]  /*22d20*/  SHF.R.S32.HI R8, RZ, 0x8, R6 ;  /* 0x00000008ff087819 */ /* 0x000fe40000011406 */
[----:B----4-:R-:W-:Y:S01]  /*22d30*/  ISETP.LT.AND P0, PT, R10, UR7, !P2 ;  /* 0x000000070a007c0c */ /* 0x010fe2000d701270 */
[----:B------:R-:W1:Y:S01]  /*22d40*/  LDCU UR7, c[0x0][0x39c] ;  /* 0x00007380ff0777ac */ /* 0x000e620008000800 */
[----:B------:R-:W1:Y:S01]  /*22d50*/  LDL.LU R10, [R1+0x93c] ;  /* 0x00093c00010a7983 */ /* 0x000e620000300800 */
[----:B0-----:R-:W-:-:S04]  /*22d60*/  IADD3 R4, P1, PT, R0, R3, RZ ;  /* 0x0000000300047210 */ /* 0x001fc80007f3e0ff */
[----:B------:R-:W-:Y:S02]  /*22d70*/  LEA.HI.X.SX32 R5, R0, R2, 0x1, P1 ;  /* 0x0000000200057211 */ /* 0x000fe400008f0eff */
[C---:B------:R-:W-:Y:S01]  /*22d80*/  IADD3 R6, P1, PT, R7.reuse, R3, RZ ;  /* 0x0000000307067210 */ /* 0x040fe20007f3e0ff */
[----:B------:R-:W-:-:S03]  /*22d90*/  VIADD R0, R7, UR5 ;  /* 0x0000000507007c36 */ /* 0x000fc60008000000 */
[----:B------:R-:W-:Y:S02]  /*22da0*/  LEA.HI.X.SX32 R7, R7, R2, 0x1, P1 ;  /* 0x0000000207077211 */ /* 0x000fe400008f0eff */
[----:B---3--:R-:W-:Y:S02]  /*22db0*/  ISETP.LT.AND P1, PT, R12, UR4, !P2 ;  /* 0x000000040c007c0c */ /* 0x008fe4000d721270 */
[----:B-----5:R-:W-:Y:S01]  /*22dc0*/  ISETP.LT.AND P3, PT, R13, UR9, !P2 ;  /* 0x000000090d007c0c */ /* 0x020fe2000d761270 */
[----:B------:R-:W3:Y:S01]  /*22dd0*/  LDL.LU R12, [R1+0x8cc] ;  /* 0x0008cc00010c7983 */ /* 0x000ee20000300800 */
[----:B------:R-:W-:Y:S01]  /*22de0*/  F2FP.SATFINITE.E5M2.F32.PACK_AB_MERGE_C R42, R43, R42, RZ ;  /* 0x0000002a2b2a723e */ /* 0x000fe200048060ff */
[----:B------:R-:W3:Y:S01]  /*22df0*/  LDCU UR4, c[0x0][0x39c] ;  /* 0x00007380ff0477ac */ /* 0x000ee20008000800 */
[----:B------:R-:W-:Y:S01]  /*22e00*/  ISETP.LT.AND P6, PT, R9, UR10, !P2 ;  /* 0x0000000a09007c0c */ /* 0x000fe2000d7c1270 */
[----:B------:R0:W-:Y:S01]  /*22e10*/  @P5 STG.E.U8 desc[UR18][R4.64], R8 ;  /* 0x0000000804005986 */ /* 0x0001e2000c101112 */
[----:B------:R-:W-:Y:S01]  /*22e20*/  PRMT R9, R42, 0x9910, RZ ;  /* 0x000099102a097816 */ /* 0x000fe200000000ff */
[----:B------:R-:W4:Y:S02]  /*22e30*/  LDCU UR10, c[0x0][0x39c] ;  /* 0x00007380ff0a77ac */ /* 0x000f240008000800 */
[----:B------:R5:W-:Y:S01]  /*22e40*/  @P0 STG.E.U8 desc[UR18][R6.64], R42 ;  /* 0x0000002a06000986 */ /* 0x000be2000c101112 */
[----:B------:R-:W-:Y:S01]  /*22e50*/  SHF.R.S32.HI R9, RZ, 0x8, R9 ;  /* 0x00000008ff097819 */ /* 0x000fe20000011409 */
[----:B------:R-:W1:Y:S01]  /*22e60*/  LDCU UR9, c[0x0][0x39c] ;  /* 0x00007380ff0977ac */ /* 0x000e620008000800 */
[----:B0-----:R-:W-:-:S02]  /*22e70*/  IADD3 R4, P5, PT, R0, R3, RZ ;  /* 0x0000000300047210 */ /* 0x001fc40007fbe0ff */
[----:B--2---:R-:W-:Y:S01]  /*22e80*/  ISETP.LT.AND P0, PT, R11, UR6, !P2 ;  /* 0x000000060b007c0c */ /* 0x004fe2000d701270 */
[----:B------:R-:W0:Y:S01]  /*22e90*/  LDCU UR6, c[0x0][0x39c] ;  /* 0x00007380ff0677ac */ /* 0x000e220008000800 */
[----:B------:R-:W0:Y:S01]  /*22ea0*/  LDL.LU R11, [R1+0x8bc] ;  /* 0x0008bc00010b7983 */ /* 0x000e220000300800 */
[C---:B------:R-:W-:Y:S01]  /*22eb0*/  LEA.HI.X.SX32 R5, R0.reuse, R2, 0x1, P5 ;  /* 0x0000000200057211 */ /* 0x040fe200028f0eff */
[----:B------:R-:W-:Y:S01]  /*22ec0*/  VIADD R0, R0, UR5 ;  /* 0x0000000500007c36 */ /* 0x000fe20008000000 */
[----:B------:R-:W-:-:S03]  /*22ed0*/  F2FP.SATFINITE.E5M2.F32.PACK_AB_MERGE_C R44, R45, R44, RZ ;  /* 0x0000002c2d2c723e */ /* 0x000fc600048060ff */
[----:B------:R2:W-:Y:S01]  /*22ee0*/  @P3 STG.E.U8 desc[UR18][R4.64], R9 ;  /* 0x0000000904003986 */ /* 0x0005e2000c101112 */
[----:B------:R-:W-:Y:S01]  /*22ef0*/  VIADD R8, R0, UR5 ;  /* 0x0000000500087c36 */ /* 0x000fe20008000000 */
[----:B-----5:R-:W-:Y:S02]  /*22f00*/  PRMT R7, R44, 0x9910, RZ ;  /* 0x000099102c077816 */ /* 0x020fe400000000ff */
[----:B--2---:R-:W-:-:S04]  /*22f10*/  IADD3 R4, P3, PT, R0, R3, RZ ;  /* 0x0000000300047210 */ /* 0x004fc80007f7e0ff */
[-C--:B------:R-:W-:Y:S02]  /*22f20*/  LEA.HI.X.SX32 R5, R0, R2.reuse, 0x1, P3 ;  /* 0x0000000200057211 */ /* 0x080fe400018f0eff */
[CC--:B------:R-:W-:Y:S02]  /*22f30*/  IADD3 R6, P3, PT, R8.reuse, R3.reuse, RZ ;  /* 0x0000000308067210 */ /* 0x0c0fe40007f7e0ff */
[----:B------:R-:W-:Y:S02]  /*22f40*/  SHF.R.S32.HI R0, RZ, 0x8, R7 ;  /* 0x00000008ff007819 */ /* 0x000fe40000011407 */
[C---:B------:R-:W-:Y:S01]  /*22f50*/  LEA.HI.X.SX32 R7, R8.reuse, R2, 0x1, P3 ;  /* 0x0000000208077211 */ /* 0x040fe200018f0eff */
[----:B------:R-:W-:Y:S01]  /*22f60*/  VIADD R8, R8, UR5 ;  /* 0x0000000508087c36 */ /* 0x000fe20008000000 */
[----:B------:R2:W-:Y:S01]  /*22f70*/  @P6 STG.E.U8 desc[UR18][R4.64], R44 ;  /* 0x0000002c04006986 */ /* 0x0005e2000c101112 */
[----:B-1----:R-:W-:Y:S01]  /*22f80*/  ISETP.LT.AND P5, PT, R10, UR7, !P2 ;  /* 0x000000070a007c0c */ /* 0x002fe2000d7a1270 */
[----:B------:R-:W1:Y:S02]  /*22f90*/  LDCU UR7, c[0x0][0x39c] ;  /* 0x00007380ff0777ac */ /* 0x000e640008000800 */
[----:B------:R5:W-:Y:S04]  /*22fa0*/  @P1 STG.E.U8 desc[UR18][R6.64], R0 ;  /* 0x0000000006001986 */ /* 0x000be8000c101112 */
[----:B------:R-:W1:Y:S01]  /*22fb0*/  LDL.LU R10, [R1+0x8a0] ;  /* 0x0008a000010a7983 */ /* 0x000e620000300800 */
[----:B--2---:R-:W-:-:S03]  /*22fc0*/  IADD3 R4, P1, PT, R8, R3, RZ ;  /* 0x0000000308047210 */ /* 0x004fc60007f3e0ff */
[----:B------:R-:W2:Y:S01]  /*22fd0*/  LDL.LU R14, [R1+0x89c] ;  /* 0x00089c00010e7983 */ /* 0x000ea20000300800 */
[----:B------:R-:W-:-:S03]  /*22fe0*/  LEA.HI.X.SX32 R5, R8, R2, 0x1, P1 ;  /* 0x0000000208057211 */ /* 0x000fc600008f0eff */
[----:B------:R-:W4:Y:S01]  /*22ff0*/  LDL.LU R13, [R1+0x944] ;  /* 0x00094400010d7983 */ /* 0x000f220000300800 */
[----:B---3--:R-:W-:Y:S01]  /*23000*/  ISETP.LT.AND P1, PT, R12, UR4, !P2 ;  /* 0x000000040c007c0c */ /* 0x008fe2000d721270 */
[----:B-----5:R-:W-:Y:S02]  /*23010*/  VIADD R0, R8, UR5 ;  /* 0x0000000508007c36 */ /* 0x020fe40008000000 */
[----:B------:R-:W3:Y:S01]  /*23020*/  LDL.LU R12, [R1+0x948] ;  /* 0x00094800010c7983 */ /* 0x000ee20000300800 */
[----:B------:R-:W-:Y:S01]  /*23030*/  F2FP.SATFINITE.E5M2.F32.PACK_AB_MERGE_C R46, R47, R46, RZ ;  /* 0x0000002e2f2e723e */ /* 0x000fe200048060ff */
[----:B------:R-:W3:Y:S01]  /*23040*/  LDCU UR4, c[0x0][0x39c] ;  /* 0x00007380ff0477ac */ /* 0x000ee20008000800 */
[----:B------:R-:W-:Y:S02]  /*23050*/  IADD3 R6, P6, PT, R0, R3, RZ ;  /* 0x0000000300067210 */ /* 0x000fe40007fde0ff */
[----:B------:R-:W-:-:S04]  /*23060*/  PRMT R7, R46, 0x9910, RZ ;  /* 0x000099102e077816 */ /* 0x000fc800000000ff */
[----:B------:R-:W-:Y:S02]  /*23070*/  SHF.R.S32.HI R8, RZ, 0x8, R7 ;  /* 0x00000008ff087819 */ /* 0x000fe40000011407 */
[C---:B------:R-:W-:Y:S01]  /*23080*/  LEA.HI.X.SX32 R7, R0.reuse, R2, 0x1, P6 ;  /* 0x0000000200077211 */ /* 0x040fe200030f0eff */
[----:B------:R-:W-:Y:S01]  /*23090*/  VIADD R0, R0, UR5 ;  /* 0x0000000500007c36 */ /* 0x000fe20008000000 */
[----:B0-----:R-:W-:Y:S01]  /*230a0*/  ISETP.LT.AND P3, PT, R11, UR6, !P2 ;  /* 0x000000060b007c0c */ /* 0x001fe2000d761270 */
[----:B------:R0:W-:Y:S01]  /*230b0*/  @P0 STG.E.U8 desc[UR18][R4.64], R46 ;  /* 0x0000002e04000986 */ /* 0x0001e2000c101112 */
[----:B------:R-:W-:Y:S01]  /*230c0*/  F2FP.SATFINITE.E5M2.F32.PACK_AB_MERGE_C R48, R49, R48, RZ ;  /* 0x000000303130723e */ /* 0x000fe200048060ff */
[----:B------:R-:W5:Y:S02]  /*230d0*/  LDCU UR6, c[0x0][0x39c] ;  /* 0x00007380ff0677ac */ /* 0x000f640008000800 */
[----:B------:R-:W5:Y:S01]  /*230e0*/  LDL.LU R11, [R1+0x950] ;  /* 0x00095000010b7983 */ /* 0x000f620000300800 */
[----:B0-----:R-:W-:-:S04]  /*230f0*/  IADD3 R4, P6, PT, R0, R3, RZ ;  /* 0x0000000300047210 */ /* 0x001fc80007fde0ff */
[C---:B------:R-:W-:Y:S01]  /*23100*/  LEA.HI.X.SX32 R5, R0.reuse, R2, 0x1, P6 ;  /* 0x0000000200057211 */ /* 0x040fe200030f0eff */
[----:B------:R-:W-:Y:S01]  /*23110*/  VIADD R0, R0, UR5 ;  /* 0x0000000500007c36 */ /* 0x000fe20008000000 */
[----:B------:R0:W-:Y:S04]  /*23120*/  @P5 STG.E.U8 desc[UR18][R6.64], R8 ;  /* 0x0000000806005986 */ /* 0x0001e8000c101112 */
[----:B------:R1:W-:Y:S01]  /*23130*/  @P1 STG.E.U8 desc[UR18][R4.64], R48 ;  /* 0x0000003004001986 */ /* 0x0003e2000c101112 */
[----:B0-----:R-:W-:Y:S01]  /*23140*/  PRMT R6, R48, 0x9910, RZ ;  /* 0x0000991030067816 */ /* 0x001fe200000000ff */
[C---:B------:R-:W-:Y:S01]  /*23150*/  VIADD R7, R0.reuse, UR5 ;  /* 0x0000000500077c36 */ /* 0x040fe20008000000 */
[----:B-1----:R-:W-:Y:S02]  /*23160*/  IADD3 R4, P1, PT, R0, R3, RZ ;  /* 0x0000000300047210 */ /* 0x002fe40007f3e0ff */
[----:B------:R-:W-:-:S02]  /*23170*/  SHF.R.S32.HI R8, RZ, 0x8, R6 ;  /* 0x00000008ff087819 */ /* 0x000fc40000011406 */
[-C--:B------:R-:W-:Y:S02]  /*23180*/  LEA.HI.X.SX32 R5, R0, R2.reuse, 0x1, P1 ;  /* 0x0000000200057211 */ /* 0x080fe400008f0eff */
[C---:B------:R-:W-:Y:S01]  /*23190*/  IADD3 R6, P1, PT, R7.reuse, R3, RZ ;  /* 0x0000000307067210 */ /* 0x040fe20007f3e0ff */
[----:B------:R-:W-:Y:S01]  /*231a0*/  VIADD R0, R7, UR5 ;  /* 0x0000000507007c36 */ /* 0x000fe20008000000 */
[----:B------:R-:W-:Y:S02]  /*231b0*/  ISETP.LT.AND P0, PT, R10, UR7, !P2 ;  /* 0x000000070a007c0c */ /* 0x000fe4000d701270 */
[----:B----4-:R-:W-:Y:S01]  /*231c0*/  ISETP.LT.AND P6, PT, R13, UR10, !P2 ;  /* 0x0000000a0d007c0c */ /* 0x010fe2000d7c1270 */
[----:B------:R-:W4:Y:S01]  /*231d0*/  LDL.LU R10, [R1+0x94c] ;  /* 0x00094c00010a7983 */ /* 0x000f220000300800 */
[----:B------:R-:W-:Y:S01]  /*231e0*/  LEA.HI.X.SX32 R7, R7, R2, 0x1, P1 ;  /* 0x0000000207077211 */ /* 0x000fe200008f0eff */
[----:B------:R-:W4:Y:S02]  /*231f0*/  LDCU UR7, c[0x0][0x39c] ;  /* 0x00007380ff0777ac */ /* 0x000f240008000800 */
[----:B------:R-:W4:Y:S01]  /*23200*/  LDL.LU R13, [R1+0x8c8] ;  /* 0x0008c800010d7983 */ /* 0x000f220000300800 */
[----:B--2---:R-:W-:Y:S01]  /*23210*/  ISETP.LT.AND P5, PT, R14, UR9, !P2 ;  /* 0x000000090e007c0c */ /* 0x004fe2000d7a1270 */
[----:B------:R-:W0:Y:S01]  /*23220*/  LDCU UR9, c[0x0][0x39c] ;  /* 0x00007380ff0977ac */ /* 0x000e220008000800 */
[----:B------:R-:W-:Y:S01]  /*23230*/  F2FP.SATFINITE.E5M2.F32.PACK_AB_MERGE_C R50, R51, R50, RZ ;  /* 0x000000323332723e */ /* 0x000fe200048060ff */
[----:B------:R1:W-:Y:S01]  /*23240*/  @P3 STG.E.U8 desc[UR18][R4.64], R8 ;  /* 0x0000000804003986 */ /* 0x0003e2000c101112 */
[----:B------:R-:W-:Y:S01]  /*23250*/  F2FP.SATFINITE.E5M2.F32.PACK_AB_MERGE_C R53, R53, R52, RZ ;  /* 0x000000343535723e */ /* 0x000fe200048060ff */
[----:B------:R-:W2:Y:S01]  /*23260*/  LDCU UR10, c[0x0][0x39c] ;  /* 0x00007380ff0a77ac */ /* 0x000ea20008000800 */
[----:B---3--:R-:W-:-:S02]  /*23270*/  ISETP.LT.AND P1, PT, R12, UR4, !P2 ;  /* 0x000000040c007c0c */ /* 0x008fc4000d721270 */
[----:B------:R-:W-:Y:S01]  /*23280*/  PRMT R9, R50, 0x9910, RZ ;  /* 0x0000991032097816 */ /* 0x000fe200000000ff */
[----:B------:R-:W3:Y:S01]  /*23290*/  LDL.LU R12, [R1+0x880] ;  /* 0x00088000010c7983 */ /* 0x000ee20000300800 */
[C---:B-1----:R-:W-:Y:S01]  /*232a0*/  IADD3 R4, P3, PT, R0.reuse, R3, RZ ;  /* 0x0000000300047210 */ /* 0x042fe20007f7e0ff */
[----:B------:R-:W4:Y:S02]  /*232b0*/  LDCU UR4, c[0x0][0x39c] ;  /* 0x00007380ff0477ac */ /* 0x000f240008000800 */
[----:B------:R1:W-:Y:S01]  /*232c0*/  @P0 STG.E.U8 desc[UR18][R6.64], R50 ;  /* 0x0000003206000986 */ /* 0x0003e2000c101112 */
[C---:B------:R-:W-:Y:S02]  /*232d0*/  LEA.HI.X.SX32 R5, R0.reuse, R2, 0x1, P3 ;  /* 0x0000000200057211 */ /* 0x040fe400018f0eff */
[----:B------:R-:W-:Y:S01]  /*232e0*/  PRMT R8, R53, 0x9910, RZ ;  /* 0x0000991035087816 */ /* 0x000fe200000000ff */
[----:B------:R-:W2:Y:S04]  /*232f0*/  LDL.LU R16, [R1+0x87c] ;  /* 0x00087c0001107983 */ /* 0x000ea80000300800 */
[----:B------:R-:W0:Y:S01]  /*23300*/  LDL.LU R15, [R1+0x878] ;  /* 0x00087800010f7983 */ /* 0x000e220000300800 */
[----:B-----5:R-:W-:Y:S01]  /*23310*/  ISETP.LT.AND P0, PT, R11, UR6, !P2 ;  /* 0x000000060b007c0c */ /* 0x020fe2000d701270 */
[----:B-1----:R-:W-:Y:S01]  /*23320*/  IMAD.MOV.U32 R7, RZ, RZ, R8 ;  /* 0x000000ffff077224 */ /* 0x002fe200078e0008 */
[----:B------:R-:W-:Y:S01]  /*23330*/  SHF.R.S32.HI R11, RZ, 0x8, R9 ;  /* 0x00000008ff0b7819 */ /* 0x000fe20000011409 */
[----:B------:R-:W-:Y:S01]  /*23340*/  VIADD R9, R0, UR5 ;  /* 0x0000000500097c36 */ /* 0x000fe20008000000 */
[----:B------:R-:W3:Y:S01]  /*23350*/  LDCU UR6, c[0x0][0x39c] ;  /* 0x00007380ff0677ac */ /* 0x000ee20008000800 */
[----:B------:R-:W5:Y:S02]  /*23360*/  LDL.LU R14, [R1+0x964] ;  /* 0x00096400010e7983 */ /* 0x000f640000300800 */
[----:B------:R-:W-:-:S02]  /*23370*/  VIADD R0, R9, UR5 ;  /* 0x0000000509007c36 */ /* 0x000fc40008000000 */
[----:B------:R1:W-:Y:S02]  /*23380*/  @P5 STG.E.U8 desc[UR18][R4.64], R11 ;  /* 0x0000000b04005986 */ /* 0x0003e4000c101112 */
[----:B-1----:R-:W-:-:S04]  /*23390*/  IADD3 R4, P5, PT, R9, R3, RZ ;  /* 0x0000000309047210 */ /* 0x002fc80007fbe0ff */
[-C--:B------:R-:W-:Y:S02]  /*233a0*/  LEA.HI.X.SX32 R5, R9, R2.reuse, 0x1, P5 ;  /* 0x0000000209057211 */ /* 0x080fe400028f0eff */
[CC--:B------:R-:W-:Y:S02]  /*233b0*/  IADD3 R6, P5, PT, R0.reuse, R3.reuse, RZ ;  /* 0x0000000300067210 */ /* 0x0c0fe40007fbe0ff */
[----:B------:R-:W-:Y:S02]  /*233c0*/  SHF.R.S32.HI R9, RZ, 0x8, R7 ;  /* 0x00000008ff097819 */ /* 0x000fe40000011407 */
[C---:B------:R-:W-:Y:S01]  /*233d0*/  LEA.HI.X.SX32 R7, R0.reuse, R2, 0x1, P5 ;  /* 0x0000000200077211 */ /* 0x040fe200028f0eff */
[----:B------:R-:W-:Y:S01]  /*233e0*/  VIADD R0, R0, UR5 ;  /* 0x0000000500007c36 */ /* 0x000fe20008000000 */
[----:B------:R1:W-:Y:S04]  /*233f0*/  @P6 STG.E.U8 desc[UR18][R4.64], R53 ;  /* 0x0000003504006986 */ /* 0x0003e8000c101112 */
[----:B------:R3:W-:Y:S01]  /*23400*/  @P1 STG.E.U8 desc[UR18][R6.64], R9 ;  /* 0x0000000906001986 */ /* 0x0007e2000c101112 */
[----:B-1----:R-:W-:-:S04]  /*23410*/  IADD3 R4, P1, PT, R0, R3, RZ ;  /* 0x0000000300047210 */ /* 0x002fc80007f3e0ff */
[----:B------:R-:W-:Y:S02]  /*23420*/  LEA.HI.X.SX32 R5, R0, R2, 0x1, P1 ;  /* 0x0000000200057211 */ /* 0x000fe400008f0eff */
[----:B----4-:R-:W-:Y:S02]  /*23430*/  ISETP.LT.AND P1, PT, R13, UR4, !P2 ;  /* 0x000000040d007c0c */ /* 0x010fe4000d721270 */
[----:B---3--:R-:W-:Y:S01]  /*23440*/  ISETP.LT.AND P5, PT, R12, UR6, !P2 ;  /* 0x000000060c007c0c */ /* 0x008fe2000d7a1270 */
[----:B------:R-:W3:Y:S01]  /*23450*/  LDL.LU R13, [R1+0x968] ;  /* 0x00096800010d7983 */ /* 0x000ee20000300800 */
[----:B------:R-:W-:Y:S01]  /*23460*/  VIADD R8, R0, UR5 ;  /* 0x0000000500087c36 */ /* 0x000fe20008000000 */
[----:B------:R-:W-:Y:S01]  /*23470*/  ISETP.LT.AND P3, PT, R10, UR7, !P2 ;  /* 0x000000070a007c0c */ /* 0x000fe2000d761270 */
[----:B------:R-:W2:Y:S01]  /*23480*/  LDCU UR7, c[0x0][0x39c] ;  /* 0x00007380ff0777ac */ /* 0x000ea20008000800 */
[----:B------:R-:W4:Y:S02]  /*23490*/  LDL.LU R12, [R1+0x974] ;  /* 0x00097400010c7983 */ /* 0x000f240000300800 */
[----:B------:R-:W-:Y:S01]  /*234a0*/  IADD3 R6, P6, PT, R8, R3, RZ ;  /* 0x0000000308067210 */ /* 0x000fe20007fde0ff */
[----:B------:R-:W3:Y:S01]  /*234b0*/  LDCU UR4, c[0x0][0x39c] ;  /* 0x00007380ff0477ac */ /* 0x000ee20008000800 */
[----:B------:R-:W-:-:S02]  /*234c0*/  F2FP.SATFINITE.E5M2.F32.PACK_AB_MERGE_C R55, R55, R54, RZ ;  /* 0x000000363737723e */ /* 0x000fc400048060ff */
[C---:B------:R-:W-:Y:S01]  /*234d0*/  LEA.HI.X.SX32 R7, R8.reuse, R2, 0x1, P6 ;  /* 0x0000000208077211 */ /* 0x040fe200030f0eff */
[----:B------:R-:W-:Y:S01]  /*234e0*/  VIADD R8, R8, UR5 ;  /* 0x0000000508087c36 */ /* 0x000fe20008000000 */
[----:B------:R-:W-:Y:S01]  /*234f0*/  PRMT R10, R55, 0x9910, RZ ;  /* 0x00009910370a7816 */ /* 0x000fe200000000ff */
[----:B------:R1:W-:Y:S01]  /*23500*/  @P0 STG.E.U8 desc[UR18][R4.64], R55 ;  /* 0x0000003704000986 */ /* 0x0003e2000c101112 */
[----:B------:R-:W-:Y:S01]  /*23510*/  F2FP.SATFINITE.E5M2.F32.PACK_AB_MERGE_C R57, R57, R56, RZ ;  /* 0x000000383939723e */ /* 0x000fe200048060ff */
[----:B------:R-:W4:Y:S01]  /*23520*/  LDCU UR6, c[0x0][0x39c] ;  /* 0x00007380ff0677ac */ /* 0x000f220008000800 */
[----:B------:R-:W-:Y:S02]  /*23530*/  SHF.R.S32.HI R9, RZ, 0x8, R10 ;  /* 0x00000008ff097819 */ /* 0x000fe4000001140a */
[----:B------:R-:W-:Y:S01]  /*23540*/  PRMT R0, R57, 0x9910, RZ ;  /* 0x0000991039007816 */ /* 0x000fe200000000ff */
[----:B------:R-:W5:Y:S01]  /*23550*/  LDL.LU R10, [R1+0x970] ;  /* 0x00097000010a7983 */ /* 0x000f620000300800 */
[----:B-1----:R-:W-:-:S04]  /*23560*/  IADD3 R4, P6, PT, R8, R3, RZ ;  /* 0x0000000308047210 */ /* 0x002fc80007fde0ff */
[C---:B------:R-:W-:Y:S01]  /*23570*/  LEA.HI.X.SX32 R5, R8.reuse, R2, 0x1, P6 ;  /* 0x0000000208057211 */ /* 0x040fe200030f0eff */
[----:B------:R-:W-:Y:S01]  /*23580*/  VIADD R8, R8, UR5 ;  /* 0x0000000508087c36 */ /* 0x000fe20008000000 */
[----:B------:R1:W-:Y:S01]  /*23590*/  @P3 STG.E.U8 desc[UR18][R6.64], R9 ;  /* 0x0000000906003986 */ /* 0x0003e2000c101112 */
[----:B--2---:R-:W-:Y:S01]  /*235a0*/  ISETP.LT.AND P0, PT, R16, UR7, !P2 ;  /* 0x0000000710007c0c */ /* 0x004fe2000d701270 */
[----:B------:R-:W2:Y:S02]  /*235b0*/  LDCU UR7, c[0x0][0x39c] ;  /* 0x00007380ff0777ac */ /* 0x000ea40008000800 */
[----:B------:R0:W-:Y:S01]  /*235c0*/  @P1 STG.E.U8 desc[UR18][R4.64], R57 ;  /* 0x0000003904001986 */ /* 0x0001e2000c101112 */
[----:B-1----:R-:W-:Y:S02]  /*235d0*/  IMAD.MOV.U32 R9, RZ, RZ, R0 ;  /* 0x000000ffff097224 */ /* 0x002fe400078e0000 */
[C---:B------:R-:W-:Y:S01]  /*235e0*/  VIADD R0, R8.reuse, UR5 ;  /* 0x0000000508007c36 */ /* 0x040fe20008000000 */
[----:B0-----:R-:W-:-:S04]  /*235f0*/  IADD3 R4, P1, PT, R8, R3, RZ ;  /* 0x0000000308047210 */ /* 0x001fc80007f3e0ff */
[----:B------:R-:W-:Y:S02]  /*23600*/  LEA.HI.X.SX32 R5, R8, R2, 0x1, P1 ;  /* 0x0000000208057211 */ /* 0x000fe400008f0eff */
[C---:B------:R-:W-:Y:S02]  /*23610*/  IADD3 R6, P1, PT, R0.reuse, R3, RZ ;  /* 0x0000000300067210 */ /* 0x040fe40007f3e0ff */
[----:B------:R-:W-:Y:S02]  /*23620*/  SHF.R.S32.HI R9, RZ, 0x8, R9 ;  /* 0x00000008ff097819 */ /* 0x000fe40000011409 */
[----:B------:R-:W-:Y:S02]  /*23630*/  F2FP.SATFINITE.E5M2.F32.PACK_AB_MERGE_C R59, R59, R58, RZ ;  /* 0x0000003a3b3b723e */ /* 0x000fe400048060ff */
[C---:B------:R-:W-:Y:S01]  /*23640*/  LEA.HI.X.SX32 R7, R0.reuse, R2, 0x1, P1 ;  /* 0x0000000200077211 */ /* 0x040fe200008f0eff */
[----:B------:R0:W-:Y:S04]  /*23650*/  @P5 STG.E.U8 desc[UR18][R4.64], R9 ;  /* 0x0000000904005986 */ /* 0x0001e8000c101112 */
[----:B------:R-:W-:Y:S01]  /*23660*/  @P0 STG.E.U8 desc[UR18][R6.64], R59 ;  /* 0x0000003b06000986 */ /* 0x000fe2000c101112 */
[----:B---3--:R-:W-:Y:S01]  /*23670*/  ISETP.LT.AND P1, PT, R13, UR4, !P2 ;  /* 0x000000040d007c0c */ /* 0x008fe2000d721270 */
[----:B------:R-:W-:-:S02]  /*23680*/  VIADD R8, R0, UR5 ;  /* 0x0000000500087c36 */ /* 0x000fc40008000000 */
[----:B------:R-:W3:Y:S01]  /*23690*/  LDL.LU R13, [R1+0x874] ;  /* 0x00087400010d7983 */ /* 0x000ee20000300800 */
[----:B------:R-:W-:Y:S01]  /*236a0*/  ISETP.LT.AND P3, PT, R15, UR9, !P2 ;  /* 0x000000090f007c0c */ /* 0x000fe2000d761270 */
[----:B------:R-:W3:Y:S01]  /*236b0*/  LDCU UR4, c[0x0][0x39c] ;  /* 0x00007380ff0477ac */ /* 0x000ee20008000800 */
[----:B----4-:R-:W-:Y:S02]  /*236c0*/  ISETP.LT.AND P0, PT, R12, UR6, !P2 ;  /* 0x000000060c007c0c */ /* 0x010fe4000d701270 */
[----:B------:R-:W4:Y:S01]  /*236d0*/  LDL.LU R12, [R1+0x870] ;  /* 0x00087000010c7983 */ /* 0x000f220000300800 */
[----:B------:R-:W-:Y:S01]  /*236e0*/  PRMT R11, R59, 0x9910, RZ ;  /* 0x000099103b0b7816 */ /* 0x000fe200000000ff */
[----:B------:R-:W4:Y:S01]  /*236f0*/  LDCU UR6, c[0x0][0x39c] ;  /* 0x00007380ff0677ac */ /* 0x000f220008000800 */
[CC--:B0-----:R-:W-:Y:S01]  /*23700*/  IADD3 R4, P5, PT, R8.reuse, R3.reuse, RZ ;  /* 0x0000000308047210 */ /* 0x0c1fe20007fbe0ff */
[----:B------:R-:W4:Y:S01]  /*23710*/  LDL.LU R16, [R1+0x864] ;  /* 0x0008640001107983 */ /* 0x000f220000300800 */
[----:B------:R-:W-:Y:S01]  /*23720*/  SHF.R.S32.HI R11, RZ, 0x8, R11 ;  /* 0x00000008ff0b7819 */ /* 0x000fe2000001140b */
[----:B------:R-:W0:Y:S01]  /*23730*/  LDCU UR9, c[0x0][0x39c] ;  /* 0x00007380ff0977ac */ /* 0x000e220008000800 */
[C---:B------:R-:W-:Y:S01]  /*23740*/  LEA.HI.X.SX32 R5, R8.reuse, R2, 0x1, P5 ;  /* 0x0000000208057211 */ /* 0x040fe200028f0eff */
[----:B------:R-:W-:Y:S01]  /*23750*/  VIADD R8, R8, UR5 ;  /* 0x0000000508087c36 */ /* 0x000fe20008000000 */
[----:B-----5:R-:W-:Y:S01]  /*23760*/  ISETP.LT.AND P6, PT, R14, UR10, !P2 ;  /* 0x0000000a0e007c0c */ /* 0x020fe2000d7c1270 */
[----:B------:R-:W0:Y:S01]  /*23770*/  LDL.LU R15, [R1+0x860] ;  /* 0x00086000010f7983 */ /* 0x000e220000300800 */
[----:B------:R-:W-:Y:S01]  /*23780*/  F2FP.SATFINITE.E5M2.F32.PACK_AB_MERGE_C R61, R61, R60, RZ ;  /* 0x0000003c3d3d723e */ /* 0x000fe200048060ff */
[----:B------:R-:W-:Y:S01]  /*23790*/  VIADD R0, R8, UR5 ;  /* 0x0000000508007c36 */ /* 0x000fe20008000000 */
[----:B--2---:R-:W-:Y:S01]  /*237a0*/  ISETP.LT.AND P5, PT, R10, UR7, !P2 ;  /* 0x000000070a007c0c */ /* 0x004fe2000d7a1270 */
[----:B------:R1:W-:Y:S01]  /*237b0*/  @P3 STG.E.U8 desc[UR18][R4.64], R11 ;  /* 0x0000000b04003986 */ /* 0x0003e2000c101112 */
[----:B------:R-:W-:Y:S01]  /*237c0*/  PRMT R9, R61, 0x9910, RZ ;  /* 0x000099103d097816 */ /* 0x000fe200000000ff */
[----:B------:R-:W2:Y:S02]  /*237d0*/  LDCU UR7, c[0x0][0x39c] ;  /* 0x00007380ff0777ac */ /* 0x000ea40008000800 */
[----:B------:R-:W5:Y:S01]  /*237e0*/  LDL.LU R14, [R1+0x994] ;  /* 0x00099400010e7983 */ /* 0x000f620000300800 */
[----:B------:R-:W-:Y:S01]  /*237f0*/  F2FP.SATFINITE.E5M2.F32.PACK_AB_MERGE_C R63, R63, R62, RZ ;  /* 0x0000003e3f3f723e */ /* 0x000fe200048060ff */
[----:B------:R-:W5:Y:S01]  /*23800*/  LDCU UR10, c[0x0][0x39c] ;  /* 0x00007380ff0a77ac */ /* 0x000f620008000800 */
        /* <DEDUP_REMOVED lines=9> */
[-C--:B------:R-:W-:Y:S02]  /*238a0*/  LEA.HI.X.SX32 R5, R0, R2.reuse, 0x1, P1 ;  /* 0x0000000200057211 */ /* 0x080fe400008f0eff */
[----:B---3--:R-:W-:Y:S02]  /*238b0*/  ISETP.LT.AND P1, PT, R13, UR4, !P2 ;  /* 0x000000040d007c0c */ /* 0x008fe4000d721270 */
[----:B----4-:R-:W-:Y:S01]  /*238c0*/  ISETP.LT.AND P3, PT, R12, UR6, !P2 ;  /* 0x000000060c007c0c */ /* 0x010fe2000d761270 */
[----:B------:R-:W3:Y:S01]  /*238d0*/  LDL.LU R13, [R1+0x998] ;  /* 0x00099800010d7983 */ /* 0x000ee20000300800 */
[----:B------:R-:W-:Y:S01]  /*238e0*/  VIADD R8, R0, UR5 ;  /* 0x0000000500087c36 */ /* 0x000fe20008000000 */
[----:B------:R-:W-:Y:S01]  /*238f0*/  PRMT R10, R63, 0x9910, RZ ;  /* 0x000099103f0a7816 */ /* 0x000fe200000000ff */
[----:B------:R-:W3:Y:S01]  /*23900*/  LDCU UR4, c[0x0][0x39c] ;  /* 0x00007380ff0477ac */ /* 0x000ee20008000800 */
[----:B------:R-:W4:Y:S02]  /*23910*/  LDL.LU R12, [R1+0x9a4] ;  /* 0x0009a400010c7983 */ /* 0x000f240000300800 */
[C---:B--2---:R-:W-:Y:S01]  /*23920*/  IADD3 R6, P6, PT, R8.reuse, R3, RZ ;  /* 0x0000000308067210 */ /* 0x044fe20007fde0ff */
[----:B------:R-:W4:Y:S03]  /*23930*/  LDCU UR6, c[0x0][0x39c] ;  /* 0x00007380ff0677ac */ /* 0x000f260008000800 */
[C---:B------:R-:W-:Y:S01]  /*23940*/  LEA.HI.X.SX32 R7, R8.reuse, R2, 0x1, P6 ;  /* 0x0000000208077211 */ /* 0x040fe200030f0eff */
[----:B------:R-:W-:Y:S01]  /*23950*/  VIADD R8, R8, UR5 ;  /* 0x0000000508087c36 */ /* 0x000fe20008000000 */
[----:B------:R1:W-:Y:S01]  /*23960*/  @P0 STG.E.U8 desc[UR18][R4.64], R63 ;  /* 0x0000003f04000986 */ /* 0x0003e2000c101112 */
[----:B------:R-:W-:-:S02]  /*23970*/  F2FP.SATFINITE.E5M2.F32.PACK_AB_MERGE_C R65, R65, R64, RZ ;  /* 0x000000404141723e */ /* 0x000fc400048060ff */
[----:B------:R-:W-:Y:S02]  /*23980*/  SHF.R.S32.HI R9, RZ, 0x8, R10 ;  /* 0x00000008ff097819 */ /* 0x000fe4000001140a */
[----:B------:R-:W-:Y:S01]  /*23990*/  PRMT R0, R65, 0x9910, RZ ;  /* 0x0000991041007816 */ /* 0x000fe200000000ff */
[----:B------:R-:W2:Y:S01]  /*239a0*/  LDL.LU R10, [R1+0x9a0] ;  /* 0x0009a000010a7983 */ /* 0x000ea20000300800 */
[----:B-1----:R-:W-:-:S04]  /*239b0*/  IADD3 R4, P6, PT, R8, R3, RZ ;  /* 0x0000000308047210 */ /* 0x002fc80007fde0ff */
[C---:B------:R-:W-:Y:S01]  /*239c0*/  LEA.HI.X.SX32 R5, R8.reuse, R2, 0x1, P6 ;  /* 0x0000000208057211 */ /* 0x040fe200030f0eff */
[----:B------:R-:W-:Y:S01]  /*239d0*/  VIADD R8, R8, UR5 ;  /* 0x0000000508087c36 */ /* 0x000fe20008000000 */
[----:B------:R1:W-:Y:S01]  /*239e0*/  @P5 STG.E.U8 desc[UR18][R6.64], R9 ;  /* 0x0000000906005986 */ /* 0x0003e2000c101112 */
[----:B------:R-:W-:Y:S01]  /*239f0*/  ISETP.LT.AND P0, PT, R16, UR7, !P2 ;  /* 0x0000000710007c0c */ /* 0x000fe2000d701270 */
        /* <DEDUP_REMOVED lines=9> */
[----:B------:R-:W-:Y:S01]  /*23a90*/  LEA.HI.X.SX32 R7, R0, R2, 0x1, P1 ;  /* 0x0000000200077211 */ /* 0x000fe200008f0eff */
[----:B------:R0:W-:Y:S04]  /*23aa0*/  @P3 STG.E.U8 desc[UR18][R4.64], R9 ;  /* 0x0000000904003986 */ /* 0x0001e8000c101112 */
[----:B------:R-:W-:Y:S01]  /*23ab0*/  @P0 STG.E.U8 desc[UR18][R6.64], R67 ;  /* 0x0000004306000986 */ /* 0x000fe2000c101112 */
[----:B------:R-:W-:-:S02]  /*23ac0*/  ISETP.LT.AND P5, PT, R15, UR9, !P2 ;  /* 0x000000090f007c0c */ /* 0x000fc4000d7a1270 */
[----:B-----5:R-:W-:Y:S01]  /*23ad0*/  ISETP.LT.AND P6, PT, R14, UR10, !P2 ;  /* 0x0000000a0e007c0c */ /* 0x020fe2000d7c1270 */
[----:B------:R-:W-:Y:S01]  /*23ae0*/  VIADD R8, R0, UR5 ;  /* 0x0000000500087c36 */ /* 0x000fe20008000000 */
[----:B------:R-:W-:Y:S01]  /*23af0*/  PRMT R11, R67, 0x9910, RZ ;  /* 0x00009910430b7816 */ /* 0x000fe200000000ff */
[----:B------:R-:W1:Y:S01]  /*23b00*/  LDCU UR10, c[0x0][0x39c] ;  /* 0x00007380ff0a77ac */ /* 0x000e620008000800 */
[----:B---3--:R-:W-:Y:S01]  /*23b10*/  ISETP.LT.AND P1, PT, R13, UR4, !P2 ;  /* 0x000000040d007c0c */ /* 0x008fe2000d721270 */
[----:B------:R-:W3:Y:S01]  /*23b20*/  LDCU UR4, c[0x0][0x39c] ;  /* 0x00007380ff0477ac */ /* 0x000ee20008000800 */
[----:B------:R-:W3:Y:S01]  /*23b30*/  LDL.LU R13, [R1+0x85c] ;  /* 0x00085c00010d7983 */ /* 0x000ee20000300800 */
[----:B----4-:R-:W-:Y:S01]  /*23b40*/  ISETP.LT.AND P0, PT, R12, UR6, !P2 ;  /* 0x000000060c007c0c */ /* 0x010fe2000d701270 */
[----:B------:R-:W4:Y:S02]  /*23b50*/  LDCU UR6, c[0x0][0x39c] ;  /* 0x00007380ff0677ac */ /* 0x000f240008000800 */
[----:B------:R-:W4:Y:S01]  /*23b60*/  LDL.LU R12, [R1+0x858] ;  /* 0x00085800010c7983 */ /* 0x000f220000300800 */
[----:B------:R-:W-:-:S02]  /*23b70*/  F2FP.SATFINITE.E5M2.F32.PACK_AB_MERGE_C R69, R69, R68, RZ ;  /* 0x000000444545723e */ /* 0x000fc400048060ff */
[----:B------:R-:W-:Y:S01]  /*23b80*/  F2FP.SATFINITE.E5M2.F32.PACK_AB_MERGE_C R71, R71, R70, RZ ;  /* 0x000000464747723e */ /* 0x000fe200048060ff */
[----:B------:R-:W5:Y:S01]  /*23b90*/  LDL.LU R16, [R1+0x854] ;  /* 0x0008540001107983 */ /* 0x000f620000300800 */
[----:B------:R-:W1:Y:S03]  /*23ba0*/  LDCU UR9, c[0x0][0x39c] ;  /* 0x00007380ff0977ac */ /* 0x000e660008000800 */
[----:B------:R-:W5:Y:S04]  /*23bb0*/  LDL.LU R15, [R1+0x850] ;  /* 0x00085000010f7983 */ /* 0x000f680000300800 */
[----:B------:R-:W1:Y:S01]  /*23bc0*/  LDL.LU R14, [R1+0x9c4] ;  /* 0x0009c400010e7983 */ /* 0x000e620000300800 */
[----:B0-----:R-:W-:-:S02]  /*23bd0*/  IADD3 R4, P3, PT, R8, R3, RZ ;  /* 0x0000000308047210 */ /* 0x001fc40007f7e0ff */
[----:B------:R-:W-:Y:S02]  /*23be0*/  SHF.R.S32.HI R11, RZ, 0x8, R11 ;  /* 0x00000008ff0b7819 */ /* 0x000fe4000001140b */
[C---:B------:R-:W-:Y:S01]  /*23bf0*/  LEA.HI.X.SX32 R5, R8.reuse, R2, 0x1, P3 ;  /* 0x0000000208057211 */ /* 0x040fe200018f0eff */
[----:B------:R-:W-:-:S04]  /*23c00*/  VIADD R8, R8, UR5 ;  /* 0x0000000508087c36 */ /* 0x000fc80008000000 */
[----:B------:R0:W-:Y:S01]  /*23c10*/  @P5 STG.E.U8 desc[UR18][R4.64], R11 ;  /* 0x0000000b04005986 */ /* 0x0001e2000c101112 */
[C---:B------:R-:W-:Y:S01]  /*23c20*/  VIADD R0, R8.reuse, UR5 ;  /* 0x0000000508007c36 */ /* 0x040fe20008000000 */
[----:B------:R-:W-:Y:S02]  /*23c30*/  PRMT R9, R69, 0x9910, RZ ;  /* 0x0000991045097816 */ /* 0x000fe400000000ff */
[----:B0-----:R-:W-:-:S04]  /*23c40*/  IADD3 R4, P5, PT, R8, R3, RZ ;  /* 0x0000000308047210 */ /* 0x001fc80007fbe0ff */
[-C--:B------:R-:W-:Y:S02]  /*23c50*/  LEA.HI.X.SX32 R5, R8, R2.reuse, 0x1, P5 ;  /* 0x0000000208057211 */ /* 0x080fe400028f0eff */
[C---:B------:R-:W-:Y:S02]  /*23c60*/  IADD3 R6, P5, PT, R0.reuse, R3, RZ ;  /* 0x0000000300067210 */ /* 0x040fe40007fbe0ff */
[----:B------:R-:W-:Y:S02]  /*23c70*/  SHF.R.S32.HI R9, RZ, 0x8, R9 ;  /* 0x00000008ff097819 */ /* 0x000fe40000011409 */
[C---:B------:R-:W-:Y:S01]  /*23c80*/  LEA.HI.X.SX32 R7, R0.reuse, R2, 0x1, P5 ;  /* 0x0000000200077211 */ /* 0x040fe200028f0eff */
[----:B------:R-:W-:Y:S01]  /*23c90*/  VIADD R0, R0, UR5 ;  /* 0x0000000500007c36 */ /* 0x000fe20008000000 */
[----:B------:R0:W-:Y:S01]  /*23ca0*/  @P6 STG.E.U8 desc[UR18][R4.64], R69 ;  /* 0x0000004504006986 */ /* 0x0001e2000c101112 */
[----:B--2---:R-:W-:Y:S01]  /*23cb0*/  ISETP.LT.AND P3, PT, R10, UR7, !P2 ;  /* 0x000000070a007c0c */ /* 0x004fe2000d761270 */
[----:B------:R-:W5:Y:S02]  /*23cc0*/  LDCU UR7, c[0x0][0x39c] ;  /* 0x00007380ff0777ac */ /* 0x000f640008000800 */
[----:B------:R2:W-:Y:S01]  /*23cd0*/  @P1 STG.E.U8 desc[UR18][R6.64], R9 ;  /* 0x0000000906001986 */ /* 0x0005e2000c101112 */
[----:B------:R-:W-:-:S02]  /*23ce0*/  PRMT R10, R71, 0x9910, RZ ;  /* 0x00009910470a7816 */ /* 0x000fc400000000ff */
[----:B0-----:R-:W-:-:S04]  /*23cf0*/  IADD3 R4, P1, PT, R0, R3, RZ ;  /* 0x0000000300047210 */ /* 0x001fc80007f3e0ff */
[C---:B------:R-:W-:Y:S01]  /*23d00*/  LEA.HI.X.SX32 R5, R0.reuse, R2, 0x1, P1 ;  /* 0x0000000200057211 */ /* 0x040fe200008f0eff */
[----:B------:R-:W-:Y:S01]  /*23d10*/  VIADD R8, R0, UR5 ;  /* 0x0000000500087c36 */ /* 0x000fe20008000000 */
[----:B--2---:R-:W-:-:S04]  /*23d20*/  SHF.R.S32.HI R9, RZ, 0x8, R10 ;  /* 0x00000008ff097819 */ /* 0x004fc8000001140a */
[----:B------:R-:W-:-:S04]  /*23d30*/  IADD3 R6, P6, PT, R8, R3, RZ ;  /* 0x0000000308067210 */ /* 0x000fc80007fde0ff */
[C---:B------:R-:W-:Y:S01]  /*23d40*/  LEA.HI.X.SX32 R7, R8.reuse, R2, 0x1, P6 ;  /* 0x0000000208077211 */ /* 0x040fe200030f0eff */
[----:B------:R-:W-:Y:S01]  /*23d50*/  VIADD R8, R8, UR5 ;  /* 0x0000000508087c36 */ /* 0x000fe20008000000 */
[----:B------:R0:W-:Y:S04]  /*23d60*/  @P0 STG.E.U8 desc[UR18][R4.64], R71 ;  /* 0x0000004704000986 */ /* 0x0001e8000c101112 */
[----:B0-----:R-:W-:-:S04]  /*23d70*/  IADD3 R4, P6, PT, R8, R3, RZ ;  /* 0x0000000308047210 */ /* 0x001fc80007fde0ff */
[----:B------:R-:W-:Y:S02]  /*23d80*/  LEA.HI.X.SX32 R5, R8, R2, 0x1, P6 ;  /* 0x0000000208057211 */ /* 0x000fe400030f0eff */
[----:B---3--:R-:W-:Y:S02]  /*23d90*/  ISETP.LT.AND P1, PT, R13, UR4, !P2 ;  /* 0x000000040d007c0c */ /* 0x008fe4000d721270 */
[----:B----4-:R-:W-:Y:S01]  /*23da0*/  ISETP.LT.AND P5, PT, R12, UR6, !P2 ;  /* 0x000000060c007c0c */ /* 0x010fe2000d7a1270 */
[----:B------:R-:W2:Y:S01]  /*23db0*/  LDL.LU R13, [R1+0x9c8] ;  /* 0x0009c800010d7983 */ /* 0x000ea20000300800 */
[----:B------:R-:W-:Y:S01]  /*23dc0*/  F2FP.SATFINITE.E5M2.F32.PACK_AB_MERGE_C R73, R73, R72, RZ ;  /* 0x000000484949723e */ /* 0x000fe200048060ff */
[----:B------:R-:W-:Y:S01]  /*23dd0*/  VIADD R8, R8, UR5 ;  /* 0x0000000508087c36 */ /* 0x000fe20008000000 */
[----:B------:R-:W0:Y:S01]  /*23de0*/  LDCU UR6, c[0x0][0x39c] ;  /* 0x00007380ff0677ac */ /* 0x000e220008000800 */
[----:B------:R-:W0:Y:S01]  /*23df0*/  LDL.LU R12, [R1+0x9d4] ;  /* 0x0009d400010c7983 */ /* 0x000e220000300800 */
[----:B-----5:R-:W-:-:S02]  /*23e00*/  ISETP.LT.AND P0, PT, R16, UR7, !P2 ;  /* 0x0000000710007c0c */ /* 0x020fc4000d701270 */
[----:B-1----:R-:W-:Y:S01]  /*23e10*/  ISETP.LT.AND P6, PT, R14, UR10, !P2 ;  /* 0x0000000a0e007c0c */ /* 0x002fe2000d7c1270 */
[----:B------:R-:W3:Y:S01]  /*23e20*/  LDL.LU R10, [R1+0x9d0] ;  /* 0x0009d000010a7983 */ /* 0x000ee20000300800 */
[----:B------:R-:W-:Y:S01]  /*23e30*/  PRMT R0, R73, 0x9910, RZ ;  /* 0x0000991049007816 */ /* 0x000fe200000000ff */
[----:B------:R-:W3:Y:S02]  /*23e40*/  LDCU UR7, c[0x0][0x39c] ;  /* 0x00007380ff0777ac */ /* 0x000ee40008000800 */
[----:B------:R-:W4:Y:S01]  /*23e50*/  LDL.LU R14, [R1+0x84c] ;  /* 0x00084c00010e7983 */ /* 0x000f220000300800 */
[----:B------:R-:W2:Y:S03]  /*23e60*/  LDCU UR4, c[0x0][0x39c] ;  /* 0x00007380ff0477ac */ /* 0x000ea60008000800 */
[----:B------:R1:W-:Y:S01]  /*23e70*/  @P3 STG.E.U8 desc[UR18][R6.64], R9 ;  /* 0x0000000906003986 */ /* 0x0003e2000c101112 */
[----:B------:R-:W-:Y:S01]  /*23e80*/  F2FP.SATFINITE.E5M2.F32.PACK_AB_MERGE_C R75, R75, R74, RZ ;  /* 0x0000004a4b4b723e */ /* 0x000fe200048060ff */
[----:B------:R-:W5:Y:S02]  /*23e90*/  LDCU UR10, c[0x0][0x39c] ;  /* 0x00007380ff0a77ac */ /* 0x000f640008000800 */
[----:B------:R1:W-:Y:S01]  /*23ea0*/  @P1 STG.E.U8 desc[UR18][R4.64], R73 ;  /* 0x0000004904001986 */ /* 0x0003e2000c101112 */
[----:B------:R-:W-:Y:S01]  /*23eb0*/  ISETP.LT.AND P3, PT, R15, UR9, !P2 ;  /* 0x000000090f007c0c */ /* 0x000fe2000d761270 */
[----:B------:R-:W0:Y:S01]  /*23ec0*/  LDCU UR9, c[0x0][0x39c] ;  /* 0x00007380ff0977ac */ /* 0x000e220008000800 */
[----:B-1----:R-:W-:-:S02]  /*23ed0*/  IMAD.MOV.U32 R9, RZ, RZ, R0 ;  /* 0x000000ffff097224 */ /* 0x002fc400078e0000 */
[C---:B------:R-:W-:Y:S01]  /*23ee0*/  VIADD R0, R8.reuse, UR5 ;  /* 0x0000000508007c36 */ /* 0x040fe20008000000 */
[CC--:B------:R-:W-:Y:S02]  /*23ef0*/  IADD3 R4, P1, PT, R8.reuse, R3.reuse, RZ ;  /* 0x0000000308047210 */ /* 0x0c0fe40007f3e0ff */
[----:B------:R-:W-:Y:S02]  /*23f00*/  SHF.R.S32.HI R9, RZ, 0x8, R9 ;  /* 0x00000008ff097819 */ /* 0x000fe40000011409 */
[-C--:B------:R-:W-:Y:S01]  /*23f10*/  LEA.HI.X.SX32 R5, R8, R2.reuse, 0x1, P1 ;  /* 0x0000000208057211 */ /* 0x080fe200008f0eff */
[C---:B------:R-:W-:Y:S01]  /*23f20*/  VIADD R8, R0.reuse, UR5 ;  /* 0x0000000500087c36 */ /* 0x040fe20008000000 */
[C---:B------:R-:W-:Y:S02]  /*23f30*/  IADD3 R6, P1, PT, R0.reuse, R3, RZ ;  /* 0x0000000300067210 */ /* 0x040fe40007f3e0ff */
[----:B------:R-:W-:Y:S01]  /*23f40*/  PRMT R11, R75, 0x9910, RZ ;  /* 0x000099104b0b7816 */ /* 0x000fe200000000ff */
[----:B------:R1:W-:Y:S01]  /*23f50*/  @P5 STG.E.U8 desc[UR18][R4.64], R9 ;  /* 0x0000000904005986 */ /* 0x0003e2000c101112 */
[----:B------:R-:W-:Y:S01]  /*23f60*/  LEA.HI.X.SX32 R7, R0, R2, 0x1, P1 ;  /* 0x0000000200077211 */ /* 0x000fe200008f0eff */
[----:B------:R-:W-:Y:S01]  /*23f70*/  VIADD R0, R8, UR5 ;  /* 0x0000000508007c36 */ /* 0x000fe20008000000 */
[----:B------:R-:W-:-:S03]  /*23f80*/  SHF.R.S32.HI R11, RZ, 0x8, R11 ;  /* 0x00000008ff0b7819 */ /* 0x000fc6000001140b */
[----:B------:R0:W-:Y:S01]  /*23f90*/  @P0 STG.E.U8 desc[UR18][R6.64], R75 ;  /* 0x0000004b06000986 */ /* 0x0001e2000c101112 */
[----:B-1----:R-:W-:-:S04]  /*23fa0*/  IADD3 R4, P5, PT, R8, R3, RZ ;  /* 0x0000000308047210 */ /* 0x002fc80007fbe0ff */
[----:B------:R-:W-:Y:S02]  /*23fb0*/  LEA.HI.X.SX32 R5, R8, R2, 0x1, P5 ;  /* 0x0000000208057211 */ /* 0x000fe400028f0eff */
[----:B------:R-:W-:-:S03]  /*23fc0*/  F2FP.SATFINITE.E5M2.F32.PACK_AB_MERGE_C R77, R77, R76, RZ ;  /* 0x0000004c4d4d723e */ /* 0x000fc600048060ff */
[----:B------:R1:W-:Y:S01]  /*23fd0*/  @P3 STG.E.U8 desc[UR18][R4.64], R11 ;  /* 0x0000000b04003986 */ /* 0x0003e2000c101112 */
[----:B------:R-:W-:-:S04]  /*23fe0*/  IADD3 R8, P3, PT, R0, R3, RZ ;  /* 0x0000000300087210 */ /* 0x000fc80007f7e0ff */
[----:B------:R-:W-:-:S05]  /*23ff0*/  LEA.HI.X.SX32 R9, R0, R2, 0x1, P3 ;  /* 0x0000000200097211 */ /* 0x000fca00018f0eff */
[----:B------:R0:W-:Y:S01]  /*24000*/  @P6 STG.E.U8 desc[UR18][R8.64], R77 ;  /* 0x0000004d08006986 */ /* 0x0001e2000c101112 */
[----:B--2---:R-:W-:Y:S01]  /*24010*/  ISETP.LT.AND P1, PT, R13, UR4, !P2 ;  /* 0x000000040d007c0c */ /* 0x004fe2000d721270 */
[----:B------:R-:W4:Y:S01]  /*24020*/  LDCU UR4, c[0x0][0x39c] ;  /* 0x00007380ff0477ac */ /* 0x000f220008000800 */
[----:B0-----:R-:W-:Y:S01]  /*24030*/  ISETP.LT.AND P0, PT, R12, UR6, !P2 ;  /* 0x000000060c007c0c */ /* 0x001fe2000d701270 */
[----:B------:R-:W0:Y:S01]  /*24040*/  LDCU UR6, c[0x0][0x39c] ;  /* 0x00007380ff0677ac */ /* 0x000e220008000800 */
[----:B------:R-:W0:Y:S01]  /*24050*/  LDL.LU R12, [R1+0x848] ;  /* 0x00084800010c7983 */ /* 0x000e220000300800 */
[----:B---3--:R-:W-:Y:S01]  /*24060*/  ISETP.LT.AND P5, PT, R10, UR7, !P2 ;  /* 0x000000070a007c0c */ /* 0x008fe2000d7a1270 */
[----:B------:R-:W-:Y:S01]  /*24070*/  VIADD R10, R0, UR5 ;  /* 0x00000005000a7c36 */ /* 0x000fe20008000000 */
[----:B------:R-:W-:Y:S01]  /*24080*/  PRMT R13, R77, 0x9910, RZ ;  /* 0x000099104d0d7816 */ /* 0x000fe200000000ff */
[----:B------:R-:W2:Y:S01]  /*24090*/  LDL.LU R17, [R1+0x844] ;  /* 0x0008440001117983 */ /* 0x000ea20000300800 */
[----:B------:R-:W-:Y:S01]  /*240a0*/  F2FP.SATFINITE.E5M2.F32.PACK_AB_MERGE_C R79, R79, R78, RZ ;  /* 0x0000004e4f4f723e */ /* 0x000fe200048060ff */
[----:B------:R-:W2:Y:S01]  /*240b0*/  LDCU UR7, c[0x0][0x39c] ;  /* 0x00007380ff0777ac */ /* 0x000ea20008000800 */
[----:B------:R-:W-:Y:S01]  /*240c0*/  IADD3 R6, P3, PT, R10, R3, RZ ;  /* 0x000000030a067210 */ /* 0x000fe20007f7e0ff */
[----:B------:R-:W3:Y:S01]  /*240d0*/  LDL.LU R16, [R1+0x840] ;  /* 0x0008400001107983 */ /* 0x000ee20000300800 */
[----:B------:R-:W-:-:S02]  /*240e0*/  SHF.R.S32.HI R13, RZ, 0x8, R13 ;  /* 0x00000008ff0d7819 */ /* 0x000fc4000001140d */
[C---:B------:R-:W-:Y:S01]  /*240f0*/  LEA.HI.X.SX32 R7, R10.reuse, R2, 0x1, P3 ;  /* 0x000000020a077211 */ /* 0x040fe200018f0eff */
[----:B------:R-:W-:Y:S01]  /*24100*/  VIADD R10, R10, UR5 ;  /* 0x000000050a0a7c36 */ /* 0x000fe20008000000 */
[----:B------:R-:W5:Y:S04]  /*24110*/  LDL.LU R15, [R1+0x9cc] ;  /* 0x0009cc00010f7983 */ /* 0x000f680000300800 */
[----:B------:R4:W-:Y:S01]  /*24120*/  @P1 STG.E.U8 desc[UR18][R6.64], R13 ;  /* 0x0000000d06001986 */ /* 0x0009e2000c101112 */
[----:B-1----:R-:W-:-:S04]  /*24130*/  IADD3 R4, P1, PT, R10, R3, RZ ;  /* 0x000000030a047210 */ /* 0x002fc80007f3e0ff */
[----:B------:R-:W-:Y:S02]  /*24140*/  LEA.HI.X.SX32 R5, R10, R2, 0x1, P1 ;  /* 0x000000020a057211 */ /* 0x000fe400008f0eff */
[----:B----4-:R-:W-:Y:S01]  /*24150*/  ISETP.LT.AND P1, PT, R14, UR4, !P2 ;  /* 0x000000040e007c0c */ /* 0x010fe2000d721270 */
[----:B------:R-:W-:Y:S01]  /*24160*/  VIADD R0, R10, UR5 ;  /* 0x000000050a007c36 */ /* 0x000fe20008000000 */
[----:B------:R-:W4:Y:S01]  /*24170*/  LDL.LU R14, [R1+0x9c0] ;  /* 0x0009c000010e7983 */ /* 0x000f220000300800 */
[----:B------:R-:W-:Y:S01]  /*24180*/  PRMT R11, R79, 0x9910, RZ ;  /* 0x000099104f0b7816 */ /* 0x000fe200000000ff */
[----:B------:R-:W4:Y:S02]  /*24190*/  LDCU UR4, c[0x0][0x39c] ;  /* 0x00007380ff0477ac */ /* 0x000f240008000800 */
[----:B------:R-:W-:-:S04]  /*241a0*/  IADD3 R8, P6, PT, R0, R3, RZ ;  /* 0x0000000300087210 */ /* 0x000fc80007fde0ff */
[C---:B------:R-:W-:Y:S01]  /*241b0*/  LEA.HI.X.SX32 R9, R0.reuse, R2, 0x1, P6 ;  /* 0x0000000200097211 */ /* 0x040fe200030f0eff */
[----:B------:R-:W-:Y:S01]  /*241c0*/  VIADD R0, R0, UR5 ;  /* 0x0000000500007c36 */ /* 0x000fe20008000000 */
[----:B------:R-:W-:-:S04]  /*241d0*/  SHF.R.S32.HI R11, RZ, 0x8, R11 ;  /* 0x00000008ff0b7819 */ /* 0x000fc8000001140b */
[C---:B------:R-:W-:Y:S02]  /*241e0*/  IADD3 R6, P6, PT, R0.reuse, R3, RZ ;  /* 0x0000000300067210 */ /* 0x040fe40007fde0ff */
[----:B------:R-:W-:Y:S02]  /*241f0*/  F2FP.SATFINITE.E5M2.F32.PACK_AB_MERGE_C R81, R81, R80, RZ ;  /* 0x000000505151723e */ /* 0x000fe400048060ff */
[C---:B------:R-:W-:Y:S01]  /*24200*/  LEA.HI.X.SX32 R7, R0.reuse, R2, 0x1, P6 ;  /* 0x0000000200077211 */ /* 0x040fe200030f0eff */
[----:B------:R-:W-:Y:S01]  /*24210*/  VIADD R0, R0, UR5 ;  /* 0x0000000500007c36 */ /* 0x000fe20008000000 */
[----:B------:R1:W-:Y:S04]  /*24220*/  @P0 STG.E.U8 desc[UR18][R4.64], R79 ;  /* 0x0000004f04000986 */ /* 0x0003e8000c101112 */
[----:B------:R1:W-:Y:S04]  /*24230*/  @P5 STG.E.U8 desc[UR18][R8.64], R11 ;  /* 0x0000000b08005986 */ /* 0x0003e8000c101112 */
[----:B------:R0:W-:Y:S01]  /*24240*/  @P1 STG.E.U8 desc[UR18][R6.64], R81 ;  /* 0x0000005106001986 */ /* 0x0001e2000c101112 */
[----:B-1----:R-:W-:-:S02]  /*24250*/  PRMT R5, R81, 0x9910, RZ ;  /* 0x0000991051057816 */ /* 0x002fc400000000ff */
[CC--:B------:R-:W-:Y:S01]  /*24260*/  IADD3 R4, P1, PT, R0.reuse, R3.reuse, RZ ;  /* 0x0000000300047210 */ /* 0x0c0fe20007f3e0ff */
[C---:B------:R-:W-:Y:S02]  /*24270*/  VIADD R9, R0.reuse, UR5 ;  /* 0x0000000500097c36 */ /* 0x040fe40008000000 */
[----:B------:R-:W-:Y:S01]  /*24280*/  IMAD.MOV.U32 R11, RZ, RZ, R5 ;  /* 0x000000ffff0b7224 */ /* 0x000fe200078e0005 */
[----:B------:R-:W-:Y:S02]  /*24290*/  LEA.HI.X.SX32 R5, R0, R2, 0x1, P1 ;  /* 0x0000000200057211 */ /* 0x000fe400008f0eff */
[C---:B------:R-:W-:Y:S01]  /*242a0*/  IADD3 R8, P1, PT, R9.reuse, R3, RZ ;  /* 0x0000000309087210 */ /* 0x040fe20007f3e0ff */
[----:B------:R-:W-:-:S03]  /*242b0*/  VIADD R0, R9, UR5 ;  /* 0x0000000509007c36 */ /* 0x000fc60008000000 */
[----:B------:R-:W-:Y:S02]  /*242c0*/  LEA.HI.X.SX32 R9, R9, R2, 0x1, P1 ;  /* 0x0000000209097211 */ /* 0x000fe400008f0eff */
[----:B0-----:R-:W-:Y:S01]  /*242d0*/  ISETP.LT.AND P3, PT, R12, UR6, !P2 ;  /* 0x000000060c007c0c */ /* 0x001fe2000d761270 */
[----:B------:R-:W0:Y:S01]  /*242e0*/  LDCU UR6, c[0x0][0x39c] ;  /* 0x00007380ff0677ac */ /* 0x000e220008000800 */
[----:B------:R-:W0:Y:S04]  /*242f0*/  LDL.LU R12, [R1+0x9bc] ;  /* 0x0009bc00010c7983 */ /* 0x000e280000300800 */
[----:B------:R-:W3:Y:S01]  /*24300*/  LDL.LU R10, [R1+0x9b8] ;  /* 0x0009b800010a7983 */ /* 0x000ee20000300800 */
[----:B-----5:R-:W-:Y:S01]  /*24310*/  ISETP.LT.AND P6, PT, R15, UR10, !P2 ;  /* 0x0000000a0f007c0c */ /* 0x020fe2000d7c1270 */
[----:B------:R-:W1:Y:S02]  /*24320*/  LDCU UR10, c[0x0][0x39c] ;  /* 0x00007380ff0a77ac */ /* 0x000e640008000800 */
[----:B------:R-:W5:Y:S01]  /*24330*/  LDL.LU R15, [R1+0x83c] ;  /* 0x00083c00010f7983 */ /* 0x000f620000300800 */
[----:B----4-:R-:W-:Y:S01]  /*24340*/  ISETP.LT.AND P1, PT, R14, UR4, !P2 ;  /* 0x000000040e007c0c */ /* 0x010fe2000d721270 */
[----:B------:R-:W5:Y:S02]  /*24350*/  LDCU UR4, c[0x0][0x39c] ;  /* 0x00007380ff0477ac */ /* 0x000f640008000800 */
[----:B------:R-:W4:Y:S01]  /*24360*/  LDL.LU R14, [R1+0x838] ;  /* 0x00083800010e7983 */ /* 0x000f220000300800 */
[----:B--2---:R-:W-:Y:S01]  /*24370*/  ISETP.LT.AND P0, PT, R17, UR7, !P2 ;  /* 0x0000000711007c0c */ /* 0x004fe2000d701270 */
[----:B------:R-:W2:Y:S01]  /*24380*/  LDCU UR7, c[0x0][0x39c] ;  /* 0x00007380ff0777ac */ /* 0x000ea20008000800 */
[----:B------:R-:W-:Y:S01]  /*24390*/  SHF.R.S32.HI R11, RZ, 0x8, R11 ;  /* 0x00000008ff0b7819 */ /* 0x000fe2000001140b */
[----:B------:R-:W4:Y:S01]  /*243a0*/  LDL.LU R18, [R1+0x834] ;  /* 0x0008340001127983 */ /* 0x000f220000300800 */
[----:B---3--:R-:W-:Y:S01]  /*243b0*/  ISETP.LT.AND P5, PT, R16, UR9, !P2 ;  /* 0x0000000910007c0c */ /* 0x008fe2000d7a1270 */
[----:B------:R-:W3:Y:S01]  /*243c0*/  LDCU UR9, c[0x0][0x39c] ;  /* 0x00007380ff0977ac */ /* 0x000ee20008000800 */
[----:B------:R-:W-:Y:S01]  /*243d0*/  F2FP.SATFINITE.E5M2.F32.PACK_AB_MERGE_C R83, R83, R82, RZ ;  /* 0x000000525353723e */ /* 0x000fe200048060ff */
[----:B------:R1:W-:Y:S01]  /*243e0*/  @P3 STG.E.U8 desc[UR18][R4.64], R11 ;  /* 0x0000000b04003986 */ /* 0x0003e2000c101112 */
[----:B------:R-:W-:-:S02]  /*243f0*/  IADD3 R6, P3, PT, R0, R3, RZ ;  /* 0x0000000300067210 */ /* 0x000fc40007f7e0ff */
[----:B------:R-:W-:Y:S01]  /*24400*/  PRMT R13, R83, 0x9910, RZ ;  /* 0x00009910530d7816 */ /* 0x000fe200000000ff */
[----:B------:R-:W3:Y:S01]  /*24410*/  LDL.LU R17, [R1+0x830] ;  /* 0x0008300001117983 */ /* 0x000ee20000300800 */
[C---:B------:R-:W-:Y:S01]  /*24420*/  LEA.HI.X.SX32 R7, R0.reuse, R2, 0x1, P3 ;  /* 0x0000000200077211 */ /* 0x040fe200018f0eff */
[----:B------:R-:W-:Y:S01]  /*24430*/  VIADD R0, R0, UR5 ;  /* 0x0000000500007c36 */ /* 0x000fe20008000000 */
[----:B------:R-:W-:Y:S01]  /*24440*/  SHF.R.S32.HI R13, RZ, 0x8, R13 ;  /* 0x00000008ff0d7819 */ /* 0x000fe2000001140d */
[----:B------:R0:W-:Y:S01]  /*24450*/  @P0 STG.E.U8 desc[UR18][R8.64], R83 ;  /* 0x0000005308000986 */ /* 0x0001e2000c101112 */
[----:B------:R-:W-:-:S03]  /*24460*/  F2FP.SATFINITE.E5M2.F32.PACK_AB_MERGE_C R85, R85, R84, RZ ;  /* 0x000000545555723e */ /* 0x000fc600048060ff */
[----:B------:R0:W-:Y:S01]  /*24470*/  @P5 STG.E.U8 desc[UR18][R6.64], R13 ;  /* 0x0000000d06005986 */ /* 0x0001e2000c101112 */
[C---:B-1----:R-:W-:Y:S02]  /*24480*/  IADD3 R4, P5, PT, R0.reuse, R3, RZ ;  /* 0x0000000300047210 */ /* 0x042fe40007fbe0ff */
[----:B------:R-:W-:Y:S01]  /*24490*/  PRMT R11, R85, 0x9910, RZ ;  /* 0x00009910550b7816 */ /* 0x000fe200000000ff */
[----:B------:R-:W3:Y:S01]  /*244a0*/  LDL.LU R16, [R1+0x9b4] ;  /* 0x0009b40001107983 */ /* 0x000ee20000300800 */
[----:B------:R-:W-:Y:S02]  /*244b0*/  LEA.HI.X.SX32 R5, R0, R2, 0x1, P5 ;  /* 0x0000000200057211 */ /* 0x000fe400028f0eff */
[----:B------:R-:W-:-:S03]  /*244c0*/  SHF.R.S32.HI R11, RZ, 0x8, R11 ;  /* 0x00000008ff0b7819 */ /* 0x000fc6000001140b */
[----:B------:R1:W-:Y:S01]  /*244d0*/  @P6 STG.E.U8 desc[UR18][R4.64], R85 ;  /* 0x0000005504006986 */ /* 0x0003e2000c101112 */
[----:B0-----:R-:W-:Y:S01]  /*244e0*/  ISETP.LT.AND P0, PT, R12, UR6, !P2 ;  /* 0x000000060c007c0c */ /* 0x001fe2000d701270 */
[----:B------:R-:W4:Y:S01]  /*244f0*/  LDCU UR6, c[0x0][0x39c] ;  /* 0x00007380ff0677ac */ /* 0x000f220008000800 */
[----:B--2---:R-:W-:Y:S01]  /*24500*/  ISETP.LT.AND P3, PT, R10, UR7, !P2 ;  /* 0x000000070a007c0c */ /* 0x004fe2000d761270 */
[----:B------:R-:W-:Y:S01]  /*24510*/  VIADD R10, R0, UR5 ;  /* 0x00000005000a7c36 */ /* 0x000fe20008000000 */
[----:B------:R-:W0:Y:S04]  /*24520*/  LDCU UR7, c[0x0][0x39c] ;  /* 0x00007380ff0777ac */ /* 0x000e280008000800 */
[----:B------:R-:W-:-:S04]  /*24530*/  IADD3 R8, P5, PT, R10, R3, RZ ;  /* 0x000000030a087210 */ /* 0x000fc80007fbe0ff */
[C---:B------:R-:W-:Y:S01]  /*24540*/  LEA.HI.X.SX32 R9, R10.reuse, R2, 0x1, P5 ;  /* 0x000000020a097211 */ /* 0x040fe200028f0eff */
[----:B------:R-:W-:-:S04]  /*24550*/  VIADD R10, R10, UR5 ;  /* 0x000000050a0a7c36 */ /* 0x000fc80008000000 */
[----:B------:R2:W-:Y:S01]  /*24560*/  @P1 STG.E.U8 desc[UR18][R8.64], R11 ;  /* 0x0000000b08001986 */ /* 0x0005e2000c101112 */
[----:B------:R-:W-:-:S04]  /*24570*/  IADD3 R6, P1, PT, R10, R3, RZ ;  /* 0x000000030a067210 */ /* 0x000fc80007f3e0ff */
[----:B------:R-:W-:Y:S02]  /*24580*/  LEA.HI.X.SX32 R7, R10, R2, 0x1, P1 ;  /* 0x000000020a077211 */ /* 0x000fe400008f0eff */
[----:B-----5:R-:W-:Y:S02]  /*24590*/  ISETP.LT.AND P1, PT, R15, UR4, !P2 ;  /* 0x000000040f007c0c */ /* 0x020fe4000d721270 */
[----:B----4-:R-:W-:Y:S01]  /*245a0*/  ISETP.LT.AND P5, PT, R14, UR6, !P2 ;  /* 0x000000060e007c0c */ /* 0x010fe2000d7a1270 */
[----:B------:R-:W4:Y:S01]  /*245b0*/  LDL.LU R15, [R1+0x9b0] ;  /* 0x0009b000010f7983 */ /* 0x000f220000300800 */
[----:B------:R-:W-:Y:S01]  /*245c0*/  VIADD R0, R10, UR5 ;  /* 0x000000050a007c36 */ /* 0x000fe20008000000 */
[----:B------:R-:W-:Y:S01]  /*245d0*/  F2FP.SATFINITE.E5M2.F32.PACK_AB_MERGE_C R87, R87, R86, RZ ;  /* 0x000000565757723e */ /* 0x000fe200048060ff */
[----:B------:R-:W4:Y:S01]  /*245e0*/  LDCU UR4, c[0x0][0x39c] ;  /* 0x00007380ff0477ac */ /* 0x000f220008000800 */
[----:B------:R-:W5:Y:S02]  /*245f0*/  LDL.LU R14, [R1+0x9ac] ;  /* 0x0009ac00010e7983 */ /* 0x000f640000300800 */
[C---:B-1----:R-:W-:Y:S01]  /*24600*/  IADD3 R4, P6, PT, R0.reuse, R3, RZ ;  /* 0x0000000300047210 */ /* 0x042fe20007fde0ff */
[----:B------:R-:W5:Y:S01]  /*24610*/  LDCU UR6, c[0x0][0x39c] ;  /* 0x00007380ff0677ac */ /* 0x000f620008000800 */
[----:B------:R-:W-:Y:S01]  /*24620*/  PRMT R12, R87, 0x9910, RZ ;  /* 0x00009910570c7816 */ /* 0x000fe200000000ff */
[----:B------:R-:W3:Y:S01]  /*24630*/  LDL.LU R10, [R1+0x9a8] ;  /* 0x0009a800010a7983 */ /* 0x000ee20000300800 */
[C---:B------:R-:W-:Y:S01]  /*24640*/  LEA.HI.X.SX32 R5, R0.reuse, R2, 0x1, P6 ;  /* 0x0000000200057211 */ /* 0x040fe200030f0eff */
[----:B------:R-:W-:Y:S01]  /*24650*/  VIADD R0, R0, UR5 ;  /* 0x0000000500007c36 */ /* 0x000fe20008000000 */
[----:B--2---:R-:W-:-:S04]  /*24660*/  SHF.R.S32.HI R11, RZ, 0x8, R12 ;  /* 0x00000008ff0b7819 */ /* 0x004fc8000001140c */
[CC--:B------:R-:W-:Y:S02]  /*24670*/  IADD3 R8, P6, PT, R0.reuse, R3.reuse, RZ ;  /* 0x0000000300087210 */ /* 0x0c0fe40007fde0ff */
[----:B------:R-:W-:Y:S02]  /*24680*/  F2FP.SATFINITE.E5M2.F32.PACK_AB_MERGE_C R89, R89, R88, RZ ;  /* 0x000000585959723e */ /* 0x000fe400048060ff */
[C---:B------:R-:W-:Y:S01]  /*24690*/  LEA.HI.X.SX32 R9, R0.reuse, R2, 0x1, P6 ;  /* 0x0000000200097211 */ /* 0x040fe200030f0eff */
[----:B------:R-:W-:Y:S01]  /*246a0*/  VIADD R0, R0, UR5 ;  /* 0x0000000500007c36 */ /* 0x000fe20008000000 */
[----:B------:R1:W-:Y:S01]  /*246b0*/  @P0 STG.E.U8 desc[UR18][R6.64], R87 ;  /* 0x0000005706000986 */ /* 0x0003e2000c101112 */
[----:B0-----:R-:W-:Y:S01]  /*246c0*/  ISETP.LT.AND P0, PT, R18, UR7, !P2 ;  /* 0x0000000712007c0c */ /* 0x001fe2000d701270 */
[----:B------:R-:W0:Y:S02]  /*246d0*/  LDCU UR7, c[0x0][0x39c] ;  /* 0x00007380ff0777ac */ /* 0x000e240008000800 */
[----:B------:R2:W-:Y:S04]  /*246e0*/  @P3 STG.E.U8 desc[UR18][R4.64], R11 ;  /* 0x0000000b04003986 */ /* 0x0005e8000c101112 */
[----:B------:R0:W-:Y:S01]  /*246f0*/  @P1 STG.E.U8 desc[UR18][R8.64], R89 ;  /* 0x0000005908001986 */ /* 0x0001e2000c101112 */
[----:B-1----:R-:W-:Y:S01]  /*24700*/  PRMT R6, R89, 0x9910, RZ ;  /* 0x0000991059067816 */ /* 0x002fe200000000ff */
[C---:B------:R-:W-:Y:S01]  /*24710*/  VIADD R7, R0.reuse, UR5 ;  /* 0x0000000500077c36 */ /* 0x040fe20008000000 */
[----:B--2---:R-:W-:-:S03]  /*24720*/  IADD3 R4, P1, PT, R0, R3, RZ ;  /* 0x0000000300047210 */ /* 0x004fc60007f3e0ff */
[----:B------:R-:W-:Y:S01]  /*24730*/  IMAD.MOV.U32 R11, RZ, RZ, R6 ;  /* 0x000000ffff0b7224 */ /* 0x000fe200078e0006 */
[----:B------:R-:W-:Y:S02]  /*24740*/  LEA.HI.X.SX32 R5, R0, R2, 0x1, P1 ;  /* 0x0000000200057211 */ /* 0x000fe400008f0eff */
[C---:B------:R-:W-:Y:S01]  /*24750*/  IADD3 R6, P1, PT, R7.reuse, R3, RZ ;  /* 0x0000000307067210 */ /* 0x040fe20007f3e0ff */
[----:B------:R-:W-:Y:S01]  /*24760*/  VIADD R0, R7, UR5 ;  /* 0x0000000507007c36 */ /* 0x000fe20008000000 */
[----:B------:R-:W-:Y:S02]  /*24770*/  SHF.R.S32.HI R11, RZ, 0x8, R11 ;  /* 0x00000008ff0b7819 */ /* 0x000fe4000001140b */
[----:B------:R-:W-:Y:S02]  /*24780*/  F2FP.SATFINITE.E5M2.F32.PACK_AB_MERGE_C R91, R91, R90, RZ ;  /* 0x0000005a5b5b723e */ /* 0x000fe400048060ff */
[----:B------:R-:W-:Y:S01]  /*24790*/  LEA.HI.X.SX32 R7, R7, R2, 0x1, P1 ;  /* 0x0000000207077211 */ /* 0x000fe200008f0eff */
[----:B------:R1:W-:Y:S04]  /*247a0*/  @P5 STG.E.U8 desc[UR18][R4.64], R11 ;  /* 0x0000000b04005986 */ /* 0x0003e8000c101112 */
[----:B------:R2:W-:Y:S01]  /*247b0*/  @P0 STG.E.U8 desc[UR18][R6.64], R91 ;  /* 0x0000005b06000986 */ /* 0x0005e2000c101112 */
[----:B----4-:R-:W-:Y:S01]  /*247c0*/  ISETP.LT.AND P1, PT, R15, UR4, !P2 ;  /* 0x000000040f007c0c */ /* 0x010fe2000d721270 */
[----:B------:R-:W4:Y:S02]  /*247d0*/  LDCU UR4, c[0x0][0x39c] ;  /* 0x00007380ff0477ac */ /* 0x000f240008000800 */
[----:B------:R-:W4:Y:S01]  /*247e0*/  LDL.LU R15, [R1+0x82c] ;  /* 0x00082c00010f7983 */ /* 0x000f220000300800 */
[----:B-----5:R-:W-:Y:S01]  /*247f0*/  ISETP.LT.AND P0, PT, R14, UR6, !P2 ;  /* 0x000000060e007c0c */ /* 0x020fe2000d701270 */
[----:B------:R-:W5:Y:S02]  /*24800*/  LDCU UR6, c[0x0][0x39c] ;  /* 0x00007380ff0677ac */ /* 0x000f640008000800 */
[----:B------:R-:W5:Y:S01]  /*24810*/  LDL.LU R14, [R1+0x828] ;  /* 0x00082800010e7983 */ /* 0x000f620000300800 */
[----:B---3--:R-:W-:-:S02]  /*24820*/  ISETP.LT.AND P3, PT, R17, UR9, !P2 ;  /* 0x0000000911007c0c */ /* 0x008fc4000d761270 */
[----:B------:R-:W-:Y:S01]  /*24830*/  PRMT R13, R91, 0x9910, RZ ;  /* 0x000099105b0d7816 */ /* 0x000fe200000000ff */
[----:B------:R-:W3:Y:S01]  /*24840*/  LDL.LU R18, [R1+0x824] ;  /* 0x0008240001127983 */ /* 0x000ee20000300800 */
[CC--:B0-----:R-:W-:Y:S01]  /*24850*/  IADD3 R8, P5, PT, R0.reuse, R3.reuse, RZ ;  /* 0x0000000300087210 */ /* 0x0c1fe20007fbe0ff */
[----:B------:R-:W0:Y:S01]  /*24860*/  LDCU UR9, c[0x0][0x39c] ;  /* 0x00007380ff0977ac */ /* 0x000e220008000800 */
[----:B------:R-:W-:Y:S01]  /*24870*/  SHF.R.S32.HI R13, RZ, 0x8, R13 ;  /* 0x00000008ff0d7819 */ /* 0x000fe2000001140d */
[----:B------:R-:W0:Y:S01]  /*24880*/  LDL.LU R17, [R1+0x820] ;  /* 0x0008200001117983 */ /* 0x000e220000300800 */
[C---:B------:R-:W-:Y:S01]  /*24890*/  LEA.HI.X.SX32 R9, R0.reuse, R2, 0x1, P5 ;  /* 0x0000000200097211 */ /* 0x040fe200028f0eff */
[----:B------:R-:W-:Y:S01]  /*248a0*/  VIADD R0, R0, UR5 ;  /* 0x0000000500007c36 */ /* 0x000fe20008000000 */
[----:B------:R-:W-:Y:S01]  /*248b0*/  ISETP.LT.AND P5, PT, R10, UR7, !P2 ;  /* 0x000000070a007c0c */ /* 0x000fe2000d7a1270 */
[----:B------:R-:W3:Y:S01]  /*248c0*/  LDCU UR7, c[0x0][0x39c] ;  /* 0x00007380ff0777ac */ /* 0x000ee20008000800 */
[----:B------:R-:W-:Y:S01]  /*248d0*/  ISETP.LT.AND P6, PT, R16, UR10, !P2 ;  /* 0x0000000a10007c0c */ /* 0x000fe2000d7c1270 */
[----:B------:R2:W-:Y:S01]  /*248e0*/  @P3 STG.E.U8 desc[UR18][R8.64], R13 ;  /* 0x0000000d08003986 */ /* 0x0005e2000c101112 */
[C---:B-1----:R-:W-:Y:S01]  /*248f0*/  IADD3 R4, P3, PT, R0.reuse, R3, RZ ;  /* 0x0000000300047210 */ /* 0x042fe20007f7e0ff */
[C---:B------:R-:W-:Y:S01]  /*24900*/  VIADD R10, R0.reuse, UR5 ;  /* 0x00000005000a7c36 */ /* 0x040fe20008000000 */
[----:B------:R-:W-:Y:S01]  /*24910*/  F2FP.SATFINITE.E5M2.F32.PACK_AB_MERGE_C R93, R93, R92, RZ ;  /* 0x0000005c5d5d723e */ /* 0x000fe200048060ff */
[----:B------:R-:W3:Y:S01]  /*24920*/  LDL.LU R16, [R1+0x99c] ;  /* 0x00099c0001107983 */ /* 0x000ee20000300800 */
[----:B------:R-:W-:Y:S01]  /*24930*/  LEA.HI.X.SX32 R5, R0, R2, 0x1, P3 ;  /* 0x0000000200057211 */ /* 0x000fe200018f0eff */
[----:B------:R-:W1:Y:S01]  /*24940*/  LDCU UR10, c[0x0][0x39c] ;  /* 0x00007380ff0a77ac */ /* 0x000e620008000800 */
[----:B------:R-:W-:-:S02]  /*24950*/  PRMT R11, R93, 0x9910, RZ ;  /* 0x000099105d0b7816 */ /* 0x000fc400000000ff */
[CC--:B--2---:R-:W-:Y:S02]  /*24960*/  IADD3 R6, P3, PT, R10.reuse, R3.reuse, RZ ;  /* 0x000000030a067210 */ /* 0x0c4fe40007f7e0ff */
[----:B------:R-:W-:Y:S02]  /*24970*/  SHF.R.S32.HI R11, RZ, 0x8, R11 ;  /* 0x00000008ff0b7819 */ /* 0x000fe4000001140b */
[C---:B------:R-:W-:Y:S01]  /*24980*/  LEA.HI.X.SX32 R7, R10.reuse, R2, 0x1, P3 ;  /* 0x000000020a077211 */ /* 0x040fe200018f0eff */
[----:B------:R-:W-:Y:S01]  /*24990*/  VIADD R10, R10, UR5 ;  /* 0x000000050a0a7c36 */ /* 0x000fe20008000000 */
[----:B------:R2:W-:Y:S04]  /*249a0*/  @P6 STG.E.U8 desc[UR18][R4.64], R93 ;  /* 0x0000005d04006986 */ /* 0x0005e8000c101112 */
[----:B------:R0:W-:Y:S01]  /*249b0*/  @P1 STG.E.U8 desc[UR18][R6.64], R11 ;  /* 0x0000000b06001986 */ /* 0x0001e2000c101112 */
[----:B------:R-:W-:-:S04]  /*249c0*/  IADD3 R8, P1, PT, R10, R3, RZ ;  /* 0x000000030a087210 */ /* 0x000fc80007f3e0ff */
[----:B------:R-:W-:Y:S02]  /*249d0*/  LEA.HI.X.SX32 R9, R10, R2, 0x1, P1 ;  /* 0x000000020a097211 */ /* 0x000fe400008f0eff */
[----:B----4-:R-:W-:Y:S02]  /*249e0*/  ISETP.LT.AND P1, PT, R15, UR4, !P2 ;  /* 0x000000040f007c0c */ /* 0x010fe4000d721270 */
[----:B-----5:R-:W-:Y:S01]  /*249f0*/  ISETP.LT.AND P3, PT, R14, UR6, !P2 ;  /* 0x000000060e007c0c */ /* 0x020fe2000d761270 */
[----:B------:R-:W4:Y:S01]  /*24a00*/  LDL.LU R15, [R1+0x990] ;  /* 0x00099000010f7983 */ /* 0x000f220000300800 */
[----:B------:R-:W-:Y:S01]  /*24a10*/  VIADD R0, R10, UR5 ;  /* 0x000000050a007c36 */ /* 0x000fe20008000000 */
[----:B------:R-:W-:Y:S01]  /*24a20*/  F2FP.SATFINITE.E5M2.F32.PACK_AB_MERGE_C R95, R95, R94, RZ ;  /* 0x0000005e5f5f723e */ /* 0x000fe200048060ff */
[----:B------:R-:W4:Y:S01]  /*24a30*/  LDCU UR4, c[0x0][0x39c] ;  /* 0x00007380ff0477ac */ /* 0x000f220008000800 */
[----:B------:R-:W5:Y:S02]  /*24a40*/  LDL.LU R14, [R1+0x98c] ;  /* 0x00098c00010e7983 */ /* 0x000f640000300800 */
[C---:B--2---:R-:W-:Y:S01]  /*24a50*/  IADD3 R4, P6, PT, R0.reuse, R3, RZ ;  /* 0x0000000300047210 */ /* 0x044fe20007fde0ff */
[----:B------:R-:W5:Y:S01]  /*24a60*/  LDCU UR6, c[0x0][0x39c] ;  /* 0x00007380ff0677ac */ /* 0x000f620008000800 */
[----:B------:R-:W-:Y:S01]  /*24a70*/  PRMT R12, R95, 0x9910, RZ ;  /* 0x000099105f0c7816 */ /* 0x000fe200000000ff */
[----:B------:R-:W2:Y:S01]  /*24a80*/  LDL.LU R10, [R1+0x988] ;  /* 0x00098800010a7983 */ /* 0x000ea20000300800 */
[C---:B------:R-:W-:Y:S01]  /*24a90*/  LEA.HI.X.SX32 R5, R0.reuse, R2, 0x1, P6 ;  /* 0x0000000200057211 */ /* 0x040fe200030f0eff */
[----:B------:R-:W-:Y:S01]  /*24aa0*/  VIADD R0, R0, UR5 ;  /* 0x0000000500007c36 */ /* 0x000fe20008000000 */
[----:B0-----:R-:W-:-:S04]  /*24ab0*/  SHF.R.S32.HI R11, RZ, 0x8, R12 ;  /* 0x00000008ff0b7819 */ /* 0x001fc8000001140c */
[CC--:B------:R-:W-:Y:S02]  /*24ac0*/  IADD3 R6, P6, PT, R0.reuse, R3.reuse, RZ ;  /* 0x0000000300067210 */ /* 0x0c0fe40007fde0ff */
[----:B------:R-:W-:Y:S02]  /*24ad0*/  F2FP.SATFINITE.E5M2.F32.PACK_AB_MERGE_C R97, R97, R96, RZ ;  /* 0x000000606161723e */ /* 0x000fe400048060ff */
[C---:B------:R-:W-:Y:S01]  /*24ae0*/  LEA.HI.X.SX32 R7, R0.reuse, R2, 0x1, P6 ;  /* 0x0000000200077211 */ /* 0x040fe200030f0eff */
[----:B------:R-:W-:Y:S01]  /*24af0*/  VIADD R0, R0, UR5 ;  /* 0x0000000500007c36 */ /* 0x000fe20008000000 */
[----:B------:R0:W-:Y:S01]  /*24b00*/  @P0 STG.E.U8 desc[UR18][R8.64], R95 ;  /* 0x0000005f08000986 */ /* 0x0001e2000c101112 */
[----:B---3--:R-:W-:Y:S01]  /*24b10*/  ISETP.LT.AND P0, PT, R18, UR7, !P2 ;  /* 0x0000000712007c0c */ /* 0x008fe2000d701270 */
[----:B------:R-:W2:Y:S02]  /*24b20*/  LDCU UR7, c[0x0][0x39c] ;  /* 0x00007380ff0777ac */ /* 0x000ea40008000800 */
[----:B------:R3:W-:Y:S04]  /*24b30*/  @P5 STG.E.U8 desc[UR18][R4.64], R11 ;  /* 0x0000000b04005986 */ /* 0x0007e8000c101112 */
[----:B------:R1:W-:Y:S01]  /*24b40*/  @P1 STG.E.U8 desc[UR18][R6.64], R97 ;  /* 0x0000006106001986 */ /* 0x0003e2000c101112 */
[----:B0-----:R-:W-:Y:S01]  /*24b50*/  PRMT R8, R97, 0x9910, RZ ;  /* 0x0000991061087816 */ /* 0x001fe200000000ff */
[C---:B------:R-:W-:Y:S01]  /*24b60*/  VIADD R9, R0.reuse, UR5 ;  /* 0x0000000500097c36 */ /* 0x040fe20008000000 */
[----:B---3--:R-:W-:-:S03]  /*24b70*/  IADD3 R4, P1, PT, R0, R3, RZ ;  /* 0x0000000300047210 */ /* 0x008fc60007f3e0ff */
        /* <DEDUP_REMOVED lines=15> */
[----:B------:R-:W-:-:S02]  /*24c70*/  ISETP.LT.AND P5, PT, R17, UR9, !P2 ;  /* 0x0000000911007c0c */ /* 0x000fc4000d7a1270 */
[----:B------:R-:W-:Y:S01]  /*24c80*/  PRMT R13, R99, 0x9910, RZ ;  /* 0x00009910630d7816 */ /* 0x000fe200000000ff */
[----:B------:R-:W5:Y:S01]  /*24c90*/  LDL.LU R18, [R1+0x810] ;  /* 0x0008100001127983 */ /* 0x000f620000300800 */
[CC--:B-1----:R-:W-:Y:S01]  /*24ca0*/  IADD3 R6, P3, PT, R0.reuse, R3.reuse, RZ ;  /* 0x0000000300067210 */ /* 0x0c2fe20007f7e0ff */
[----:B------:R-:W1:Y:S01]  /*24cb0*/  LDCU UR9, c[0x0][0x39c] ;  /* 0x00007380ff0977ac */ /* 0x000e620008000800 */
[----:B------:R-:W-:Y:S01]  /*24cc0*/  SHF.R.S32.HI R13, RZ, 0x8, R13 ;  /* 0x00000008ff0d7819 */ /* 0x000fe2000001140d */
[----:B------:R-:W1:Y:S01]  /*24cd0*/  LDL.LU R17, [R1+0x80c] ;  /* 0x00080c0001117983 */ /* 0x000e620000300800 */
[C---:B------:R-:W-:Y:S01]  /*24ce0*/  LEA.HI.X.SX32 R7, R0.reuse, R2, 0x1, P3 ;  /* 0x0000000200077211 */ /* 0x040fe200018f0eff */
[----:B------:R-:W-:Y:S01]  /*24cf0*/  VIADD R0, R0, UR5 ;  /* 0x0000000500007c36 */ /* 0x000fe20008000000 */
[----:B--2---:R-:W-:Y:S01]  /*24d00*/  ISETP.LT.AND P3, PT, R10, UR7, !P2 ;  /* 0x000000070a007c0c */ /* 0x004fe2000d761270 */
[----:B------:R-:W2:Y:S01]  /*24d10*/  LDCU UR7, c[0x0][0x39c] ;  /* 0x00007380ff0777ac */ /* 0x000ea20008000800 */
[----:B------:R-:W-:Y:S01]  /*24d20*/  ISETP.LT.AND P6, PT, R16, UR10, !P2 ;  /* 0x0000000a10007c0c */ /* 0x000fe2000d7c1270 */
[----:B------:R2:W-:Y:S01]  /*24d30*/  @P5 STG.E.U8 desc[UR18][R6.64], R13 ;  /* 0x0000000d06005986 */ /* 0x0005e2000c101112 */
[C---:B0-----:R-:W-:Y:S01]  /*24d40*/  IADD3 R4, P5, PT, R0.reuse, R3, RZ ;  /* 0x0000000300047210 */ /* 0x041fe20007fbe0ff */
[C---:B------:R-:W-:Y:S01]  /*24d50*/  VIADD R10, R0.reuse, UR5 ;  /* 0x00000005000a7c36 */ /* 0x040fe20008000000 */
[----:B------:R-:W-:Y:S01]  /*24d60*/  F2FP.SATFINITE.E5M2.F32.PACK_AB_MERGE_C R101, R101, R100, RZ ;  /* 0x000000646565723e */ /* 0x000fe200048060ff */
[----:B------:R-:W5:Y:S01]  /*24d70*/  LDL.LU R16, [R1+0x984] ;  /* 0x0009840001107983 */ /* 0x000f620000300800 */
[----:B------:R-:W-:Y:S01]  /*24d80*/  LEA.HI.X.SX32 R5, R0, R2, 0x1, P5 ;  /* 0x0000000200057211 */ /* 0x000fe200028f0eff */
[----:B------:R-:W0:Y:S01]  /*24d90*/  LDCU UR10, c[0x0][0x39c] ;  /* 0x00007380ff0a77ac */ /* 0x000e220008000800 */
[----:B------:R-:W-:-:S02]  /*24da0*/  PRMT R11, R101, 0x9910, RZ ;  /* 0x00009910650b7816 */ /* 0x000fc400000000ff */
[CC--:B---3--:R-:W-:Y:S02]  /*24db0*/  IADD3 R8, P5, PT, R10.reuse, R3.reuse, RZ ;  /* 0x000000030a087210 */ /* 0x0c8fe40007fbe0ff */
[----:B------:R-:W-:Y:S02]  /*24dc0*/  SHF.R.S32.HI R11, RZ, 0x8, R11 ;  /* 0x00000008ff0b7819 */ /* 0x000fe4000001140b */
[C---:B------:R-:W-:Y:S01]  /*24dd0*/  LEA.HI.X.SX32 R9, R10.reuse, R2, 0x1, P5 ;  /* 0x000000020a097211 */ /* 0x040fe200028f0eff */
[----:B------:R-:W-:Y:S01]  /*24de0*/  VIADD R10, R10, UR5 ;  /* 0x000000050a0a7c36 */ /* 0x000fe20008000000 */
[----:B------:R3:W-:Y:S04]  /*24df0*/  @P6 STG.E.U8 desc[UR18][R4.64], R101 ;  /* 0x0000006504006986 */ /* 0x0007e8000c101112 */
[----:B------:R0:W-:Y:S01]  /*24e00*/  @P1 STG.E.U8 desc[UR18][R8.64], R11 ;  /* 0x0000000b08001986 */ /* 0x0001e2000c101112 */
[----:B--2---:R-:W-:-:S04]  /*24e10*/  IADD3 R6, P1, PT, R10, R3, RZ ;  /* 0x000000030a067210 */ /* 0x004fc80007f3e0ff */
[----:B------:R-:W-:Y:S02]  /*24e20*/  LEA.HI.X.SX32 R7, R10, R2, 0x1, P1 ;  /* 0x000000020a077211 */ /* 0x000fe400008f0eff */
[----:B----4-:R-:W-:Y:S02]  /*24e30*/  ISETP.LT.AND P1, PT, R15, UR4, !P2 ;  /* 0x000000040f007c0c */ /* 0x010fe4000d721270 */
[----:B-----5:R-:W-:Y:S01]  /*24e40*/  ISETP.LT.AND P5, PT, R14, UR6, !P2 ;  /* 0x000000060e007c0c */ /* 0x020fe2000d7a1270 */
[----:B------:R-:W2:Y:S01]  /*24e50*/  LDL.LU R15, [R1+0x980] ;  /* 0x00098000010f7983 */ /* 0x000ea20000300800 */
[----:B------:R-:W-:Y:S01]  /*24e60*/  VIADD R0, R10, UR5 ;  /* 0x000000050a007c36 */ /* 0x000fe20008000000 */
[----:B------:R-:W-:Y:S01]  /*24e70*/  F2FP.SATFINITE.E5M2.F32.PACK_AB_MERGE_C R103, R103, R102, RZ ;  /* 0x000000666767723e */ /* 0x000fe200048060ff */
[----:B------:R-:W2:Y:S01]  /*24e80*/  LDCU UR4, c[0x0][0x39c] ;  /* 0x00007380ff0477ac */ /* 0x000ea20008000800 */
[----:B------:R-:W4:Y:S02]  /*24e90*/  LDL.LU R14, [R1+0x97c] ;  /* 0x00097c00010e7983 */ /* 0x000f240000300800 */
[C---:B---3--:R-:W-:Y:S01]  /*24ea0*/  IADD3 R4, P6, PT, R0.reuse, R3, RZ ;  /* 0x0000000300047210 */ /* 0x048fe20007fde0ff */
[----:B------:R-:W4:Y:S01]  /*24eb0*/  LDCU UR6, c[0x0][0x39c] ;  /* 0x00007380ff0677ac */ /* 0x000f220008000800 */
[----:B------:R-:W-:Y:S01]  /*24ec0*/  PRMT R12, R103, 0x9910, RZ ;  /* 0x00009910670c7816 */ /* 0x000fe200000000ff */
[----:B------:R-:W3:Y:S01]  /*24ed0*/  LDL.LU R10, [R1+0x8dc] ;  /* 0x0008dc00010a7983 */ /* 0x000ee20000300800 */
        /* <DEDUP_REMOVED lines=8> */
[----:B------:R-:W-:Y:S01]  /*24f60*/  ISETP.LT.AND P0, PT, R18, UR7, !P2 ;  /* 0x0000000712007c0c */ /* 0x000fe2000d701270 */
[----:B------:R-:W3:Y:S02]  /*24f70*/  LDCU UR7, c[0x0][0x39c] ;  /* 0x00007380ff0777ac */ /* 0x000ee40008000800 */
[----:B------:R5:W-:Y:S04]  /*24f80*/  @P3 STG.E.U8 desc[UR18][R4.64], R11 ;  /* 0x0000000b04003986 */ /* 0x000be8000c101112 */
[----:B------:R1:W-:Y:S01]  /*24f90*/  @P1 STG.E.U8 desc[UR18][R8.64], R105 ;  /* 0x0000006908001986 */ /* 0x0003e2000c101112 */
[----:B0-----:R-:W-:Y:S01]  /*24fa0*/  PRMT R6, R105, 0x9910, RZ ;  /* 0x0000991069067816 */ /* 0x001fe200000000ff */
[C---:B------:R-:W-:Y:S01]  /*24fb0*/  VIADD R7, R0.reuse, UR5 ;  /* 0x0000000500077c36 */ /* 0x040fe20008000000 */
[----:B-----5:R-:W-:-:S03]  /*24fc0*/  IADD3 R4, P1, PT, R0, R3, RZ ;  /* 0x0000000300047210 */ /* 0x020fc60007f3e0ff */
        /* <DEDUP_REMOVED lines=9> */
[----:B--2---:R-:W-:Y:S01]  /*25060*/  ISETP.LT.AND P1, PT, R15, UR4, !P2 ;  /* 0x000000040f007c0c */ /* 0x004fe2000d721270 */
[----:B------:R-:W2:Y:S02]  /*25070*/  LDCU UR4, c[0x0][0x39c] ;  /* 0x00007380ff0477ac */ /* 0x000ea40008000800 */
[----:B------:R-:W2:Y:S01]  /*25080*/  LDL.LU R15, [R1+0x808] ;  /* 0x00080800010f7983 */ /* 0x000ea20000300800 */
[----:B----4-:R-:W-:Y:S01]  /*25090*/  ISETP.LT.AND P0, PT, R14, UR6, !P2 ;  /* 0x000000060e007c0c */ /* 0x010fe2000d701270 */
[----:B------:R-:W4:Y:S02]  /*250a0*/  LDCU UR6, c[0x0][0x39c] ;  /* 0x00007380ff0677ac */ /* 0x000f240008000800 */
[----:B------:R-:W4:Y:S01]  /*250b0*/  LDL.LU R14, [R1+0x804] ;  /* 0x00080400010e7983 */ /* 0x000f220000300800 */
[----:B-1----:R-:W-:-:S02]  /*250c0*/  ISETP.LT.AND P3, PT, R17, UR9, !P2 ;  /* 0x0000000911007c0c */ /* 0x002fc4000d761270 */
[----:B------:R-:W-:Y:S01]  /*250d0*/  PRMT R13, R107, 0x9910, RZ ;  /* 0x000099106b0d7816 */ /* 0x000fe200000000ff */
[----:B------:R-:W4:Y:S01]  /*250e0*/  LDL.LU R18, [R1+0x800] ;  /* 0x0008000001127983 */ /* 0x000f220000300800 */
[CC--:B------:R-:W-:Y:S01]  /*250f0*/  IADD3 R8, P5, PT, R0.reuse, R3.reuse, RZ ;  /* 0x0000000300087210 */ /* 0x0c0fe20007fbe0ff */
[----:B------:R-:W1:Y:S01]  /*25100*/  LDCU UR9, c[0x0][0x39c] ;  /* 0x00007380ff0977ac */ /* 0x000e620008000800 */
[----:B------:R-:W-:Y:S01]  /*25110*/  SHF.R.S32.HI R13, RZ, 0x8, R13 ;  /* 0x00000008ff0d7819 */ /* 0x000fe2000001140d */
[----:B------:R-:W1:Y:S01]  /*25120*/  LDL.LU R17, [R1+0x7fc] ;  /* 0x0007fc0001117983 */ /* 0x000e620000300800 */
[C---:B------:R-:W-:Y:S01]  /*25130*/  LEA.HI.X.SX32 R9, R0.reuse, R2, 0x1, P5 ;  /* 0x0000000200097211 */ /* 0x040fe200028f0eff */
[----:B------:R-:W-:Y:S01]  /*25140*/  VIADD R0, R0, UR5 ;  /* 0x0000000500007c36 */ /* 0x000fe20008000000 */
[----:B---3--:R-:W-:Y:S01]  /*25150*/  ISETP.LT.AND P5, PT, R10, UR7, !P2 ;  /* 0x000000070a007c0c */ /* 0x008fe2000d7a1270 */
[----:B------:R-:W3:Y:S01]  /*25160*/  LDCU UR7, c[0x0][0x39c] ;  /* 0x00007380ff0777ac */ /* 0x000ee20008000800 */
[----:B------:R-:W-:Y:S01]  /*25170*/  ISETP.LT.AND P6, PT, R16, UR10, !P2 ;  /* 0x0000000a10007c0c */ /* 0x000fe2000d7c1270 */
[----:B------:R3:W-:Y:S01]  /*25180*/  @P3 STG.E.U8 desc[UR18][R8.64], R13 ;  /* 0x0000000d08003986 */ /* 0x0007e2000c101112 */
[C---:B0-----:R-:W-:Y:S01]  /*25190*/  IADD3 R4, P3, PT, R0.reuse, R3, RZ ;  /* 0x0000000300047210 */ /* 0x041fe20007f7e0ff */
[C---:B------:R-:W-:Y:S01]  /*251a0*/  VIADD R10, R0.reuse, UR5 ;  /* 0x00000005000a7c36 */ /* 0x040fe20008000000 */
[----:B------:R-:W-:Y:S01]  /*251b0*/  F2FP.SATFINITE.E5M2.F32.PACK_AB_MERGE_C R109, R109, R108, RZ ;  /* 0x0000006c6d6d723e */ /* 0x000fe200048060ff */
[----:B------:R-:W4:Y:S01]  /*251c0*/  LDL.LU R16, [R1+0x978] ;  /* 0x0009780001107983 */ /* 0x000f220000300800 */
[----:B------:R-:W-:Y:S01]  /*251d0*/  LEA.HI.X.SX32 R5, R0, R2, 0x1, P3 ;  /* 0x0000000200057211 */ /* 0x000fe200018f0eff */
[----:B------:R-:W0:Y:S01]  /*251e0*/  LDCU UR10, c[0x0][0x39c] ;  /* 0x00007380ff0a77ac */ /* 0x000e220008000800 */
[----:B------:R-:W-:-:S02]  /*251f0*/  PRMT R11, R109, 0x9910, RZ ;  /* 0x000099106d0b7816 */ /* 0x000fc400000000ff */
[CC--:B-----5:R-:W-:Y:S02]  /*25200*/  IADD3 R6, P3, PT, R10.reuse, R3.reuse, RZ ;  /* 0x000000030a067210 */ /* 0x0e0fe40007f7e0ff */
[----:B------:R-:W-:Y:S02]  /*25210*/  SHF.R.S32.HI R11, RZ, 0x8, R11 ;  /* 0x00000008ff0b7819 */ /* 0x000fe4000001140b */
[C---:B------:R-:W-:Y:S01]  /*25220*/  LEA.HI.X.SX32 R7, R10.reuse, R2, 0x1, P3 ;  /* 0x000000020a077211 */ /* 0x040fe200018f0eff */
[----:B------:R-:W-:Y:S01]  /*25230*/  VIADD R10, R10, UR5 ;  /* 0x000000050a0a7c36 */ /* 0x000fe20008000000 */
[----:B------:R5:W-:Y:S04]  /*25240*/  @P6 STG.E.U8 desc[UR18][R4.64], R109 ;  /* 0x0000006d04006986 */ /* 0x000be8000c101112 */
[----:B------:R0:W-:Y:S01]  /*25250*/  @P1 STG.E.U8 desc[UR18][R6.64], R11 ;  /* 0x0000000b06001986 */ /* 0x0001e2000c101112 */
[----:B---3--:R-:W-:-:S04]  /*25260*/  IADD3 R8, P1, PT, R10, R3, RZ ;  /* 0x000000030a087210 */ /* 0x008fc80007f3e0ff */
[----:B------:R-:W-:Y:S02]  /*25270*/  LEA.HI.X.SX32 R9, R10, R2, 0x1, P1 ;  /* 0x000000020a097211 */ /* 0x000fe400008f0eff */
[----:B--2---:R-:W-:Y:S02]  /*25280*/  ISETP.LT.AND P1, PT, R15, UR4, !P2 ;  /* 0x000000040f007c0c */ /* 0x004fe4000d721270 */
[----:B----4-:R-:W-:Y:S01]  /*25290*/  ISETP.LT.AND P3, PT, R14, UR6, !P2 ;  /* 0x000000060e007c0c */ /* 0x010fe2000d761270 */
[----:B------:R-:W2:Y:S01]  /*252a0*/  LDL.LU R15, [R1+0x96c] ;  /* 0x00096c00010f7983 */ /* 0x000ea20000300800 */
[----:B------:R-:W-:Y:S01]  /*252b0*/  VIADD R0, R10, UR5 ;  /* 0x000000050a007c36 */ /* 0x000fe20008000000 */
[----:B------:R-:W-:Y:S01]  /*252c0*/  F2FP.SATFINITE.E5M2.F32.PACK_AB_MERGE_C R111, R111, R110, RZ ;  /* 0x0000006e6f6f723e */ /* 0x000fe200048060ff */
[----:B------:R-:W2:Y:S01]  /*252d0*/  LDCU UR4, c[0x0][0x39c] ;  /* 0x00007380ff0477ac */ /* 0x000ea20008000800 */
[----:B------:R-:W3:Y:S02]  /*252e0*/  LDL.LU R14, [R1+0x960] ;  /* 0x00096000010e7983 */ /* 0x000ee40000300800 */
[C---:B-----5:R-:W-:Y:S01]  /*252f0*/  IADD3 R4, P6, PT, R0.reuse, R3, RZ ;  /* 0x0000000300047210 */ /* 0x060fe20007fde0ff */
[----:B------:R-:W3:Y:S01]  /*25300*/  LDCU UR6, c[0x0][0x39c] ;  /* 0x00007380ff0677ac */ /* 0x000ee20008000800 */
[----:B------:R-:W-:Y:S01]  /*25310*/  PRMT R12, R111, 0x9910, RZ ;  /* 0x000099106f0c7816 */ /* 0x000fe200000000ff */
[----:B------:R-:W4:Y:S01]  /*25320*/  LDL.LU R10, [R1+0x8d8] ;  /* 0x0008d800010a7983 */ /* 0x000f220000300800 */
        /* <DEDUP_REMOVED lines=9> */
[----:B------:R-:W4:Y:S02]  /*253c0*/  LDCU UR7, c[0x0][0x39c] ;  /* 0x00007380ff0777ac */ /* 0x000f240008000800 */
        /* <DEDUP_REMOVED lines=14> */
[----:B-1----:R-:W-:Y:S01]  /*254b0*/  ISETP.LT.AND P5, PT, R17, UR9, !P2 ;  /* 0x0000000911007c0c */ /* 0x002fe2000d7a1270 */
[----:B------:R-:W1:Y:S01]  /*254c0*/  LDCU UR9, c[0x0][0x39c] ;  /* 0x00007380ff0977ac */ /* 0x000e620008000800 */
[----:B------:R-:W-:-:S02]  /*254d0*/  ISETP.LT.AND P6, PT, R16, UR10, !P2 ;  /* 0x0000000a10007c0c */ /* 0x000fc4000d7c1270 */
[----:B--2---:R-:W-:Y:S01]  /*254e0*/  ISETP.LT.AND P1, PT, R15, UR4, !P2 ;  /* 0x000000040f007c0c */ /* 0x004fe2000d721270 */
[----:B------:R-:W2:Y:S01]  /*254f0*/  LDCU UR4, c[0x0][0x39c] ;  /* 0x00007380ff0477ac */ /* 0x000ea20008000800 */
[----:B------:R-:W2:Y:S01]  /*25500*/  LDL.LU R15, [R1+0x7f8] ;  /* 0x0007f800010f7983 */ /* 0x000ea20000300800 */
[----:B---3--:R-:W-:Y:S01]  /*25510*/  ISETP.LT.AND P0, PT, R14, UR6, !P2 ;  /* 0x000000060e007c0c */ /* 0x008fe2000d701270 */
[----:B------:R-:W3:Y:S02]  /*25520*/  LDCU UR6, c[0x0][0x39c] ;  /* 0x00007380ff0677ac */ /* 0x000ee40008000800 */
[----:B------:R-:W3:Y:S01]  /*25530*/  LDL.LU R14, [R1+0x7f4] ;  /* 0x0007f400010e7983 */ /* 0x000ee20000300800 */
[----:B------:R-:W-:Y:S02]  /*25540*/  PRMT R13, R115, 0x9910, RZ ;  /* 0x00009910730d7816 */ /* 0x000fe400000000ff */
[C---:B------:R-:W-:Y:S01]  /*25550*/  IADD3 R6, P3, PT, R0.reuse, R3, RZ ;  /* 0x0000000300067210 */ /* 0x040fe20007f7e0ff */
[----:B------:R-:W3:Y:S01]  /*25560*/  LDL.LU R18, [R1+0x7f0] ;  /* 0x0007f00001127983 */ /* 0x000ee20000300800 */
[----:B------:R-:W-:Y:S01]  /*25570*/  F2FP.SATFINITE.E5M2.F32.PACK_AB_MERGE_C R117, R117, R116, RZ ;  /* 0x000000747575723e */ /* 0x000fe200048060ff */
[----:B------:R-:W1:Y:S02]  /*25580*/  LDCU UR10, c[0x0][0x39c] ;  /* 0x00007380ff0a77ac */ /* 0x000e640008000800 */
[----:B------:R-:W3:Y:S04]  /*25590*/  LDL.LU R17, [R1+0x7e0] ;  /* 0x0007e00001117983 */ /* 0x000ee80000300800 */
[----:B------:R-:W1:Y:S01]  /*255a0*/  LDL.LU R16, [R1+0x95c] ;  /* 0x00095c0001107983 */ /* 0x000e620000300800 */
[C---:B------:R-:W-:Y:S01]  /*255b0*/  LEA.HI.X.SX32 R7, R0.reuse, R2, 0x1, P3 ;  /* 0x0000000200077211 */ /* 0x040fe200018f0eff */
[----:B------:R-:W-:Y:S01]  /*255c0*/  VIADD R0, R0, UR5 ;  /* 0x0000000500007c36 */ /* 0x000fe20008000000 */
[----:B------:R-:W-:-:S02]  /*255d0*/  SHF.R.S32.HI R13, RZ, 0x8, R13 ;  /* 0x00000008ff0d7819 */ /* 0x000fc4000001140d */
[----:B----4-:R-:W-:Y:S01]  /*255e0*/  ISETP.LT.AND P3, PT, R10, UR7, !P2 ;  /* 0x000000070a007c0c */ /* 0x010fe2000d761270 */
[C---:B------:R-:W-:Y:S01]  /*255f0*/  VIADD R10, R0.reuse, UR5 ;  /* 0x00000005000a7c36 */ /* 0x040fe20008000000 */
[----:B0-----:R-:W-:Y:S01]  /*25600*/  PRMT R11, R117, 0x9910, RZ ;  /* 0x00009910750b7816 */ /* 0x001fe200000000ff */
[----:B------:R0:W-:Y:S01]  /*25610*/  @P5 STG.E.U8 desc[UR18][R6.64], R13 ;  /* 0x0000000d06005986 */ /* 0x0001e2000c101112 */
[CC--:B------:R-:W-:Y:S01]  /*25620*/  IADD3 R4, P5, PT, R0.reuse, R3.reuse, RZ ;  /* 0x0000000300047210 */ /* 0x0c0fe20007fbe0ff */
[----:B------:R-:W4:Y:S03]  /*25630*/  LDCU UR7, c[0x0][0x39c] ;  /* 0x00007380ff0777ac */ /* 0x000f260008000800 */
[----:B------:R-:W-:Y:S02]  /*25640*/  LEA.HI.X.SX32 R5, R0, R2, 0x1, P5 ;  /* 0x0000000200057211 */ /* 0x000fe400028f0eff */
[----:B-----5:R-:W-:-:S02]  /*25650*/  IADD3 R8, P5, PT, R10, R3, RZ ;  /* 0x000000030a087210 */ /* 0x020fc40007fbe0ff */
[----:B------:R-:W-:Y:S02]  /*25660*/  SHF.R.S32.HI R11, RZ, 0x8, R11 ;  /* 0x00000008ff0b7819 */ /* 0x000fe4000001140b */
[C---:B------:R-:W-:Y:S01]  /*25670*/  LEA.HI.X.SX32 R9, R10.reuse, R2, 0x1, P5 ;  /* 0x000000020a097211 */ /* 0x040fe200028f0eff */
[----:B------:R-:W-:Y:S01]  /*25680*/  VIADD R10, R10, UR5 ;  /* 0x000000050a0a7c36 */ /* 0x000fe20008000000 */
[----:B------:R5:W-:Y:S04]  /*25690*/  @P6 STG.E.U8 desc[UR18][R4.64], R117 ;  /* 0x0000007504006986 */ /* 0x000be8000c101112 */
[----:B------:R4:W-:Y:S01]  /*256a0*/  @P1 STG.E.U8 desc[UR18][R8.64], R11 ;  /* 0x0000000b08001986 */ /* 0x0009e2000c101112 */
[C---:B0-----:R-:W-:Y:S01]  /*256b0*/  IADD3 R6, P1, PT, R10.reuse, R3, RZ ;  /* 0x000000030a067210 */ /* 0x041fe20007f3e0ff */
[----:B------:R-:W-:-:S03]  /*256c0*/  VIADD R0, R10, UR5 ;  /* 0x000000050a007c36 */ /* 0x000fc60008000000 */
[----:B------:R-:W-:Y:S02]  /*256d0*/  LEA.HI.X.SX32 R7, R10, R2, 0x1, P1 ;  /* 0x000000020a077211 */ /* 0x000fe400008f0eff */
[----:B------:R-:W-:Y:S02]  /*256e0*/  F2FP.SATFINITE.E5M2.F32.PACK_AB_MERGE_C R119, R119, R118, RZ ;  /* 0x000000767777723e */ /* 0x000fe400048060ff */
[CC--:B-----5:R-:W-:Y:S02]  /*256f0*/  IADD3 R4, P6, PT, R0.reuse, R3.reuse, RZ ;  /* 0x0000000300047210 */ /* 0x0e0fe40007fde0ff */
[----:B------:R-:W-:Y:S02]  /*25700*/  PRMT R12, R119, 0x9910, RZ ;  /* 0x00009910770c7816 */ /* 0x000fe400000000ff */
[C---:B------:R-:W-:Y:S02]  /*25710*/  LEA.HI.X.SX32 R5, R0.reuse, R2, 0x1, P6 ;  /* 0x0000000200057211 */ /* 0x040fe400030f0eff */
[----:B----4-:R-:W-:Y:S01]  /*25720*/  SHF.R.S32.HI R11, RZ, 0x8, R12 ;  /* 0x00000008ff0b7819 */ /* 0x010fe2000001140c */
[----:B------:R-:W-:Y:S01]  /*25730*/  VIADD R0, R0, UR5 ;  /* 0x0000000500007c36 */ /* 0x000fe20008000000 */
[----:B------:R0:W-:Y:S04]  /*25740*/  @P0 STG.E.U8 desc[UR18][R6.64], R119 ;  /* 0x0000007706000986 */ /* 0x0001e8000c101112 */
[----:B------:R-:W-:-:S04]  /*25750*/  IADD3 R8, P6, PT, R0, R3, RZ ;  /* 0x0000000300087210 */ /* 0x000fc80007fde0ff */
[----:B------:R-:W-:Y:S02]  /*25760*/  LEA.HI.X.SX32 R9, R0, R2, 0x1, P6 ;  /* 0x0000000200097211 */ /* 0x000fe400030f0eff */
[----:B--2---:R-:W-:Y:S02]  /*25770*/  ISETP.LT.AND P1, PT, R15, UR4, !P2 ;  /* 0x000000040f007c0c */ /* 0x004fe4000d721270 */
[----:B---3--:R-:W-:Y:S01]  /*25780*/  ISETP.LT.AND P5, PT, R14, UR6, !P2 ;  /* 0x000000060e007c0c */ /* 0x008fe2000d7a1270 */
[----:B------:R-:W2:Y:S01]  /*25790*/  LDL.LU R15, [R1+0x958] ;  /* 0x00095800010f7983 */ /* 0x000ea20000300800 */
[----:B------:R-:W-:-:S03]  /*257a0*/  ISETP.LT.AND P0, PT, R18, UR7, !P2 ;  /* 0x0000000712007c0c */ /* 0x000fc6000d701270 */
[----:B------:R-:W3:Y:S01]  /*257b0*/  LDL.LU R14, [R1+0x954] ;  /* 0x00095400010e7983 */ /* 0x000ee20000300800 */
[----:B------:R-:W-:Y:S01]  /*257c0*/  F2FP.SATFINITE.E5M2.F32.PACK_AB_MERGE_C R121, R121, R120, RZ ;  /* 0x000000787979723e */ /* 0x000fe200048060ff */
[----:B------:R-:W-:Y:S01]  /*257d0*/  VIADD R0, R0, UR5 ;  /* 0x0000000500007c36 */ /* 0x000fe20008000000 */
[----:B------:R-:W4:Y:S01]  /*257e0*/  LDCU UR7, c[0x0][0x39c] ;  /* 0x00007380ff0777ac */ /* 0x000f220008000800 */
[----:B------:R-:W4:Y:S01]  /*257f0*/  LDL.LU R10, [R1+0x8d4] ;  /* 0x0008d400010a7983 */ /* 0x000f220000300800 */
[----:B-1----:R-:W-:-:S03]  /*25800*/  ISETP.LT.AND P6, PT, R16, UR10, !P2 ;  /* 0x0000000a10007c0c */ /* 0x002fc6000d7c1270 */
[----:B------:R-:W5:Y:S01]  /*25810*/  LDL.LU R12, [R1+0x7ec] ;  /* 0x0007ec00010c7983 */ /* 0x000f620000300800 */
[----:B------:R-:W2:Y:S03]  /*25820*/  LDCU UR4, c[0x0][0x39c] ;  /* 0x00007380ff0477ac */ /* 0x000ea60008000800 */
[----:B------:R-:W5:Y:S01]  /*25830*/  LDL.LU R18, [R1+0x7e8] ;  /* 0x0007e80001127983 */ /* 0x000f620000300800 */
[----:B------:R-:W-:Y:S01]  /*25840*/  F2FP.SATFINITE.E5M2.F32.PACK_AB_MERGE_C R123, R123, R122, RZ ;  /* 0x0000007a7b7b723e */ /* 0x000fe200048060ff */
[----:B------:R-:W3:Y:S02]  /*25850*/  LDCU UR6, c[0x0][0x39c] ;  /* 0x00007380ff0677ac */ /* 0x000ee40008000800 */
[----:B------:R-:W5:Y:S01]  /*25860*/  LDL.LU R16, [R1+0x7d8] ;  /* 0x0007d80001107983 */ /* 0x000f620000300800 */
[----:B0-----:R-:W-:-:S03]  /*25870*/  PRMT R6, R121, 0x9910, RZ ;  /* 0x0000991079067816 */ /* 0x001fc600000000ff */
[----:B------:R0:W-:Y:S01]  /*25880*/  @P3 STG.E.U8 desc[UR18][R4.64], R11 ;  /* 0x0000000b04003986 */ /* 0x0001e2000c101112 */
[----:B------:R-:W-:-:S03]  /*25890*/  VIADD R7, R0, UR5 ;  /* 0x0000000500077c36 */ /* 0x000fc60008000000 */
[----:B------:R1:W-:Y:S01]  /*258a0*/  @P1 STG.E.U8 desc[UR18][R8.64], R121 ;  /* 0x0000007908001986 */ /* 0x0003e2000c101112 */
[----:B------:R-:W-:Y:S01]  /*258b0*/  ISETP.LT.AND P3, PT, R17, UR9, !P2 ;  /* 0x0000000911007c0c */ /* 0x000fe2000d761270 */
[----:B0-----:R-:W-:Y:S01]  /*258c0*/  IMAD.MOV.U32 R11, RZ, RZ, R6 ;  /* 0x000000ffff0b7224 */ /* 0x001fe200078e0006 */
[----:B------:R-:W-:-:S04]  /*258d0*/  IADD3 R4, P1, PT, R0, R3, RZ ;  /* 0x0000000300047210 */ /* 0x000fc80007f3e0ff */
[-C--:B------:R-:W-:Y:S01]  /*258e0*/  LEA.HI.X.SX32 R5, R0, R2.reuse, 0x1, P1 ;  /* 0x0000000200057211 */ /* 0x080fe200008f0eff */
[C---:B------:R-:W-:Y:S01]  /*258f0*/  VIADD R0, R7.reuse, UR5 ;  /* 0x0000000507007c36 */ /* 0x040fe20008000000 */
[----:B------:R-:W-:Y:S02]  /*25900*/  SHF.R.S32.HI R11, RZ, 0x8, R11 ;  /* 0x00000008ff0b7819 */ /* 0x000fe4000001140b */
[-C--:B------:R-:W-:Y:S02]  /*25910*/  IADD3 R6, P1, PT, R7, R3.reuse, RZ ;  /* 0x0000000307067210 */ /* 0x080fe40007f3e0ff */
[----:B------:R-:W-:Y:S01]  /*25920*/  PRMT R13, R123, 0x9910, RZ ;  /* 0x000099107b0d7816 */ /* 0x000fe200000000ff */
[----:B------:R0:W-:Y:S01]  /*25930*/  @P5 STG.E.U8 desc[UR18][R4.64], R11 ;  /* 0x0000000b04005986 */ /* 0x0001e2000c101112 */
[----:B-1----:R-:W-:Y:S02]  /*25940*/  IADD3 R8, P5, PT, R0, R3, RZ ;  /* 0x0000000300087210 */ /* 0x002fe40007fbe0ff */
[----:B------:R-:W-:-:S02]  /*25950*/  LEA.HI.X.SX32 R7, R7, R2, 0x1, P1 ;  /* 0x0000000207077211 */ /* 0x000fc400008f0eff */
[C---:B------:R-:W-:Y:S01]  /*25960*/  LEA.HI.X.SX32 R9, R0.reuse, R2, 0x1, P5 ;  /* 0x0000000200097211 */ /* 0x040fe200028f0eff */
[----:B------:R-:W-:Y:S01]  /*25970*/  VIADD R0, R0, UR5 ;  /* 0x0000000500007c36 */ /* 0x000fe20008000000 */
[----:B------:R-:W-:Y:S01]  /*25980*/  SHF.R.S32.HI R13, RZ, 0x8, R13 ;  /* 0x00000008ff0d7819 */ /* 0x000fe2000001140d */
[----:B------:R1:W-:Y:S01]  /*25990*/  @P0 STG.E.U8 desc[UR18][R6.64], R123 ;  /* 0x0000007b06000986 */ /* 0x0003e2000c101112 */
[----:B------:R-:W-:-:S03]  /*259a0*/  F2FP.SATFINITE.E5M2.F32.PACK_AB_MERGE_C R125, R125, R124, RZ ;  /* 0x0000007c7d7d723e */ /* 0x000fc600048060ff */
[----:B------:R1:W-:Y:S01]  /*259b0*/  @P3 STG.E.U8 desc[UR18][R8.64], R13 ;  /* 0x0000000d08003986 */ /* 0x0003e2000c101112 */
[C---:B0-----:R-:W-:Y:S02]  /*259c0*/  IADD3 R4, P3, PT, R0.reuse, R3, RZ ;  /* 0x0000000300047210 */ /* 0x041fe40007f7e0ff */
[----:B------:R-:W-:Y:S02]  /*259d0*/  PRMT R17, R125, 0x9910, RZ ;  /* 0x000099107d117816 */ /* 0x000fe400000000ff */
[----:B------:R-:W-:Y:S02]  /*259e0*/  LEA.HI.X.SX32 R5, R0, R2, 0x1, P3 ;  /* 0x0000000200057211 */ /* 0x000fe400018f0eff */
[----:B------:R-:W-:-:S03]  /*259f0*/  SHF.R.S32.HI R17, RZ, 0x8, R17 ;  /* 0x00000008ff117819 */ /* 0x000fc60000011411 */
[----:B------:R0:W-:Y:S01]  /*25a00*/  @P6 STG.E.U8 desc[UR18][R4.64], R125 ;  /* 0x0000007d04006986 */ /* 0x0001e2000c101112 */
[----:B------:R-:W-:Y:S02]  /*25a10*/  F2FP.SATFINITE.E5M2.F32.PACK_AB_MERGE_C R127, R127, R126, RZ ;  /* 0x0000007e7f7f723e */ /* 0x000fe400048060ff */
[----:B------:R-:W-:Y:S02]  /*25a20*/  F2FP.SATFINITE.E5M2.F32.PACK_AB_MERGE_C R129, R129, R128, RZ ;  /* 0x000000808181723e */ /* 0x000fe400048060ff */
[----:B------:R-:W-:-:S04]  /*25a30*/  F2FP.SATFINITE.E5M2.F32.PACK_AB_MERGE_C R131, R131, R130, RZ ;  /* 0x000000828383723e */ /* 0x000fc800048060ff */
[----:B------:R-:W-:-:S04]  /*25a40*/  PRMT R19, R131, 0x9910, RZ ;  /* 0x0000991083137816 */ /* 0x000fc800000000ff */
[----:B------:R-:W-:Y:S02]  /*25a50*/  SHF.R.S32.HI R19, RZ, 0x8, R19 ;  /* 0x00000008ff137819 */ /* 0x000fe40000011413 */
[----:B--2---:R-:W-:Y:S01]  /*25a60*/  ISETP.LT.AND P1, PT, R15, UR4, !P2 ;  /* 0x000000040f007c0c */ /* 0x004fe2000d721270 */
[----:B------:R-:W5:Y:S01]  /*25a70*/  LDCU UR4, c[0x0][0x39c] ;  /* 0x00007380ff0477ac */ /* 0x000f620008000800 */
[----:B----4-:R-:W-:Y:S01]  /*25a80*/  ISETP.LT.AND P5, PT, R10, UR7, !P2 ;  /* 0x000000070a007c0c */ /* 0x010fe2000d7a1270 */
[----:B------:R-:W-:Y:S01]  /*25a90*/  VIADD R10, R0, UR5 ;  /* 0x00000005000a7c36 */ /* 0x000fe20008000000 */
[----:B---3--:R-:W-:Y:S01]  /*25aa0*/  ISETP.LT.AND P0, PT, R14, UR6, !P2 ;  /* 0x000000060e007c0c */ /* 0x008fe2000d701270 */
[----:B------:R-:W2:Y:S02]  /*25ab0*/  LDCU UR6, c[0x0][0x39c] ;  /* 0x00007380ff0677ac */ /* 0x000ea40008000800 */
[C---:B------:R-:W-:Y:S01]  /*25ac0*/  VIADD R0, R10.reuse, UR5 ;  /* 0x000000050a007c36 */ /* 0x040fe20008000000 */
[----:B-1----:R-:W-:Y:S01]  /*25ad0*/  IADD3 R6, P3, PT, R10, R3, RZ ;  /* 0x000000030a067210 */ /* 0x002fe20007f7e0ff */
[----:B------:R-:W1:Y:S02]  /*25ae0*/  LDCU UR7, c[0x0][0x39c] ;  /* 0x00007380ff0777ac */ /* 0x000e640008000800 */
[----:B------:R-:W-:Y:S01]  /*25af0*/  VIADD R11, R0, UR5 ;  /* 0x00000005000b7c36 */ /* 0x000fe20008000000 */
[----:B------:R-:W-:-:S03]  /*25b00*/  LEA.HI.X.SX32 R7, R10, R2, 0x1, P3 ;  /* 0x000000020a077211 */ /* 0x000fc600018f0eff */
[----:B------:R-:W-:Y:S02]  /*25b10*/  VIADD R13, R11, UR5 ;  /* 0x000000050b0d7c36 */ /* 0x000fe40008000000 */
[----:B------:R3:W-:Y:S01]  /*25b20*/  @P1 STG.E.U8 desc[UR18][R6.64], R17 ;  /* 0x0000001106001986 */ /* 0x0007e2000c101112 */
[CC--:B------:R-:W-:Y:S01]  /*25b30*/  IADD3 R8, P1, PT, R0.reuse, R3.reuse, RZ ;  /* 0x0000000300087210 */ /* 0x0c0fe20007f3e0ff */
[----:B------:R-:W-:Y:S01]  /*25b40*/  VIADD R14, R13, UR5 ;  /* 0x000000050d0e7c36 */ /* 0x000fe20008000000 */
[CC--:B------:R-:W-:Y:S02]  /*25b50*/  IADD3 R10, P6, PT, R11.reuse, R3.reuse, RZ ;  /* 0x000000030b0a7210 */ /* 0x0c0fe40007fde0ff */
[-C--:B------:R-:W-:Y:S01]  /*25b60*/  LEA.HI.X.SX32 R9, R0, R2.reuse, 0x1, P1 ;  /* 0x0000000200097211 */ /* 0x080fe200008f0eff */
[----:B------:R-:W-:Y:S01]  /*25b70*/  VIADD R0, R14, UR5 ;  /* 0x000000050e007c36 */ /* 0x000fe20008000000 */
[----:B-----5:R-:W-:Y:S02]  /*25b80*/  ISETP.LT.AND P3, PT, R12, UR4, !P2 ;  /* 0x000000040c007c0c */ /* 0x020fe4000d761270 */
[----:B------:R-:W-:Y:S01]  /*25b90*/  LEA.HI.X.SX32 R11, R11, R2, 0x1, P6 ;  /* 0x000000020b0b7211 */ /* 0x000fe200030f0eff */
[----:B------:R-:W-:Y:S01]  /*25ba0*/  VIADD R15, R0, UR5 ;  /* 0x00000005000f7c36 */ /* 0x000fe20008000000 */
[----:B0-----:R-:W-:-:S02]  /*25bb0*/  IADD3 R4, P1, PT, R13, R3, RZ ;  /* 0x000000030d047210 */ /* 0x001fc40007f3e0ff */
[CC--:B------:R-:W-:Y:S02]  /*25bc0*/  IADD3 R12, P6, PT, R14.reuse, R3.reuse, RZ ;  /* 0x000000030e0c7210 */ /* 0x0c0fe40007fde0ff */
[-C--:B------:R-:W-:Y:S02]  /*25bd0*/  LEA.HI.X.SX32 R5, R13, R2.reuse, 0x1, P1 ;  /* 0x000000020d057211 */ /* 0x080fe400008f0eff */
[-C--:B------:R-:W-:Y:S02]  /*25be0*/  LEA.HI.X.SX32 R13, R14, R2.reuse, 0x1, P6 ;  /* 0x000000020e0d7211 */ /* 0x080fe400030f0eff */
[----:B------:R-:W-:Y:S02]  /*25bf0*/  IADD3 R14, P6, PT, R15, R3, RZ ;  /* 0x000000030f0e7210 */ /* 0x000fe40007fde0ff */
[----:B---3--:R-:W-:Y:S02]  /*25c00*/  PRMT R7, R127, 0x9910, RZ ;  /* 0x000099107f077816 */ /* 0x008fe400000000ff */
[----:B------:R-:W-:-:S02]  /*25c10*/  LEA.HI.X.SX32 R15, R15, R2, 0x1, P6 ;  /* 0x000000020f0f7211 */ /* 0x000fc400030f0eff */
[----:B--2---:R-:W-:Y:S02]  /*25c20*/  ISETP.LT.AND P1, PT, R18, UR6, !P2 ;  /* 0x0000000612007c0c */ /* 0x004fe4000d721270 */
[----:B------:R-:W-:Y:S01]  /*25c30*/  IADD3 R6, P6, PT, R0, R3, RZ ;  /* 0x0000000300067210 */ /* 0x000fe20007fde0ff */
[----:B------:R-:W-:Y:S01]  /*25c40*/  IMAD.MOV.U32 R3, RZ, RZ, R7 ;  /* 0x000000ffff037224 */ /* 0x000fe200078e0007 */
[----:B-1----:R-:W-:Y:S02]  /*25c50*/  ISETP.LT.AND P2, PT, R16, UR7, !P2 ;  /* 0x0000000710007c0c */ /* 0x002fe4000d741270 */
[----:B------:R-:W-:Y:S02]  /*25c60*/  PRMT R17, R129, 0x9910, RZ ;  /* 0x0000991081117816 */ /* 0x000fe400000000ff */
[----:B------:R-:W-:Y:S02]  /*25c70*/  SHF.R.S32.HI R3, RZ, 0x8, R3 ;  /* 0x00000008ff037819 */ /* 0x000fe40000011403 */
[----:B------:R-:W-:Y:S01]  /*25c80*/  SHF.R.S32.HI R17, RZ, 0x8, R17 ;  /* 0x00000008ff117819 */ /* 0x000fe20000011411 */
[----:B------:R0:W-:Y:S01]  /*25c90*/  @P0 STG.E.U8 desc[UR18][R8.64], R127 ;  /* 0x0000007f08000986 */ /* 0x0001e2000c101112 */
[----:B------:R-:W-:-:S03]  /*25ca0*/  LEA.HI.X.SX32 R7, R0, R2, 0x1, P6 ;  /* 0x0000000200077211 */ /* 0x000fc600030f0eff */
[----:B------:R0:W-:Y:S04]  /*25cb0*/  @P5 STG.E.U8 desc[UR18][R10.64], R3 ;  /* 0x000000030a005986 */ /* 0x0001e8000c101112 */
[----:B------:R0:W-:Y:S04]  /*25cc0*/  @P3 STG.E.U8 desc[UR18][R4.64], R129 ;  /* 0x0000008104003986 */ /* 0x0001e8000c101112 */
[----:B------:R0:W-:Y:S04]  /*25cd0*/  @P1 STG.E.U8 desc[UR18][R12.64], R17 ;  /* 0x000000110c001986 */ /* 0x0001e8000c101112 */
[----:B------:R0:W-:Y:S04]  /*25ce0*/  @P2 STG.E.U8 desc[UR18][R6.64], R131 ;  /* 0x0000008306002986 */ /* 0x0001e8000c101112 */
[----:B------:R0:W-:Y:S01]  /*25cf0*/  @P4 STG.E.U8 desc[UR18][R14.64], R19 ;  /* 0x000000130e004986 */ /* 0x0001e2000c101112 */
[----:B------:R-:W-:Y:S06]  /*25d00*/  BAR.SYNC.DEFER_BLOCKING 0x0 ;  /* 0x0000000000007b1d */ /* 0x000fec0000010000 */
[----:B------:R-:W-:Y:S05]  /*25d10*/  BRA.U UP0, `(.L_x_13) ;  /* 0x0000000100a07547 */ /* 0x000fea000b800000 */
[----:B------:R-:W1:Y:S01]  /*25d20*/  S2UR UR5, SR_CgaCtaId ;  /* 0x00000000000579c3 */ /* 0x000e620000008800 */
[----:B------:R-:W-:Y:S01]  /*25d30*/  NOP ;  /* 0x0000000000007918 */ /* 0x000fe20000000000 */
[----:B------:R-:W-:Y:S01]  /*25d40*/  UMOV UR4, 0x50 ;  /* 0x0000005000047882 */ /* 0x000fe20000000000 */
[----:B------:R-:W-:Y:S02]  /*25d50*/  IMAD.U32 R0, RZ, RZ, UR8 ;  /* 0x00000008ff007e24 */ /* 0x000fe4000f8e00ff */
[----:B0-----:R-:W-:Y:S02]  /*25d60*/  IMAD.MOV.U32 R3, RZ, RZ, 0xf ;  /* 0x0000000fff037424 */ /* 0x001fe400078e00ff */
[----:B------:R-:W-:Y:S01]  /*25d70*/  IMAD.MOV.U32 R7, RZ, RZ, 0x1 ;  /* 0x00000001ff077424 */ /* 0x000fe200078e00ff */
[----:B------:R-:W-:-:S04]  /*25d80*/  LOP3.LUT R0, R0, 0xffff, RZ, 0xc0, !PT ;  /* 0x0000ffff00007812 */ /* 0x000fc800078ec0ff */
[----:B------:R-:W-:-:S05]  /*25d90*/  SHF.R.U32.HI R0, RZ, 0x5, R0 ;  /* 0x00000005ff007819 */ /* 0x000fca0000011600 */
[----:B------:R-:W-:Y:S01]  /*25da0*/  VIADD R2, R0, 0x10 ;  /* 0x0000001000027836 */ /* 0x000fe20000000000 */
[----:B------:R-:W-:Y:S01]  /*25db0*/  SHF.L.U32 R0, R3, R0, RZ ;  /* 0x0000000003007219 */ /* 0x000fe200000006ff */
[----:B-1----:R-:W-:-:S03]  /*25dc0*/  ULEA UR6, UR5, UR4, 0x18 ;  /* 0x0000000405067291 */ /* 0x002fc6000f8ec0ff */
[----:B------:R-:W-:-:S04]  /*25dd0*/  SHF.L.U32 R3, R7, R2, RZ ;  /* 0x0000000207037219 */ /* 0x000fc800000006ff */
[----:B------:R-:W-:Y:S02]  /*25de0*/  LOP3.LUT R0, R3, R0, RZ, 0xfc, !PT ;  /* 0x0000000003007212 */ /* 0x000fe400078efcff */
[----:B------:R-:W0:Y:S02]  /*25df0*/  LDS R5, [UR6] ;  /* 0x00000006ff057984 */ /* 0x000e240008000800 */
[C---:B------:R-:W-:Y:S02]  /*25e00*/  LOP3.LUT R2, R0.reuse, 0xffff, RZ, 0xc0, !PT ;  /* 0x0000ffff00027812 */ /* 0x040fe400078ec0ff */
[----:B0-----:R-:W-:-:S04]  /*25e10*/  LOP3.LUT R3, R0, 0xffff, R5, 0x80, !PT ;  /* 0x0000ffff00037812 */ /* 0x001fc800078e8005 */
[----:B------:R-:W-:-:S13]  /*25e20*/  ISETP.NE.AND P0, PT, R3, R2, PT ;  /* 0x000000020300720c */ /* 0x000fda0003f05270 */
[----:B------:R-:W-:Y:S05]  /*25e30*/  @P0 BRA `(.L_x_14) ;  /* 0x0000000000500947 */ /* 0x000fea0003800000 */
[----:B------:R-:W-:Y:S02]  /*25e40*/  SHF.R.U32.HI R5, RZ, 0x10, R5 ;  /* 0x00000010ff057819 */ /* 0x000fe40000011605 */
[----:B------:R-:W-:-:S04]  /*25e50*/  SHF.R.U32.HI R2, RZ, 0x10, R0 ;  /* 0x00000010ff027819 */ /* 0x000fc80000011600 */
[----:B------:R-:W-:-:S04]  /*25e60*/  LOP3.LUT R5, R5, R2, RZ, 0xc0, !PT ;  /* 0x0000000205057212 */ /* 0x000fc800078ec0ff */
[----:B------:R-:W-:-:S13]  /*25e70*/  ISETP.NE.AND P0, PT, R5, R2, PT ;  /* 0x000000020500720c */ /* 0x000fda0003f05270 */
[----:B------:R-:W-:Y:S05]  /*25e80*/  @P0 BRA `(.L_x_15) ;  /* 0x0000000000300947 */ /* 0x000fea0003800000 */
[----:B------:R-:W-:Y:S01]  /*25e90*/  R2UR UR4, R0 ;  /* 0x00000000000472ca */ /* 0x000fe200000e0000 */
[----:B------:R-:W-:Y:S01]  /*25ea0*/  VOTEU.ANY UR5, UPT, PT ;  /* 0x0000000000057886 */ /* 0x000fe200038e0100 */
[----:B------:R-:W0:Y:S01]  /*25eb0*/  S2R R0, SR_LANEID ;  /* 0x0000000000007919 */ /* 0x000e220000000000 */
[----:B------:R-:W-:-:S10]  /*25ec0*/  UFLO.U32 UR5, UR5 ;  /* 0x00000005000572bd */ /* 0x000fd400080e0000 */
[----:B------:R-:W-:-:S06]  /*25ed0*/  ULOP3.LUT UR4, URZ, UR4, URZ, 0x33, !UPT ;  /* 0x00000004ff047292 */ /* 0x000fcc000f8e33ff */
[----:B------:R-:W-:-:S04]  /*25ee0*/  IMAD.U32 R2, RZ, RZ, UR4 ;  /* 0x00000004ff027e24 */ /* 0x000fc8000f8e00ff */
[----:B------:R-:W1:Y:S02]  /*25ef0*/  REDUX UR7, R2 ;  /* 0x00000000020773c4 */ /* 0x000e640000000000 */
[----:B------:R2:W-:Y:S01]  /*25f00*/  UTCATOMSWS.AND URZ, UR4 ;  /* 0x0000000400ff79e3 */ /* 0x0005e20008000000 */
[----:B0-----:R-:W-:Y:S01]  /*25f10*/  ISETP.EQ.U32.AND P0, PT, R0, UR5, PT ;  /* 0x0000000500007c0c */ /* 0x001fe2000bf02070 */
[----:B-1----:R-:W-:-:S12]  /*25f20*/  IMAD.U32 R0, RZ, RZ, UR7 ;  /* 0x00000007ff007e24 */ /* 0x002fd8000f8e00ff */
[----:B------:R2:W-:Y:S01]  /*25f30*/  @P0 ATOMS.AND RZ, [UR6], R0 ;  /* 0x00000000ffff098c */ /* 0x0005e2000a800006 */
[----:B------:R-:W-:Y:S05]  /*25f40*/  BRA `(.L_x_13) ;  /* 0x0000000000147947 */ /* 0x000fea0003800000 */
.L_x_15:
[----:B------:R-:W-:-:S07]  /*25f50*/  MOV R2, 0x25f70 ;  /* 0x00025f7000027802 */ /* 0x000fce0000000f00 */
[----:B------:R-:W-:Y:S05]  /*25f60*/  CALL.REL.NOINC `($__internal_0_$__cuda_sm10x_tcgen05_guardrail_trap_col_being_dealloced_not_returned_by_alloc) ;  /* 0x00000000002c7944 */ /* 0x000fea0003c00000 */
[----:B------:R-:W-:Y:S05]  /*25f70*/  BRA `(.L_x_13) ;  /* 0x0000000000087947 */ /* 0x000fea0003800000 */
.L_x_14:
[----:B------:R-:W-:-:S07]  /*25f80*/  MOV R2, 0x25fa0 ;  /* 0x00025fa000027802 */ /* 0x000fce0000000f00 */
[----:B------:R-:W-:Y:S05]  /*25f90*/  CALL.REL.NOINC `($__internal_2_$__cuda_sm10x_tcgen05_guardrail_trap_unallocated_columns_being_dealloced) ;  /* 0x0000000000387944 */ /* 0x000fea0003c00000 */
.L_x_13:
[----:B------:R-:W-:Y:S01]  /*25fa0*/  NOP ;  /* 0x0000000000007918 */ /* 0x000fe20000000000 */
[----:B--2---:R-:W-:Y:S05]  /*25fb0*/  EXIT ;  /* 0x000000000000794d */ /* 0x004fea0003800000 */
.L_x_8:
[----:B------:R-:W1:Y:S02]  /*25fc0*/  SYNCS.PHASECHK.TRANS64.TRYWAIT P6, [UR6], R39 ;  /* 0x00000027ff0075a7 */ /* 0x000e6400080c1106 */
[----:B-1----:R-:W-:Y:S05]  /*25fd0*/  @!P6 BRA `(.L_x_8) ;  /* 0xfffffffc00f8e947 */ /* 0x002fea000383ffff */
[----:B------:R-:W-:Y:S05]  /*25fe0*/  BRA `(.L_x_16) ;  /* 0xfffffefc00847947 */ /* 0x000fea000383ffff */
.L_x_12:
[----:B------:R-:W0:Y:S02]  /*25ff0*/  SYNCS.PHASECHK.TRANS64.TRYWAIT P4, [UR6], R10 ;  /* 0x0000000aff0075a7 */ /* 0x000e240008081106 */
[----:B0-----:R-:W-:Y:S05]  /*26000*/  @!P4 BRA `(.L_x_12) ;  /* 0xfffffffc00f8c947 */ /* 0x001fea000383ffff */
[----:B------:R-:W-:Y:S05]  /*26010*/  BRA `(.L_x_11) ;  /* 0xffffffb400f47947 */ /* 0x000fea000383ffff */
        .weak           $__internal_0_$__cuda_sm10x_tcgen05_guardrail_trap_col_being_dealloced_not_returned_by_alloc
        .type           $__internal_0_$__cuda_sm10x_tcgen05_guardrail_trap_col_being_dealloced_not_returned_by_alloc,@function
        .size           $__internal_0_$__cuda_sm10x_tcgen05_guardrail_trap_col_being_dealloced_not_returned_by_alloc,($__internal_1_$__cuda_sm10x_tcgen05_guardrail_trap_phase_invalid_during_alloc - $__internal_0_$__cuda_sm10x_tcgen05_guardrail_trap_col_being_dealloced_not_returned_by_alloc)
$__internal_0_$__cuda_sm10x_tcgen05_guardrail_trap_col_being_dealloced_not_returned_by_alloc:
[----:B------:R-:W-:Y:S05]  /*26020*/  BPT.TRAP 0x1 ;  /* 0x000000040000795c */ /* 0x000fea0000300000 */
[----:B------:R-:W-:-:S04]  /*26030*/  IMAD.MOV.U32 R3, RZ, RZ, 0x0 ;  /* 0x00000000ff037424 */ /* 0x000fc800078e00ff */
[----:B------:R-:W-:Y:S05]  /*26040*/  RET.REL.NODEC R2 `(matmul_kernel) ;  /* 0xfffffd9c02ec7950 */ /* 0x000fea0003c3ffff */
        .weak           $__internal_1_$__cuda_sm10x_tcgen05_guardrail_trap_phase_invalid_during_alloc
        .type           $__internal_1_$__cuda_sm10x_tcgen05_guardrail_trap_phase_invalid_during_alloc,@function
        .size           $__internal_1_$__cuda_sm10x_tcgen05_guardrail_trap_phase_invalid_during_alloc,($__internal_2_$__cuda_sm10x_tcgen05_guardrail_trap_unallocated_columns_being_dealloced - $__internal_1_$__cuda_sm10x_tcgen05_guardrail_trap_phase_invalid_during_alloc)
$__internal_1_$__cuda_sm10x_tcgen05_guardrail_trap_phase_invalid_during_alloc:
[----:B------:R-:W-:Y:S05]  /*26050*/  BPT.TRAP 0x1 ;  /* 0x000000040000795c */ /* 0x000fea0000300000 */
[----:B------:R-:W-:-:S04]  /*26060*/  IMAD.MOV.U32 R5, RZ, RZ, 0x0 ;  /* 0x00000000ff057424 */ /* 0x000fc800078e00ff */
[----:B------:R-:W-:Y:S05]  /*26070*/  RET.REL.NODEC R4 `(matmul_kernel) ;  /* 0xfffffd9c04e07950 */ /* 0x000fea0003c3ffff */
        .weak           $__internal_2_$__cuda_sm10x_tcgen05_guardrail_trap_unallocated_columns_being_dealloced
        .type           $__internal_2_$__cuda_sm10x_tcgen05_guardrail_trap_unallocated_columns_being_dealloced,@function
        .size           $__internal_2_$__cuda_sm10x_tcgen05_guardrail_trap_unallocated_columns_being_dealloced,(.L_x_20 - $__internal_2_$__cuda_sm10x_tcgen05_guardrail_trap_unallocated_columns_being_dealloced)
$__internal_2_$__cuda_sm10x_tcgen05_guardrail_trap_unallocated_columns_being_dealloced:
[----:B------:R-:W-:Y:S05]  /*26080*/  BPT.TRAP 0x1 ;  /* 0x000000040000795c */ /* 0x000fea0000300000 */
[----:B------:R-:W-:-:S04]  /*26090*/  IMAD.MOV.U32 R3, RZ, RZ, 0x0 ;  /* 0x00000000ff037424 */ /* 0x000fc800078e00ff */
[----:B------:R-:W-:Y:S05]  /*260a0*/  RET.REL.NODEC R2 `(matmul_kernel) ;  /* 0xfffffd9c02d47950 */ /* 0x000fea0003c3ffff */
.L_x_17:
[----:B------:R-:W-:-:S00]  /*260b0*/  BRA `(.L_x_17) ;  /* 0xfffffffc00fc7947 */ /* 0x000fc0000383ffff */
[----:B------:R-:W-:-:S00]  /*260c0*/  NOP ;  /* 0x0000000000007918 */ /* 0x000fc00000000000 */
        /* <DEDUP_REMOVED lines=11> */
.L_x_20:


//--------------------- .nv.shared.matmul_kernel  --------------------------
	.section	.nv.shared.matmul_kernel,"aw",@nobits
	.sectionflags	@""
	.align	16
	.zero		1024


//--------------------- .nv.shared.reserved.0     --------------------------
	.section	.nv.shared.reserved.0,"aw",@nobits
	.align	8
	.weak		__nv_reservedSMEM_offset_0_alias
	.size		__nv_reservedSMEM_offset_0_alias, 0, 64
	.other		__nv_reservedSMEM_offset_0_alias,@"STO_CUDA_RESERVED_SHARED STV_DEFAULT"
__nv_reservedSMEM_offset_0_alias:
	.zero		0
.nv.shared.reserved.0:
	.zero		64
	.weak		__nv_reservedSMEM_allocation_phase
	.type		__nv_reservedSMEM_allocation_phase,@object
	.size		__nv_reservedSMEM_allocation_phase,(.L_0 - __nv_reservedSMEM_allocation_phase)
__nv_reservedSMEM_allocation_phase:
	.zero		1
.L_0:
	.zero		7
	.weak		__nv_reservedSMEM_devtool_atexit_pc
	.type		__nv_reservedSMEM_devtool_atexit_pc,@object
	.size		__nv_reservedSMEM_devtool_atexit_pc,(__nv_reservedSMEM_allocation_mask - __nv_reservedSMEM_devtool_atexit_pc)
__nv_reservedSMEM_devtool_atexit_pc:
	.zero		8
	.weak		__nv_reservedSMEM_allocation_mask
	.type		__nv_reservedSMEM_allocation_mask,@object
	.size		__nv_reservedSMEM_allocation_mask,(.L_2 - __nv_reservedSMEM_allocation_mask)
__nv_reservedSMEM_allocation_mask:
	.zero		4
.L_2:


//--------------------- .nv.constant0.matmul_kernel --------------------------
	.section	.nv.constant0.matmul_kernel,"a",@progbits
	.sectionflags	@""
	.align	4
.nv.constant0.matmul_kernel:
	.zero		976


//--------------------- SYMBOLS --------------------------

	.type		.nv.reservedSmem.offset0,@object
	.size		.nv.reservedSmem.offset0,0x4
	.type		.nv.reservedSmem.cap,@object
	.size		.nv.reservedSmem.cap,0x4
